def attn_fwd(
    Q,
    K,
    V,
    Out,
    Lse,
    sm_scale,
    stride_qz,
    stride_qh,
    stride_qm,
    stride_qk,
    stride_kz,
    stride_kh,
    stride_kn,
    stride_kk,
    stride_vz,
    stride_vh,
    stride_vn,
    stride_vk,
    stride_oz,
    stride_oh,
    stride_om,
    stride_ok,
    seqlen_q,
    seqlen_k,
    BLOCK_M: tl.constexpr,
    BLOCK_N: tl.constexpr,
    HEAD_DIM: tl.constexpr,
    CAUSAL: tl.constexpr,
):
    start_m = tl.program_id(0)
    off_hz = tl.program_id(1)
    q_off = off_hz * stride_qh
    k_off = off_hz * stride_kh
    v_off = off_hz * stride_vh
    offs_m = start_m * BLOCK_M + tl.arange(0, BLOCK_M)
    offs_d = tl.arange(0, HEAD_DIM)
    offs_n = tl.arange(0, BLOCK_N)
    q_ptrs = Q + q_off + offs_m[:, None] * stride_qm + offs_d[None, :] * stride_qk
    k_ptrs = K + k_off + offs_d[:, None] * stride_kk + offs_n[None, :] * stride_kn
    v_ptrs = V + v_off + offs_n[:, None] * stride_vn + offs_d[None, :] * stride_vk
    m_i = tl.full([BLOCK_M], float("-inf"), dtype=tl.float32)
    l_i = tl.zeros([BLOCK_M], dtype=tl.float32) + 1.0
    acc = tl.zeros([BLOCK_M, HEAD_DIM], dtype=tl.float32)
    q = tl.load(q_ptrs)
    acc, l_i, m_i = _attn_fwd_inner(
        acc,
        l_i,
        m_i,
        q,
        k_ptrs,
        v_ptrs,
        sm_scale,
        stride_kn,
        stride_vn,
        start_m,
        seqlen_k,
        BLOCK_M,
        BLOCK_N,
        HEAD_DIM,
        CAUSAL,
    )
    acc = acc / l_i[:, None]
    lse = m_i + tl.math.log2(l_i) / 1.4426950408889634
    o_ptrs = (
        Out
        + off_hz * stride_oh
        + offs_m[:, None] * stride_om
        + offs_d[None, :] * stride_ok
    )
    tl.store(o_ptrs, acc.to(Out.dtype.element_ty))
    tl.store(Lse + off_hz * seqlen_q + offs_m, lse)

# config = {"BLOCK_M": 64, "BLOCK_N": 128, "HEAD_DIM": 512, "arch": "sm_90", "causal": true, "dtype": "fp16", "num_stages": 2, "num_warps": 4}
# arch = sm_90


// ===== COMPILED SASS (sm_90a) =====

	.target	sm_90a

	.elftype	@"ET_EXEC"


//--------------------- .note.nv.tkinfo           --------------------------
	.section	.note.nv.tkinfo,"",@"SHT_NOTE"
	.sectionflags	@"SHF_NOTE_NV_TKINFO"
	.tkinfo
        /*0018*/ 	.word	0x00000002
        /*0030*/ 	.string	""
        /*0030*/ 	.string	"ptxas"
        /*0030*/ 	.string	"Cuda compilation tools, release 13.0, V13.0.88"
        /*0030*/ 	.string	"Build cuda_13.0.r13.0/compiler.36424714_0"
        /*0030*/ 	.string	"-v  -suppress-debug-info  -lineinfo  -arch sm_90a "



//--------------------- .note.nv.cuinfo           --------------------------
	.section	.note.nv.cuinfo,"",@"SHT_NOTE"
	.sectionflags	@"SHF_NOTE_NV_CUINFO"
        /*0018*/ 	.short	0x0002
        /*001a*/ 	.short	0x005a
        /*001c*/ 	.short	0x0082
	.zero		2


//--------------------- .nv.info                  --------------------------
	.section	.nv.info,"",@"SHT_CUDA_INFO"
	.align	4


	//----- nvinfo : EIATTR_REGCOUNT
	.align		4
        /*0000*/ 	.byte	0x04, 0x2f
        /*0002*/ 	.short	(.L_2 - .L_1)
	.align		4
.L_1:
        /*0004*/ 	.word	index@(attn_fwd)
        /*0008*/ 	.word	0x000000ff


	//----- nvinfo : EIATTR_FRAME_SIZE
	.align		4
.L_2:
        /*000c*/ 	.byte	0x04, 0x11
        /*000e*/ 	.short	(.L_4 - .L_3)
	.align		4
.L_3:
        /*0010*/ 	.word	index@(attn_fwd)
        /*0014*/ 	.word	0x00001e78


	//----- nvinfo : EIATTR_MIN_STACK_SIZE
	.align		4
.L_4:
        /*0018*/ 	.byte	0x04, 0x12
        /*001a*/ 	.short	(.L_6 - .L_5)
	.align		4
.L_5:
        /*001c*/ 	.word	index@(attn_fwd)
        /*0020*/ 	.word	0x00001e78
.L_6:


//--------------------- .nv.compat                --------------------------
	.section	.nv.compat,"",@"SHT_CUDA_COMPAT_INFO"
	.align	4
        /*0000*/ 	.byte	0x02, 0x09, 0x01, 0x00, 0x02, 0x02, 0x04, 0x00, 0x02, 0x05, 0x05, 0x00, 0x03, 0x07, 0x01, 0x01
        /*0010*/ 	.byte	0x02, 0x03, 0x00, 0x00, 0x02, 0x06, 0x01, 0x00, 0x04, 0x0b, 0x08, 0x00, 0x00, 0x00, 0x00, 0x00
        /*0020*/ 	.byte	0x00, 0x00, 0x00, 0x00


//--------------------- .nv.info.attn_fwd         --------------------------
	.section	.nv.info.attn_fwd,"",@"SHT_CUDA_INFO"
	.sectionflags	@""
	.align	4


	//----- nvinfo : EIATTR_CUDA_API_VERSION
	.align		4
        /*0000*/ 	.byte	0x04, 0x37
        /*0002*/ 	.short	(.L_8 - .L_7)
.L_7:
        /*0004*/ 	.word	0x00000082


	//----- nvinfo : EIATTR_KPARAM_INFO
	.align		4
.L_8:
        /*0008*/ 	.byte	0x04, 0x17
        /*000a*/ 	.short	(.L_10 - .L_9)
.L_9:
        /*000c*/ 	.word	0x00000000
        /*0010*/ 	.short	0x0019
        /*0012*/ 	.short	0x0080
        /*0014*/ 	.byte	0x00, 0xf4, 0x21, 0x00


	//----- nvinfo : EIATTR_KPARAM_INFO
	.align		4
.L_10:
        /*0018*/ 	.byte	0x04, 0x17
        /*001a*/ 	.short	(.L_12 - .L_11)
.L_11:
        /*001c*/ 	.word	0x00000000
        /*0020*/ 	.short	0x0018
        /*0022*/ 	.short	0x0078
        /*0024*/ 	.byte	0x00, 0xf4, 0x21, 0x00


	//----- nvinfo : EIATTR_KPARAM_INFO
	.align		4
.L_12:
        /*0028*/ 	.byte	0x04, 0x17
        /*002a*/ 	.short	(.L_14 - .L_13)
.L_13:
        /*002c*/ 	.word	0x00000000
        /*0030*/ 	.short	0x0017
        /*0032*/ 	.short	0x0070
        /*0034*/ 	.byte	0x00, 0xf0, 0x11, 0x00


	//----- nvinfo : EIATTR_KPARAM_INFO
	.align		4
.L_14:
        /*0038*/ 	.byte	0x04, 0x17
        /*003a*/ 	.short	(.L_16 - .L_15)
.L_15:
        /*003c*/ 	.word	0x00000000
        /*0040*/ 	.short	0x0016
        /*0042*/ 	.short	0x006c
        /*0044*/ 	.byte	0x00, 0xf0, 0x11, 0x00


	//----- nvinfo : EIATTR_KPARAM_INFO
	.align		4
.L_16:
        /*0048*/ 	.byte	0x04, 0x17
        /*004a*/ 	.short	(.L_18 - .L_17)
.L_17:
        /*004c*/ 	.word	0x00000000
        /*0050*/ 	.short	0x0015
        /*0052*/ 	.short	0x0068
        /*0054*/ 	.byte	0x00, 0xf0, 0x11, 0x00


	//----- nvinfo : EIATTR_KPARAM_INFO
	.align		4
.L_18:
        /*0058*/ 	.byte	0x04, 0x17
        /*005a*/ 	.short	(.L_20 - .L_19)
.L_19:
        /*005c*/ 	.word	0x00000000
        /*0060*/ 	.short	0x0014
        /*0062*/ 	.short	0x0064
        /*0064*/ 	.byte	0x00, 0xf0, 0x11, 0x00


	//----- nvinfo : EIATTR_KPARAM_INFO
	.align		4
.L_20:
        /*0068*/ 	.byte	0x04, 0x17
        /*006a*/ 	.short	(.L_22 - .L_21)
.L_21:
        /*006c*/ 	.word	0x00000000
        /*0070*/ 	.short	0x0013
        /*0072*/ 	.short	0x0060
        /*0074*/ 	.byte	0x00, 0xf0, 0x11, 0x00


	//----- nvinfo : EIATTR_KPARAM_INFO
	.align		4
.L_22:
        /*0078*/ 	.byte	0x04, 0x17
        /*007a*/ 	.short	(.L_24 - .L_23)
.L_23:
        /*007c*/ 	.word	0x00000000
        /*0080*/ 	.short	0x0012
        /*0082*/ 	.short	0x005c
        /*0084*/ 	.byte	0x00, 0xf0, 0x11, 0x00


	//----- nvinfo : EIATTR_KPARAM_INFO
	.align		4
.L_24:
        /*0088*/ 	.byte	0x04, 0x17
        /*008a*/ 	.short	(.L_26 - .L_25)
.L_25:
        /*008c*/ 	.word	0x00000000
        /*0090*/ 	.short	0x0011
        /*0092*/ 	.short	0x0058
        /*0094*/ 	.byte	0x00, 0xf0, 0x11, 0x00


	//----- nvinfo : EIATTR_KPARAM_INFO
	.align		4
.L_26:
        /*0098*/ 	.byte	0x04, 0x17
        /*009a*/ 	.short	(.L_28 - .L_27)
.L_27:
        /*009c*/ 	.word	0x00000000
        /*00a0*/ 	.short	0x0010
        /*00a2*/ 	.short	0x0054
        /*00a4*/ 	.byte	0x00, 0xf0, 0x11, 0x00


	//----- nvinfo : EIATTR_KPARAM_INFO
	.align		4
.L_28:
        /*00a8*/ 	.byte	0x04, 0x17
        /*00aa*/ 	.short	(.L_30 - .L_29)
.L_29:
        /*00ac*/ 	.word	0x00000000
        /*00b0*/ 	.short	0x000f
        /*00b2*/ 	.short	0x0050
        /*00b4*/ 	.byte	0x00, 0xf0, 0x11, 0x00


	//----- nvinfo : EIATTR_KPARAM_INFO
	.align		4
.L_30:
        /*00b8*/ 	.byte	0x04, 0x17
        /*00ba*/ 	.short	(.L_32 - .L_31)
.L_31:
        /*00bc*/ 	.word	0x00000000
        /*00c0*/ 	.short	0x000e
        /*00c2*/ 	.short	0x004c
        /*00c4*/ 	.byte	0x00, 0xf0, 0x11, 0x00


	//----- nvinfo : EIATTR_KPARAM_INFO
	.align		4
.L_32:
        /*00c8*/ 	.byte	0x04, 0x17
        /*00ca*/ 	.short	(.L_34 - .L_33)
.L_33:
        /*00cc*/ 	.word	0x00000000
        /*00d0*/ 	.short	0x000d
        /*00d2*/ 	.short	0x0048
        /*00d4*/ 	.byte	0x00, 0xf0, 0x11, 0x00


	//----- nvinfo : EIATTR_KPARAM_INFO
	.align		4
.L_34:
        /*00d8*/ 	.byte	0x04, 0x17
        /*00da*/ 	.short	(.L_36 - .L_35)
.L_35:
        /*00dc*/ 	.word	0x00000000
        /*00e0*/ 	.short	0x000c
        /*00e2*/ 	.short	0x0044
        /*00e4*/ 	.byte	0x00, 0xf0, 0x11, 0x00


	//----- nvinfo : EIATTR_KPARAM_INFO
	.align		4
.L_36:
        /*00e8*/ 	.byte	0x04, 0x17
        /*00ea*/ 	.short	(.L_38 - .L_37)
.L_37:
        /*00ec*/ 	.word	0x00000000
        /*00f0*/ 	.short	0x000b
        /*00f2*/ 	.short	0x0040
        /*00f4*/ 	.byte	0x00, 0xf0, 0x11, 0x00


	//----- nvinfo : EIATTR_KPARAM_INFO
	.align		4
.L_38:
        /*00f8*/ 	.byte	0x04, 0x17
        /*00fa*/ 	.short	(.L_40 - .L_39)
.L_39:
        /*00fc*/ 	.word	0x00000000
        /*0100*/ 	.short	0x000a
        /*0102*/ 	.short	0x003c
        /*0104*/ 	.byte	0x00, 0xf0, 0x11, 0x00


	//----- nvinfo : EIATTR_KPARAM_INFO
	.align		4
.L_40:
        /*0108*/ 	.byte	0x04, 0x17
        /*010a*/ 	.short	(.L_42 - .L_41)
.L_41:
        /*010c*/ 	.word	0x00000000
        /*0110*/ 	.short	0x0009
        /*0112*/ 	.short	0x0038
        /*0114*/ 	.byte	0x00, 0xf0, 0x11, 0x00


	//----- nvinfo : EIATTR_KPARAM_INFO
	.align		4
.L_42:
        /*0118*/ 	.byte	0x04, 0x17
        /*011a*/ 	.short	(.L_44 - .L_43)
.L_43:
        /*011c*/ 	.word	0x00000000
        /*0120*/ 	.short	0x0008
        /*0122*/ 	.short	0x0034
        /*0124*/ 	.byte	0x00, 0xf0, 0x11, 0x00


	//----- nvinfo : EIATTR_KPARAM_INFO
	.align		4
.L_44:
        /*0128*/ 	.byte	0x04, 0x17
        /*012a*/ 	.short	(.L_46 - .L_45)
.L_45:
        /*012c*/ 	.word	0x00000000
        /*0130*/ 	.short	0x0007
        /*0132*/ 	.short	0x0030
        /*0134*/ 	.byte	0x00, 0xf0, 0x11, 0x00


	//----- nvinfo : EIATTR_KPARAM_INFO
	.align		4
.L_46:
        /*0138*/ 	.byte	0x04, 0x17
        /*013a*/ 	.short	(.L_48 - .L_47)
.L_47:
        /*013c*/ 	.word	0x00000000
        /*0140*/ 	.short	0x0006
        /*0142*/ 	.short	0x002c
        /*0144*/ 	.byte	0x00, 0xf0, 0x11, 0x00


	//----- nvinfo : EIATTR_KPARAM_INFO
	.align		4
.L_48:
        /*0148*/ 	.byte	0x04, 0x17
        /*014a*/ 	.short	(.L_50 - .L_49)
.L_49:
        /*014c*/ 	.word	0x00000000
        /*0150*/ 	.short	0x0005
        /*0152*/ 	.short	0x0028
        /*0154*/ 	.byte	0x00, 0xf0, 0x11, 0x00


	//----- nvinfo : EIATTR_KPARAM_INFO
	.align		4
.L_50:
        /*0158*/ 	.byte	0x04, 0x17
        /*015a*/ 	.short	(.L_52 - .L_51)
.L_51:
        /*015c*/ 	.word	0x00000000
        /*0160*/ 	.short	0x0004
        /*0162*/ 	.short	0x0020
        /*0164*/ 	.byte	0x00, 0xf4, 0x21, 0x00


	//----- nvinfo : EIATTR_KPARAM_INFO
	.align		4
.L_52:
        /*0168*/ 	.byte	0x04, 0x17
        /*016a*/ 	.short	(.L_54 - .L_53)
.L_53:
        /*016c*/ 	.word	0x00000000
        /*0170*/ 	.short	0x0003
        /*0172*/ 	.short	0x0018
        /*0174*/ 	.byte	0x00, 0xf4, 0x21, 0x00


	//----- nvinfo : EIATTR_KPARAM_INFO
	.align		4
.L_54:
        /*0178*/ 	.byte	0x04, 0x17
        /*017a*/ 	.short	(.L_56 - .L_55)
.L_55:
        /*017c*/ 	.word	0x00000000
        /*0180*/ 	.short	0x0002
        /*0182*/ 	.short	0x0010
        /*0184*/ 	.byte	0x00, 0xf4, 0x21, 0x00


	//----- nvinfo : EIATTR_KPARAM_INFO
	.align		4
.L_56:
        /*0188*/ 	.byte	0x04, 0x17
        /*018a*/ 	.short	(.L_58 - .L_57)
.L_57:
        /*018c*/ 	.word	0x00000000
        /*0190*/ 	.short	0x0001
        /*0192*/ 	.short	0x0008
        /*0194*/ 	.byte	0x00, 0xf4, 0x21, 0x00


	//----- nvinfo : EIATTR_KPARAM_INFO
	.align		4
.L_58:
        /*0198*/ 	.byte	0x04, 0x17
        /*019a*/ 	.short	(.L_60 - .L_59)
.L_59:
        /*019c*/ 	.word	0x00000000
        /*01a0*/ 	.short	0x0000
        /*01a2*/ 	.short	0x0000
        /*01a4*/ 	.byte	0x00, 0xf4, 0x21, 0x00


	//----- nvinfo : EIATTR_SPARSE_MMA_MASK
	.align		4
.L_60:
        /*01a8*/ 	.byte	0x03, 0x50
        /*01aa*/ 	.short	0x0000


	//----- nvinfo : EIATTR_MAXREG_COUNT
	.align		4
        /*01ac*/ 	.byte	0x03, 0x1b
        /*01ae*/ 	.short	0x00ff


	//----- nvinfo : EIATTR_NUM_BARRIERS
	.align		4
        /*01b0*/ 	.byte	0x02, 0x4c
        /*01b2*/ 	.byte	0x01
	.zero		1


	//----- nvinfo : EIATTR_ANNOTATIONS
	.align		4
        /*01b4*/ 	.byte	0x04, 0x55
        /*01b6*/ 	.short	(.L_62 - .L_61)


	//   ....[0]....
.L_61:
        /*01b8*/ 	.word	0x00000001
        /*01bc*/ 	.byte	0xa0, 0x06, 0x00, 0x00, 0x01, 0x00, 0x00, 0x00, 0xc0, 0x06, 0x00, 0x00, 0x01, 0x00, 0x00, 0x00
        /* <DEDUP_REMOVED lines=1818> */
        /*736c*/ 	.byte	0x50, 0xdf, 0x03, 0x00


	//----- nvinfo : EIATTR_MERCURY_ISA_VERSION
	.align		4
.L_62:
        /*7370*/ 	.byte	0x03, 0x5f
        /*7372*/ 	.short	0x0101


	//----- nvinfo : EIATTR_COOP_GROUP_MASK_REGIDS
	.align		4
        /*7374*/ 	.byte	0x04, 0x29
        /*7376*/ 	.short	(.L_64 - .L_63)


	//   ....[0]....
.L_63:
        /*7378*/ 	.word	0xffffffff


	//   ....[1]....
        /*737c*/ 	.word	0xffffffff


	//   ....[2]....
        /*7380*/ 	.word	0xffffffff


	//   ....[3]....
        /*7384*/ 	.word	0xffffffff


	//   ....[4]....
        /*7388*/ 	.word	0xffffffff


	//   ....[5]....
        /*738c*/ 	.word	0xffffffff


	//   ....[6]....
        /*7390*/ 	.word	0xffffffff


	//   ....[7]....
        /*7394*/ 	.word	0xffffffff


	//----- nvinfo : EIATTR_COOP_GROUP_INSTR_OFFSETS
	.align		4
.L_64:
        /*7398*/ 	.byte	0x04, 0x28
        /*739a*/ 	.short	(.L_66 - .L_65)


	//   ....[0]....
.L_65:
        /*739c*/ 	.word	0x00028050


	//   ....[1]....
        /*73a0*/ 	.word	0x000280e0


	//   ....[2]....
        /*73a4*/ 	.word	0x00029240


	//   ....[3]....
        /*73a8*/ 	.word	0x00029290


	//   ....[4]....
        /*73ac*/ 	.word	0x0002a900


	//   ....[5]....
        /*73b0*/ 	.word	0x0002a910


	//   ....[6]....
        /*73b4*/ 	.word	0x0002aa00


	//   ....[7]....
        /*73b8*/ 	.word	0x0002aa20


	//----- nvinfo : EIATTR_EXIT_INSTR_OFFSETS
	.align		4
.L_66:
        /*73bc*/ 	.byte	0x04, 0x1c
        /*73be*/ 	.short	(.L_68 - .L_67)


	//   ....[0]....
.L_67:
        /*73c0*/ 	.word	0x0003df40


	//   ....[1]....
        /*73c4*/ 	.word	0x0003e000


	//----- nvinfo : EIATTR_REQNTID
	.align		4
.L_68:
        /*73c8*/ 	.byte	0x04, 0x10
        /*73ca*/ 	.short	(.L_70 - .L_69)
.L_69:
        /*73cc*/ 	.word	0x00000080
        /*73d0*/ 	.word	0x00000001
        /*73d4*/ 	.word	0x00000001


	//----- nvinfo : EIATTR_CBANK_PARAM_SIZE
	.align		4
.L_70:
        /*73d8*/ 	.byte	0x03, 0x19
        /*73da*/ 	.short	0x0088


	//----- nvinfo : EIATTR_PARAM_CBANK
	.align		4
        /*73dc*/ 	.byte	0x04, 0x0a
        /*73de*/ 	.short	(.L_72 - .L_71)
	.align		4
.L_71:
        /*73e0*/ 	.word	index@(.nv.constant0.attn_fwd)
        /*73e4*/ 	.short	0x0210
        /*73e6*/ 	.short	0x0088


	//----- nvinfo : EIATTR_SW_WAR
	.align		4
.L_72:
        /*73e8*/ 	.byte	0x04, 0x36
        /*73ea*/ 	.short	(.L_74 - .L_73)
.L_73:
        /*73ec*/ 	.word	0x00000008
.L_74:


//--------------------- .nv.callgraph             --------------------------
	.section	.nv.callgraph,"",@"SHT_CUDA_CALLGRAPH"
	.align	4
	.sectionentsize	8
	.align		4
        /*0000*/ 	.word	0x00000000
	.align		4
        /*0004*/ 	.word	0xffffffff
	.align		4
        /*0008*/ 	.word	0x00000000
	.align		4
        /*000c*/ 	.word	0xfffffffe
	.align		4
        /*0010*/ 	.word	0x00000000
	.align		4
        /*0014*/ 	.word	0xfffffffd
	.align		4
        /*0018*/ 	.word	0x00000000
	.align		4
        /*001c*/ 	.word	0xfffffffc


//--------------------- .nv.constant4             --------------------------
	.section	.nv.constant4,"a",@progbits
	.align	8
	.align		8
.nv.constant4:
        /*0000*/ 	.dword	_$_str


//--------------------- .text.attn_fwd            --------------------------
	.section	.text.attn_fwd,"ax",@progbits
	.align	128
        .global         attn_fwd
        .type           attn_fwd,@function
        .size           attn_fwd,(.L_x_3 - attn_fwd)
        .other          attn_fwd,@"STO_CUDA_ENTRY STV_DEFAULT"
attn_fwd:
.text.attn_fwd:
[----:B------:R-:W0:Y:S01]  /*0000*/  LDC R1, c[0x0][0x28] ;  /* 0x00000a00ff017b82 */ /* 0x000e220000000800 */
[----:B------:R-:W1:Y:S07]  /*0010*/  S2R R155, SR_TID.X ;  /* 0x00000000009b7919 */ /* 0x000e6e0000002100 */
[----:B------:R-:W2:Y:S01]  /*0020*/  LDC R138, c[0x0][0x248] ;  /* 0x00009200ff8a7b82 */ /* 0x000ea20000000800 */
[----:B------:R-:W-:Y:S01]  /*0030*/  ULDC.64 UR56, c[0x0][0x208] ;  /* 0x0000820000387ab9 */ /* 0x000fe20000000a00 */
[----:B0-----:R-:W-:Y:S01]  /*0040*/  IADD3 R1, R1, -0x1e78, RZ ;  /* 0xffffe18801017810 */ /* 0x001fe20007ffe0ff */
[----:B------:R-:W0:Y:S01]  /*0050*/  S2R R0, SR_CTAID.X ;  /* 0x0000000000007919 */ /* 0x000e220000002500 */
[----:B------:R-:W3:Y:S04]  /*0060*/  S2R R5, SR_CTAID.Y ;  /* 0x0000000000057919 */ /* 0x000ee80000002600 */
[----:B------:R-:W4:Y:S01]  /*0070*/  LDC.64 R6, c[0x0][0x210] ;  /* 0x00008400ff067b82 */ /* 0x000f220000000a00 */
[----:B-1----:R-:W-:-:S04]  /*0080*/  SHF.R.U32.HI R3, RZ, 0x6, R155 ;  /* 0x00000006ff037819 */ /* 0x002fc8000001169b */
[----:B------:R-:W-:Y:S02]  /*0090*/  SGXT.U32 R3, R3, 0x1 ;  /* 0x000000010303781a */ /* 0x000fe40000000000 */
[----:B0-----:R-:W-:-:S03]  /*00a0*/  SHF.L.U32 R4, R0, 0x6, RZ ;  /* 0x0000000600047819 */ /* 0x001fc600000006ff */
[----:B--2---:R-:W-:Y:S01]  /*00b0*/  IMAD R8, R3, R138, RZ ;  /* 0x0000008a03087224 */ /* 0x004fe200078e02ff */
[----:B------:R-:W-:Y:S01]  /*00c0*/  LOP3.LUT R4, R4, 0x3f, R155, 0xf8, !PT ;  /* 0x0000003f04047812 */ /* 0x000fe200078ef89b */
[----:B------:R-:W3:Y:S03]  /*00d0*/  LDC.64 R2, c[0x0][0x240] ;  /* 0x00009000ff027b82 */ /* 0x000ee60000000a00 */
[----:B------:R-:W-:-:S04]  /*00e0*/  LEA R10, R138, R8, 0x1 ;  /* 0x000000088a0a7211 */ /* 0x000fc800078e08ff */
[----:B------:R-:W-:-:S04]  /*00f0*/  LEA R12, R138, R10, 0x1 ;  /* 0x0000000a8a0c7211 */ /* 0x000fc800078e08ff */
[----:B------:R-:W-:-:S05]  /*0100*/  LEA R136, R138, R12, 0x1 ;  /* 0x0000000c8a887211 */ /* 0x000fca00078e08ff */
[----:B------:R-:W-:-:S05]  /*0110*/  IMAD R14, R138, 0x2, R136 ;  /* 0x000000028a0e7824 */ /* 0x000fca00078e0288 */
[----:B------:R-:W-:Y:S01]  /*0120*/  LEA R16, R138, R14, 0x1 ;  /* 0x0000000e8a107211 */ /* 0x000fe200078e08ff */
[----:B---3--:R-:W-:-:S03]  /*0130*/  IMAD R0, R5, R2, RZ ;  /* 0x0000000205007224 */ /* 0x008fc600078e02ff */
[----:B------:R-:W-:Y:S01]  /*0140*/  LEA R18, R138, R16, 0x1 ;  /* 0x000000108a127211 */ /* 0x000fe200078e08ff */
[----:B------:R-:W-:Y:S01]  /*0150*/  IMAD R2, R4, R3, RZ ;  /* 0x0000000304027224 */ /* 0x000fe200078e02ff */
[C---:B------:R-:W-:Y:S01]  /*0160*/  SHF.L.U32 R3, R0.reuse, 0x1, RZ ;  /* 0x0000000100037819 */ /* 0x040fe200000006ff */
[----:B------:R-:W-:-:S03]  /*0170*/  IMAD.HI R0, R0, 0x2, RZ ;  /* 0x0000000200007827 */ /* 0x000fc600078e02ff */
[----:B------:R-:W-:Y:S02]  /*0180*/  SHF.L.U32 R4, R2, 0x1, RZ ;  /* 0x0000000102047819 */ /* 0x000fe400000006ff */
[----:B------:R-:W-:Y:S01]  /*0190*/  LEA R135, R138, R18, 0x1 ;  /* 0x000000128a877211 */ /* 0x000fe200078e08ff */
[----:B------:R-:W-:Y:S01]  /*01a0*/  IMAD.HI R69, R2, 0x2, RZ ;  /* 0x0000000202457827 */ /* 0x000fe200078e02ff */
[----:B----4-:R-:W-:Y:S02]  /*01b0*/  IADD3 R3, P0, P1, R4, R6, R3 ;  /* 0x0000000604037210 */ /* 0x010fe4000791e003 */
[----:B------:R-:W-:Y:S02]  /*01c0*/  LEA R20, R138, R135, 0x1 ;  /* 0x000000878a147211 */ /* 0x000fe400078e08ff */
[----:B------:R-:W-:Y:S02]  /*01d0*/  IADD3.X R69, R69, R7, R0, P0, P1 ;  /* 0x0000000745457210 */ /* 0x000fe400007e2400 */
[-C--:B------:R-:W-:Y:S01]  /*01e0*/  LEA R6, P1, R10, R3.reuse, 0x1 ;  /* 0x000000030a067211 */ /* 0x080fe200078208ff */
[----:B------:R-:W-:Y:S01]  /*01f0*/  IMAD R22, R138, 0x2, R20 ;  /* 0x000000028a167824 */ /* 0x000fe200078e0214 */
[----:B------:R-:W-:-:S02]  /*0200*/  LEA R4, P0, R8, R3, 0x1 ;  /* 0x0000000308047211 */ /* 0x000fc400078008ff */
[-C--:B------:R-:W-:Y:S02]  /*0210*/  LEA.HI.X.SX32 R7, R10, R69.reuse, 0x1, P1 ;  /* 0x000000450a077211 */ /* 0x080fe400008f0eff */
[----:B------:R-:W-:Y:S02]  /*0220*/  LEA.HI.X.SX32 R5, R8, R69, 0x1, P0 ;  /* 0x0000004508057211 */ /* 0x000fe400000f0eff */
[----:B------:R-:W-:Y:S01]  /*0230*/  LEA R8, P0, R12, R3, 0x1 ;  /* 0x000000030c087211 */ /* 0x000fe200078008ff */
[----:B------:R-:W2:Y:S01]  /*0240*/  LDG.E.U16 R19, desc[UR56][R6.64] ;  /* 0x0000003806137981 */ /* 0x000ea2000c1e1500 */
[----:B------:R-:W-:Y:S02]  /*0250*/  LEA R24, R138, R22, 0x1 ;  /* 0x000000168a187211 */ /* 0x000fe400078e08ff */
[----:B------:R-:W-:Y:S01]  /*0260*/  LEA.HI.X.SX32 R9, R12, R69, 0x1, P0 ;  /* 0x000000450c097211 */ /* 0x000fe200000f0eff */
[----:B------:R0:W3:Y:S01]  /*0270*/  LDG.E.U16 R159, desc[UR56][R4.64] ;  /* 0x00000038049f7981 */ /* 0x0000e2000c1e1500 */
[----:B------:R-:W-:-:S02]  /*0280*/  LEA R10, P0, R14, R3, 0x1 ;  /* 0x000000030e0a7211 */ /* 0x000fc400078008ff */
[----:B------:R-:W-:Y:S01]  /*0290*/  LEA R12, P1, R16, R3, 0x1 ;  /* 0x00000003100c7211 */ /* 0x000fe200078208ff */
[----:B------:R1:W4:Y:S01]  /*02a0*/  LDG.E.U16 R17, desc[UR56][R8.64] ;  /* 0x0000003808117981 */ /* 0x000322000c1e1500 */
[-C--:B------:R-:W-:Y:S02]  /*02b0*/  LEA.HI.X.SX32 R11, R14, R69.reuse, 0x1, P0 ;  /* 0x000000450e0b7211 */ /* 0x080fe400000f0eff */
[----:B------:R-:W-:Y:S02]  /*02c0*/  LEA.HI.X.SX32 R13, R16, R69, 0x1, P1 ;  /* 0x00000045100d7211 */ /* 0x000fe400008f0eff */
[----:B------:R-:W-:Y:S01]  /*02d0*/  LEA R130, R138, R24, 0x1 ;  /* 0x000000188a827211 */ /* 0x000fe200078e08ff */
[----:B------:R-:W5:Y:S01]  /*02e0*/  LDG.E.U16 R187, desc[UR56][R10.64] ;  /* 0x000000380abb7981 */ /* 0x000f62000c1e1500 */
[----:B0-----:R-:W-:Y:S02]  /*02f0*/  LEA R4, P0, R18, R3, 0x1 ;  /* 0x0000000312047211 */ /* 0x001fe400078008ff */
[----:B------:R-:W-:Y:S01]  /*0300*/  LEA R26, R138, R130, 0x1 ;  /* 0x000000828a1a7211 */ /* 0x000fe200078e08ff */
[----:B------:R0:W3:Y:S01]  /*0310*/  LDG.E.U16 R16, desc[UR56][R12.64] ;  /* 0x000000380c107981 */ /* 0x0000e2000c1e1500 */
[----:B------:R-:W-:-:S02]  /*0320*/  LEA.HI.X.SX32 R5, R18, R69, 0x1, P0 ;  /* 0x0000004512057211 */ /* 0x000fc400000f0eff */
[-C--:B------:R-:W-:Y:S02]  /*0330*/  LEA R14, P1, R22, R3.reuse, 0x1 ;  /* 0x00000003160e7211 */ /* 0x080fe400078208ff */
[----:B------:R-:W-:Y:S01]  /*0340*/  LEA R28, R138, R26, 0x1 ;  /* 0x0000001a8a1c7211 */ /* 0x000fe200078e08ff */
[----:B------:R0:W5:Y:S01]  /*0350*/  LDG.E.U16 R0, desc[UR56][R4.64] ;  /* 0x0000003804007981 */ /* 0x000162000c1e1500 */
[----:B------:R-:W-:Y:S02]  /*0360*/  LEA R6, P0, R20, R3, 0x1 ;  /* 0x0000000314067211 */ /* 0x000fe400078008ff */
[-C--:B------:R-:W-:Y:S01]  /*0370*/  LEA.HI.X.SX32 R15, R22, R69.reuse, 0x1, P1 ;  /* 0x00000045160f7211 */ /* 0x080fe200008f0eff */
[----:B------:R-:W-:Y:S01]  /*0380*/  IMAD R30, R138, 0x2, R28 ;  /* 0x000000028a1e7824 */ /* 0x000fe200078e021c */
[----:B------:R-:W-:Y:S02]  /*0390*/  LEA.HI.X.SX32 R7, R20, R69, 0x1, P0 ;  /* 0x0000004514077211 */ /* 0x000fe400000f0eff */
[-C--:B-1----:R-:W-:Y:S01]  /*03a0*/  LEA R8, P0, R24, R3.reuse, 0x1 ;  /* 0x0000000318087211 */ /* 0x082fe200078008ff */
[----:B------:R-:W5:Y:S01]  /*03b0*/  LDG.E.U16 R2, desc[UR56][R14.64] ;  /* 0x000000380e027981 */ /* 0x000f62000c1e1500 */
[----:B0-----:R-:W-:-:S02]  /*03c0*/  LEA R12, P1, R28, R3, 0x1 ;  /* 0x000000031c0c7211 */ /* 0x001fc400078208ff */
[-C--:B------:R-:W-:Y:S01]  /*03d0*/  LEA.HI.X.SX32 R9, R24, R69.reuse, 0x1, P0 ;  /* 0x0000004518097211 */ /* 0x080fe200000f0eff */
[----:B------:R0:W5:Y:S01]  /*03e0*/  LDG.E.U16 R186, desc[UR56][R6.64] ;  /* 0x0000003806ba7981 */ /* 0x000162000c1e1500 */
[----:B------:R-:W-:Y:S02]  /*03f0*/  LEA.HI.X.SX32 R13, R28, R69, 0x1, P1 ;  /* 0x000000451c0d7211 */ /* 0x000fe400008f0eff */
[----:B------:R-:W-:Y:S01]  /*0400*/  LEA R123, R138, R30, 0x1 ;  /* 0x0000001e8a7b7211 */ /* 0x000fe200078e08ff */
[----:B------:R1:W5:Y:S01]  /*0410*/  LDG.E.U16 R21, desc[UR56][R8.64] ;  /* 0x0000003808157981 */ /* 0x000362000c1e1500 */
[----:B------:R-:W-:Y:S02]  /*0420*/  LEA R10, P0, R26, R3, 0x1 ;  /* 0x000000031a0a7211 */ /* 0x000fe400078008ff */
[----:B------:R-:W-:Y:S02]  /*0430*/  LEA R32, R138, R123, 0x1 ;  /* 0x0000007b8a207211 */ /* 0x000fe400078e08ff */
[----:B------:R-:W-:-:S02]  /*0440*/  LEA.HI.X.SX32 R11, R26, R69, 0x1, P0 ;  /* 0x000000451a0b7211 */ /* 0x000fc400000f0eff */
[----:B------:R-:W-:Y:S02]  /*0450*/  LEA R4, P0, R30, R3, 0x1 ;  /* 0x000000031e047211 */ /* 0x000fe400078008ff */
[----:B------:R-:W-:Y:S01]  /*0460*/  LEA R34, R138, R32, 0x1 ;  /* 0x000000208a227211 */ /* 0x000fe200078e08ff */
[----:B------:R5:W5:Y:S01]  /*0470*/  LDG.E.U16 R185, desc[UR56][R10.64] ;  /* 0x000000380ab97981 */ /* 0x000b62000c1e1500 */
[----:B------:R-:W-:Y:S02]  /*0480*/  LEA.HI.X.SX32 R5, R30, R69, 0x1, P0 ;  /* 0x000000451e057211 */ /* 0x000fe400000f0eff */
[-C--:B0-----:R-:W-:Y:S02]  /*0490*/  LEA R6, P0, R32, R3.reuse, 0x1 ;  /* 0x0000000320067211 */ /* 0x081fe400078008ff */
[----:B------:R-:W-:Y:S02]  /*04a0*/  LEA R36, R138, R34, 0x1 ;  /* 0x000000228a247211 */ /* 0x000fe400078e08ff */
[----:B------:R-:W-:-:S02]  /*04b0*/  LEA R14, P1, R34, R3, 0x1 ;  /* 0x00000003220e7211 */ /* 0x000fc400078208ff */
[----:B------:R-:W-:Y:S01]  /*04c0*/  LEA.HI.X.SX32 R7, R32, R69, 0x1, P0 ;  /* 0x0000004520077211 */ /* 0x000fe200000f0eff */
[----:B------:R-:W-:Y:S01]  /*04d0*/  IMAD R120, R138, 0x2, R36 ;  /* 0x000000028a787824 */ /* 0x000fe200078e0224 */
[----:B-1----:R-:W-:Y:S02]  /*04e0*/  LEA R8, P0, R36, R3, 0x1 ;  /* 0x0000000324087211 */ /* 0x002fe400078008ff */
[-C--:B------:R-:W-:Y:S01]  /*04f0*/  LEA.HI.X.SX32 R15, R34, R69.reuse, 0x1, P1 ;  /* 0x00000045220f7211 */ /* 0x080fe200008f0eff */
[----:B------:R-:W5:Y:S01]  /*0500*/  LDG.E.U16 R184, desc[UR56][R6.64] ;  /* 0x0000003806b87981 */ /* 0x000f62000c1e1500 */
[----:B------:R-:W-:Y:S02]  /*0510*/  LEA.HI.X.SX32 R9, R36, R69, 0x1, P0 ;  /* 0x0000004524097211 */ /* 0x000fe400000f0eff */
[----:B------:R-:W-:-:S04]  /*0520*/  LEA R38, R138, R120, 0x1 ;  /* 0x000000788a267211 */ /* 0x000fc800078e08ff */
[----:B------:R-:W-:-:S04]  /*0530*/  LEA R40, R138, R38, 0x1 ;  /* 0x000000268a287211 */ /* 0x000fc800078e08ff */
[----:B------:R-:W-:-:S04]  /*0540*/  LEA R42, R138, R40, 0x1 ;  /* 0x000000288a2a7211 */ /* 0x000fc800078e08ff */
[----:B------:R-:W-:-:S05]  /*0550*/  LEA R119, R138, R42, 0x1 ;  /* 0x0000002a8a777211 */ /* 0x000fca00078e08ff */
[----:B------:R-:W-:-:S05]  /*0560*/  IMAD R44, R138, 0x2, R119 ;  /* 0x000000028a2c7824 */ /* 0x000fca00078e0277 */
        /* <DEDUP_REMOVED lines=12> */
[----:B------:R-:W-:-:S05]  /*0630*/  LEA R74, R138, R72, 0x1 ;  /* 0x000000488a4a7211 */ /* 0x000fca00078e08ff */
[----:B------:R-:W-:-:S05]  /*0640*/  IMAD R76, R138, 0x2, R74 ;  /* 0x000000028a4c7824 */ /* 0x000fca00078e024a */
[----:B------:R-:W-:-:S04]  /*0650*/  LEA R70, R138, R76, 0x1 ;  /* 0x0000004c8a467211 */ /* 0x000fc800078e08ff */
[----:B------:R-:W-:-:S05]  /*0660*/  LEA R78, R138, R70, 0x1 ;  /* 0x000000468a4e7211 */ /* 0x000fca00078e08ff */
[----:B------:R-:W-:-:S05]  /*0670*/  IMAD R80, R138, 0x2, R78 ;  /* 0x000000028a507824 */ /* 0x000fca00078e024e */
[----:B------:R-:W-:-:S04]  /*0680*/  LEA R82, R138, R80, 0x1 ;  /* 0x000000508a527211 */ /* 0x000fc800078e08ff */
[C---:B------:R-:W-:Y:S01]  /*0690*/  LEA R50, R138.reuse, R82, 0x1 ;  /* 0x000000528a327211 */ /* 0x040fe200078e08ff */
[----:B--2---:R0:W-:Y:S04]  /*06a0*/  STL [R1+0x30], R19 ;  /* 0x0000301301007387 */ /* 0x0041e80000100800 */
[----:B0-----:R0:W2:Y:S04]  /*06b0*/  LDG.E.U16 R19, desc[UR56][R12.64] ;  /* 0x000000380c137981 */ /* 0x0010a8000c1e1500 */
[----:B----4-:R1:W-:Y:S04]  /*06c0*/  STL [R1+0x2c], R17 ;  /* 0x00002c1101007387 */ /* 0x0103e80000100800 */
[----:B---3--:R3:W-:Y:S04]  /*06d0*/  STL [R1+0x28], R16 ;  /* 0x0000281001007387 */ /* 0x0087e80000100800 */
[----:B-1----:R-:W4:Y:S04]  /*06e0*/  LDG.E.U16 R17, desc[UR56][R4.64] ;  /* 0x0000003804117981 */ /* 0x002f28000c1e1500 */
[----:B-----5:R1:W-:Y:S04]  /*06f0*/  STL [R1+0x24], R0 ;  /* 0x0000240001007387 */ /* 0x0203e80000100800 */
[----:B---3--:R-:W3:Y:S04]  /*0700*/  LDG.E.U16 R16, desc[UR56][R8.64] ;  /* 0x0000003808107981 */ /* 0x008ee8000c1e1500 */
[----:B-1----:R1:W5:Y:S01]  /*0710*/  LDG.E.U16 R0, desc[UR56][R14.64] ;  /* 0x000000380e007981 */ /* 0x002362000c1e1500 */
[----:B------:R-:W-:-:S04]  /*0720*/  LEA R84, R138, R50, 0x1 ;  /* 0x000000328a547211 */ /* 0x000fc800078e08ff */
[----:B------:R-:W-:Y:S02]  /*0730*/  LEA R86, R138, R84, 0x1 ;  /* 0x000000548a567211 */ /* 0x000fe400078e08ff */
[----:B------:R-:W-:-:S03]  /*0740*/  LEA R10, P0, R38, R3, 0x1 ;  /* 0x00000003260a7211 */ /* 0x000fc600078008ff */
[----:B------:R-:W-:Y:S01]  /*0750*/  IMAD R88, R138, 0x2, R86 ;  /* 0x000000028a587824 */ /* 0x000fe200078e0256 */
[----:B0-----:R-:W-:Y:S02]  /*0760*/  LEA R12, P1, R40, R3, 0x1 ;  /* 0x00000003280c7211 */ /* 0x001fe400078208ff */
[----:B------:R-:W-:Y:S02]  /*0770*/  LEA.HI.X.SX32 R11, R38, R69, 0x1, P0 ;  /* 0x00000045260b7211 */ /* 0x000fe400000f0eff */
[----:B------:R-:W-:Y:S02]  /*0780*/  LEA R6, P0, R42, R3, 0x1 ;  /* 0x000000032a067211 */ /* 0x000fe400078008ff */
[----:B------:R-:W-:Y:S02]  /*0790*/  LEA R51, R138, R88, 0x1 ;  /* 0x000000588a337211 */ /* 0x000fe400078e08ff */
[-C--:B------:R-:W-:Y:S02]  /*07a0*/  LEA.HI.X.SX32 R13, R40, R69.reuse, 0x1, P1 ;  /* 0x00000045280d7211 */ /* 0x080fe400008f0eff */
[----:B------:R-:W-:Y:S01]  /*07b0*/  LEA.HI.X.SX32 R7, R42, R69, 0x1, P0 ;  /* 0x000000452a077211 */ /* 0x000fe200000f0eff */
[----:B------:R0:W-:Y:S01]  /*07c0*/  STL [R1+0x20], R2 ;  /* 0x0000200201007387 */ /* 0x0001e20000100800 */
[----:B------:R-:W-:-:S03]  /*07d0*/  LEA R90, R138, R51, 0x1 ;  /* 0x000000338a5a7211 */ /* 0x000fc600078e08ff */
[----:B------:R1:W-:Y:S01]  /*07e0*/  STL [R1+0x1c], R21 ;  /* 0x00001c1501007387 */ /* 0x0003e20000100800 */
[----:B------:R-:W-:-:S04]  /*07f0*/  LEA R18, R138, R90, 0x1 ;  /* 0x0000005a8a127211 */ /* 0x000fc800078e08ff */
[C---:B------:R-:W-:Y:S01]  /*0800*/  LEA R92, R138.reuse, R18, 0x1 ;  /* 0x000000128a5c7211 */ /* 0x040fe200078e08ff */
[----:B0-----:R0:W3:Y:S04]  /*0810*/  LDG.E.U16 R2, desc[UR56][R10.64] ;  /* 0x000000380a027981 */ /* 0x0010e8000c1e1500 */
[----:B-1----:R1:W3:Y:S01]  /*0820*/  LDG.E.U16 R21, desc[UR56][R12.64] ;  /* 0x000000380c157981 */ /* 0x0022e2000c1e1500 */
        /* <DEDUP_REMOVED lines=14> */
[----:B------:R-:W-:Y:S02]  /*0910*/  LEA R96, R138, R94, 0x1 ;  /* 0x0000005e8a607211 */ /* 0x000fe400078e08ff */
[----:B------:R-:W-:-:S03]  /*0920*/  LEA R14, P1, R48, R3, 0x1 ;  /* 0x00000003300e7211 */ /* 0x000fc600078208ff */
[----:B------:R-:W-:Y:S01]  /*0930*/  IMAD R98, R138, 0x2, R96 ;  /* 0x000000028a627824 */ /* 0x000fe200078e0260 */
[----:B------:R-:W-:-:S04]  /*0940*/  LEA.HI.X.SX32 R15, R48, R69, 0x1, P1 ;  /* 0x00000045300f7211 */ /* 0x000fc800008f0eff */
[----:B------:R-:W-:-:S04]  /*0950*/  LEA R48, R138, R98, 0x1 ;  /* 0x000000628a307211 */ /* 0x000fc800078e08ff */
[----:B------:R-:W-:Y:S02]  /*0960*/  LEA R100, R138, R48, 0x1 ;  /* 0x000000308a647211 */ /* 0x000fe400078e08ff */
[----:B------:R-:W-:Y:S02]  /*0970*/  LEA R4, P0, R44, R3, 0x1 ;  /* 0x000000032c047211 */ /* 0x000fe400078008ff */
[----:B------:R-:W-:Y:S02]  /*0980*/  LEA R102, R138, R100, 0x1 ;  /* 0x000000648a667211 */ /* 0x000fe400078e08ff */
[----:B------:R-:W-:Y:S02]  /*0990*/  LEA.HI.X.SX32 R5, R44, R69, 0x1, P0 ;  /* 0x000000452c057211 */ /* 0x000fe400000f0eff */
[----:B------:R-:W-:Y:S02]  /*09a0*/  LEA R8, P0, R56, R3, 0x1 ;  /* 0x0000000338087211 */ /* 0x000fe400078008ff */
[----:B------:R-:W-:Y:S01]  /*09b0*/  LEA R104, R138, R102, 0x1 ;  /* 0x000000668a687211 */ /* 0x000fe200078e08ff */
[----:B------:R-:W3:Y:S01]  /*09c0*/  LDG.E.U16 R4, desc[UR56][R4.64] ;  /* 0x0000003804047981 */ /* 0x000ee2000c1e1500 */
[----:B------:R-:W-:-:S02]  /*09d0*/  LEA.HI.X.SX32 R9, R56, R69, 0x1, P0 ;  /* 0x0000004538097211 */ /* 0x000fc400000f0eff */
[-C--:B0-----:R-:W-:Y:S01]  /*09e0*/  LEA R10, P0, R58, R3.reuse, 0x1 ;  /* 0x000000033a0a7211 */ /* 0x081fe200078008ff */
[----:B------:R-:W-:Y:S01]  /*09f0*/  IMAD R49, R138, 0x2, R104 ;  /* 0x000000028a317824 */ /* 0x000fe200078e0268 */
[----:B-1----:R-:W-:Y:S01]  /*0a00*/  LEA R12, P1, R60, R3, 0x1 ;  /* 0x000000033c0c7211 */ /* 0x002fe200078208ff */
[----:B------:R-:W3:Y:S01]  /*0a10*/  LDG.E.U16 R252, desc[UR56][R8.64] ;  /* 0x0000003808fc7981 */ /* 0x000ee2000c1e1500 */
[----:B------:R-:W-:Y:S02]  /*0a20*/  LEA.HI.X.SX32 R11, R58, R69, 0x1, P0 ;  /* 0x000000453a0b7211 */ /* 0x000fe400000f0eff */
[----:B------:R-:W-:Y:S01]  /*0a30*/  LEA R58, R138, R49, 0x1 ;  /* 0x000000318a3a7211 */ /* 0x000fe200078e08ff */
[----:B------:R-:W3:Y:S01]  /*0a40*/  LDG.E.U16 R5, desc[UR56][R14.64] ;  /* 0x000000380e057981 */ /* 0x000ee2000c1e1500 */
[----:B------:R-:W-:Y:S02]  /*0a50*/  LEA.HI.X.SX32 R13, R60, R69, 0x1, P1 ;  /* 0x000000453c0d7211 */ /* 0x000fe400008f0eff */
[----:B------:R-:W-:-:S03]  /*0a60*/  LEA R60, R138, R58, 0x1 ;  /* 0x0000003a8a3c7211 */ /* 0x000fc600078e08ff */
[----:B------:R-:W3:Y:S04]  /*0a70*/  LDG.E.U16 R251, desc[UR56][R12.64] ;  /* 0x000000380cfb7981 */ /* 0x000ee8000c1e1500 */
[----:B--2---:R0:W-:Y:S04]  /*0a80*/  STL [R1+0x18], R19 ;  /* 0x0000181301007387 */ /* 0x0041e80000100800 */
[----:B0-----:R0:W2:Y:S02]  /*0a90*/  LDG.E.U16 R19, desc[UR56][R6.64] ;  /* 0x0000003806137981 */ /* 0x0010a4000c1e1500 */
[----:B0-----:R-:W-:-:S04]  /*0aa0*/  LEA R6, P0, R62, R3, 0x1 ;  /* 0x000000033e067211 */ /* 0x001fc800078008ff */
[----:B------:R-:W-:Y:S02]  /*0ab0*/  LEA.HI.X.SX32 R7, R62, R69, 0x1, P0 ;  /* 0x000000453e077211 */ /* 0x000fe400000f0eff */
[----:B------:R-:W-:Y:S02]  /*0ac0*/  LEA R62, R138, R60, 0x1 ;  /* 0x0000003c8a3e7211 */ /* 0x000fe400078e08ff */
[----:B------:R-:W-:Y:S01]  /*0ad0*/  LEA R14, P0, R64, R3, 0x1 ;  /* 0x00000003400e7211 */ /* 0x000fe200078008ff */
[----:B------:R0:W2:Y:S01]  /*0ae0*/  LDG.E.U16 R250, desc[UR56][R6.64] ;  /* 0x0000003806fa7981 */ /* 0x0000a2000c1e1500 */
[----:B------:R-:W-:-:S05]  /*0af0*/  LEA R42, R138, R62, 0x1 ;  /* 0x0000003e8a2a7211 */ /* 0x000fca00078e08ff */
[----:B------:R-:W-:Y:S01]  /*0b00*/  IMAD R106, R138, 0x2, R42 ;  /* 0x000000028a6a7824 */ /* 0x000fe200078e022a */
[----:B------:R-:W-:Y:S02]  /*0b10*/  LEA.HI.X.SX32 R15, R64, R69, 0x1, P0 ;  /* 0x00000045400f7211 */ /* 0x000fe400000f0eff */
[----:B------:R-:W-:Y:S02]  /*0b20*/  LEA R8, P0, R68, R3, 0x1 ;  /* 0x0000000344087211 */ /* 0x000fe400078008ff */
[----:B------:R-:W-:Y:S01]  /*0b30*/  LEA R108, R138, R106, 0x1 ;  /* 0x0000006a8a6c7211 */ /* 0x000fe200078e08ff */
[----:B----4-:R-:W-:Y:S01]  /*0b40*/  STL [R1+0x14], R17 ;  /* 0x0000141101007387 */ /* 0x010fe20000100800 */
[----:B------:R-:W-:Y:S02]  /*0b50*/  LEA.HI.X.SX32 R9, R68, R69, 0x1, P0 ;  /* 0x0000004544097211 */ /* 0x000fe400000f0eff */
[----:B------:R-:W-:Y:S01]  /*0b60*/  LEA R124, R138, R108, 0x1 ;  /* 0x0000006c8a7c7211 */ /* 0x000fe200078e08ff */
[----:B------:R-:W4:Y:S01]  /*0b70*/  LDG.E.U16 R71, desc[UR56][R14.64] ;  /* 0x000000380e477981 */ /* 0x000f22000c1e1500 */
[----:B------:R-:W-:-:S02]  /*0b80*/  LEA R56, P0, R72, R3, 0x1 ;  /* 0x0000000348387211 */ /* 0x000fc400078008ff */
[----:B------:R-:W-:Y:S01]  /*0b90*/  LEA R43, R138, R124, 0x1 ;  /* 0x0000007c8a2b7211 */ /* 0x000fe200078e08ff */
[----:B-----5:R1:W-:Y:S01]  /*0ba0*/  STL [R1+0x10], R0 ;  /* 0x0000100001007387 */ /* 0x0203e20000100800 */
[----:B------:R-:W-:Y:S02]  /*0bb0*/  LEA.HI.X.SX32 R57, R72, R69, 0x1, P0 ;  /* 0x0000004548397211 */ /* 0x000fe400000f0eff */
[----:B0-----:R-:W-:Y:S01]  /*0bc0*/  LEA R6, P0, R76, R3, 0x1 ;  /* 0x000000034c067211 */ /* 0x001fe200078008ff */
[----:B------:R-:W5:Y:S01]  /*0bd0*/  LDG.E.U16 R248, desc[UR56][R8.64] ;  /* 0x0000003808f87981 */ /* 0x000f62000c1e1500 */
[----:B------:R-:W-:Y:S02]  /*0be0*/  LEA R72, R138, R43, 0x1 ;  /* 0x0000002b8a487211 */ /* 0x000fe400078e08ff */
[----:B------:R-:W-:Y:S01]  /*0bf0*/  LEA.HI.X.SX32 R7, R76, R69, 0x1, P0 ;  /* 0x000000454c077211 */ /* 0x000fe200000f0eff */
[----:B---3--:R0:W-:Y:S02]  /*0c00*/  STL [R1+0xc], R16 ;  /* 0x00000c1001007387 */ /* 0x0081e40000100800 */
[----:B------:R-:W-:Y:S01]  /*0c10*/  IMAD R76, R138, 0x2, R72 ;  /* 0x000000028a4c7824 */ /* 0x000fe200078e0248 */
[-C--:B------:R-:W-:Y:S01]  /*0c20*/  LEA R12, P0, R78, R3.reuse, 0x1 ;  /* 0x000000034e0c7211 */ /* 0x080fe200078008ff */
[----:B-1----:R1:W3:Y:S03]  /*0c30*/  LDG.E.U16 R0, desc[UR56][R10.64] ;  /* 0x000000380a007981 */ /* 0x0022e6000c1e1500 */
[----:B------:R-:W-:Y:S01]  /*0c40*/  LEA R126, R138, R76, 0x1 ;  /* 0x0000004c8a7e7211 */ /* 0x000fe200078e08ff */
[----:B------:R-:W5:Y:S01]  /*0c50*/  LDG.E.U16 R246, desc[UR56][R6.64] ;  /* 0x0000003806f67981 */ /* 0x000f62000c1e1500 */
[----:B0-----:R-:W-:-:S02]  /*0c60*/  LEA R16, P1, R66, R3, 0x1 ;  /* 0x0000000342107211 */ /* 0x001fc400078208ff */
[----:B------:R-:W-:Y:S01]  /*0c70*/  LEA R44, R138, R126, 0x1 ;  /* 0x0000007e8a2c7211 */ /* 0x000fe200078e08ff */
[----:B------:R-:W4:Y:S01]  /*0c80*/  LDG.E.U16 R56, desc[UR56][R56.64] ;  /* 0x0000003838387981 */ /* 0x000f22000c1e1500 */
[----:B------:R-:W-:Y:S02]  /*0c90*/  LEA.HI.X.SX32 R17, R66, R69, 0x1, P1 ;  /* 0x0000004542117211 */ /* 0x000fe400008f0eff */
[----:B------:R-:W-:Y:S02]  /*0ca0*/  LEA R128, R138, R44, 0x1 ;  /* 0x0000002c8a807211 */ /* 0x000fe400078e08ff */
[----:B-1----:R-:W-:Y:S01]  /*0cb0*/  LEA R10, P1, R74, R3, 0x1 ;  /* 0x000000034a0a7211 */ /* 0x002fe200078208ff */
[----:B------:R0:W5:Y:S01]  /*0cc0*/  LDG.E.U16 R249, desc[UR56][R16.64] ;  /* 0x0000003810f97981 */ /* 0x000162000c1e1500 */
[----:B------:R-:W-:Y:S02]  /*0cd0*/  LEA R132, R138, R128, 0x1 ;  /* 0x000000808a847211 */ /* 0x000fe400078e08ff */
[----:B------:R-:W-:-:S02]  /*0ce0*/  LEA.HI.X.SX32 R11, R74, R69, 0x1, P1 ;  /* 0x000000454a0b7211 */ /* 0x000fc400008f0eff */
[----:B------:R-:W-:Y:S02]  /*0cf0*/  LEA.HI.X.SX32 R13, R78, R69, 0x1, P0 ;  /* 0x000000454e0d7211 */ /* 0x000fe400000f0eff */
[-C--:B------:R-:W-:Y:S01]  /*0d00*/  LEA R8, P0, R82, R3.reuse, 0x1 ;  /* 0x0000000352087211 */ /* 0x080fe200078008ff */
[----:B------:R-:W-:Y:S01]  /*0d10*/  IMAD R134, R138, 0x2, R132 ;  /* 0x000000028a867824 */ /* 0x000fe200078e0284 */
[----:B------:R-:W-:Y:S01]  /*0d20*/  LEA R14, P1, R80, R3, 0x1 ;  /* 0x00000003500e7211 */ /* 0x000fe200078208ff */
[----:B------:R1:W5:Y:S01]  /*0d30*/  LDG.E.U16 R247, desc[UR56][R10.64] ;  /* 0x000000380af77981 */ /* 0x000362000c1e1500 */
[-C--:B------:R-:W-:Y:S02]  /*0d40*/  LEA.HI.X.SX32 R9, R82, R69.reuse, 0x1, P0 ;  /* 0x0000004552097211 */ /* 0x080fe400000f0eff */
[----:B------:R-:W-:Y:S01]  /*0d50*/  LEA.HI.X.SX32 R15, R80, R69, 0x1, P1 ;  /* 0x00000045500f7211 */ /* 0x000fe200008f0eff */
[----:B------:R-:W5:Y:S01]  /*0d60*/  LDG.E.U16 R68, desc[UR56][R12.64] ;  /* 0x000000380c447981 */ /* 0x000f62000c1e1500 */
[----:B0-----:R-:W-:-:S02]  /*0d70*/  LEA R16, P1, R86, R3, 0x1 ;  /* 0x0000000356107211 */ /* 0x001fc400078208ff */
[----:B------:R-:W-:Y:S01]  /*0d80*/  LEA R45, R138, R134, 0x1 ;  /* 0x000000868a2d7211 */ /* 0x000fe200078e08ff */
[----:B------:R0:W5:Y:S01]  /*0d90*/  LDG.E.U16 R245, desc[UR56][R14.64] ;  /* 0x000000380ef57981 */ /* 0x000162000c1e1500 */
[----:B-1----:R-:W-:Y:S02]  /*0da0*/  LEA R10, P0, R84, R3, 0x1 ;  /* 0x00000003540a7211 */ /* 0x002fe400078008ff */
[-C--:B------:R-:W-:Y:S01]  /*0db0*/  LEA.HI.X.SX32 R17, R86, R69.reuse, 0x1, P1 ;  /* 0x0000004556117211 */ /* 0x080fe200008f0eff */
[----:B------:R-:W5:Y:S01]  /*0dc0*/  LDG.E.U16 R244, desc[UR56][R8.64] ;  /* 0x0000003808f47981 */ /* 0x000f62000c1e1500 */
[----:B------:R-:W-:Y:S02]  /*0dd0*/  LEA.HI.X.SX32 R11, R84, R69, 0x1, P0 ;  /* 0x00000045540b7211 */ /* 0x000fe400000f0eff */
[----:B------:R-:W-:Y:S01]  /*0de0*/  LEA R6, P0, R88, R3, 0x1 ;  /* 0x0000000358067211 */ /* 0x000fe200078008ff */
[----:B------:R1:W5:Y:S01]  /*0df0*/  LDG.E.U16 R243, desc[UR56][R16.64] ;  /* 0x0000003810f37981 */ /* 0x000362000c1e1500 */
[----:B------:R-:W-:-:S02]  /*0e00*/  LEA R86, R138, R45, 0x1 ;  /* 0x0000002d8a567211 */ /* 0x000fc400078e08ff */
[----:B------:R-:W-:Y:S01]  /*0e10*/  LEA.HI.X.SX32 R7, R88, R69, 0x1, P0 ;  /* 0x0000004558077211 */ /* 0x000fe200000f0eff */
[----:B------:R-:W5:Y:S01]  /*0e20*/  LDG.E.U16 R117, desc[UR56][R10.64] ;  /* 0x000000380a757981 */ /* 0x000f62000c1e1500 */
[----:B------:R-:W-:Y:S02]  /*0e30*/  LEA R88, R138, R86, 0x1 ;  /* 0x000000568a587211 */ /* 0x000fe400078e08ff */
[----:B0-----:R-:W-:Y:S01]  /*0e40*/  LEA R14, P1, R18, R3, 0x1 ;  /* 0x00000003120e7211 */ /* 0x001fe200078208ff */
[----:B------:R-:W5:Y:S01]  /*0e50*/  LDG.E.U16 R242, desc[UR56][R6.64] ;  /* 0x0000003806f27981 */ /* 0x000f62000c1e1500 */
[----:B------:R-:W-:-:S05]  /*0e60*/  LEA R140, R138, R88, 0x1 ;  /* 0x000000588a8c7211 */ /* 0x000fca00078e08ff */
[----:B------:R-:W-:-:S05]  /*0e70*/  IMAD R38, R138, 0x2, R140 ;  /* 0x000000028a267824 */ /* 0x000fca00078e028c */
[----:B------:R-:W-:-:S04]  /*0e80*/  LEA R142, R138, R38, 0x1 ;  /* 0x000000268a8e7211 */ /* 0x000fc800078e08ff */
[----:B------:R-:W-:-:S04]  /*0e90*/  LEA R144, R138, R142, 0x1 ;  /* 0x0000008e8a907211 */ /* 0x000fc800078e08ff */
[----:B------:R-:W-:-:S04]  /*0ea0*/  LEA R146, R138, R144, 0x1 ;  /* 0x000000908a927211 */ /* 0x000fc800078e08ff */
[----:B------:R-:W-:-:S05]  /*0eb0*/  LEA R39, R138, R146, 0x1 ;  /* 0x000000928a277211 */ /* 0x000fca00078e08ff */
[----:B------:R-:W-:Y:S01]  /*0ec0*/  IMAD R148, R138, 0x2, R39 ;  /* 0x000000028a947824 */ /* 0x000fe200078e0227 */
[----:B------:R-:W-:Y:S02]  /*0ed0*/  LEA.HI.X.SX32 R15, R18, R69, 0x1, P1 ;  /* 0x00000045120f7211 */ /* 0x000fe400008f0eff */
[----:B-1----:R-:W-:Y:S02]  /*0ee0*/  LEA R16, P1, R22, R3, 0x1 ;  /* 0x0000000316107211 */ /* 0x002fe400078208ff */
[----:B------:R-:W-:Y:S01]  /*0ef0*/  LEA R150, R138, R148, 0x1 ;  /* 0x000000948a967211 */ /* 0x000fe200078e08ff */
[----:B------:R0:W5:Y:S01]  /*0f00*/  LDG.E.U16 R241, desc[UR56][R14.64] ;  /* 0x000000380ef17981 */ /* 0x000162000c1e1500 */
[----:B------:R-:W-:Y:S02]  /*0f10*/  LEA.HI.X.SX32 R17, R22, R69, 0x1, P1 ;  /* 0x0000004516117211 */ /* 0x000fe400008f0eff */
[----:B------:R-:W-:Y:S02]  /*0f20*/  LEA R152, R138, R150, 0x1 ;  /* 0x000000968a987211 */ /* 0x000fe400078e08ff */
[----:B------:R-:W-:Y:S01]  /*0f30*/  LEA R12, P0, R90, R3, 0x1 ;  /* 0x000000035a0c7211 */ /* 0x000fe200078008ff */
[----:B------:R-:W5:Y:S01]  /*0f40*/  LDG.E.U16 R239, desc[UR56][R16.64] ;  /* 0x0000003810ef7981 */ /* 0x000f62000c1e1500 */
[----:B------:R-:W-:-:S02]  /*0f50*/  LEA R40, R138, R152, 0x1 ;  /* 0x000000988a287211 */ /* 0x000fc400078e08ff */
[----:B0-----:R-:W-:-:S04]  /*0f60*/  LEA R14, P1, R28, R3, 0x1 ;  /* 0x000000031c0e7211 */ /* 0x001fc800078208ff */
[-C--:B------:R-:W-:Y:S02]  /*0f70*/  LEA.HI.X.SX32 R15, R28, R69.reuse, 0x1, P1 ;  /* 0x000000451c0f7211 */ /* 0x080fe400008f0eff */
[----:B------:R-:W-:Y:S02]  /*0f80*/  LEA R28, R138, R40, 0x1 ;  /* 0x000000288a1c7211 */ /* 0x000fe400078e08ff */
[----:B------:R-:W-:Y:S01]  /*0f90*/  LEA.HI.X.SX32 R13, R90, R69, 0x1, P0 ;  /* 0x000000455a0d7211 */ /* 0x000fe200000f0eff */
[----:B------:R-:W-:Y:S02]  /*0fa0*/  STL [R1+0x8], R21 ;  /* 0x0000081501007387 */ /* 0x000fe40000100800 */
[----:B------:R-:W-:Y:S01]  /*0fb0*/  IMAD R154, R138, 0x2, R28 ;  /* 0x000000028a9a7824 */ /* 0x000fe200078e021c */
[----:B------:R-:W-:Y:S01]  /*0fc0*/  LEA R8, P0, R92, R3, 0x1 ;  /* 0x000000035c087211 */ /* 0x000fe200078008ff */
[----:B------:R0:W5:Y:S03]  /*0fd0*/  LDG.E.U16 R116, desc[UR56][R12.64] ;  /* 0x000000380c747981 */ /* 0x000166000c1e1500 */
[----:B------:R-:W-:Y:S01]  /*0fe0*/  LEA R156, R138, R154, 0x1 ;  /* 0x0000009a8a9c7211 */ /* 0x000fe200078e08ff */
[----:B------:R-:W5:Y:S01]  /*0ff0*/  LDG.E.U16 R237, desc[UR56][R14.64] ;  /* 0x000000380eed7981 */ /* 0x000f62000c1e1500 */
[----:B------:R-:W-:-:S02]  /*1000*/  LEA.HI.X.SX32 R9, R92, R69, 0x1, P0 ;  /* 0x000000455c097211 */ /* 0x000fc400000f0eff */
[----:B------:R-:W-:Y:S02]  /*1010*/  LEA R10, P0, R20, R3, 0x1 ;  /* 0x00000003140a7211 */ /* 0x000fe400078008ff */
[----:B------:R-:W-:Y:S01]  /*1020*/  LEA R41, R138, R156, 0x1 ;  /* 0x0000009c8a297211 */ /* 0x000fe200078e08ff */
[----:B------:R1:W5:Y:S01]  /*1030*/  LDG.E.U16 R240, desc[UR56][R8.64] ;  /* 0x0000003808f07981 */ /* 0x000362000c1e1500 */
[----:B------:R-:W-:Y:S02]  /*1040*/  LEA.HI.X.SX32 R11, R20, R69, 0x1, P0 ;  /* 0x00000045140b7211 */ /* 0x000fe400000f0eff */
[----:B------:R-:W-:Y:S02]  /*1050*/  LEA R6, P0, R24, R3, 0x1 ;  /* 0x0000000318067211 */ /* 0x000fe400078008ff */
[----:B------:R-:W-:Y:S01]  /*1060*/  LEA R158, R138, R41, 0x1 ;  /* 0x000000298a9e7211 */ /* 0x000fe200078e08ff */
[----:B------:R1:W5:Y:S01]  /*1070*/  LDG.E.U16 R115, desc[UR56][R10.64] ;  /* 0x000000380a737981 */ /* 0x000362000c1e1500 */
[----:B------:R-:W-:-:S02]  /*1080*/  LEA.HI.X.SX32 R7, R24, R69, 0x1, P0 ;  /* 0x0000004518077211 */ /* 0x000fc400000f0eff */
[----:B------:R-:W-:Y:S02]  /*1090*/  LEA R160, R138, R158, 0x1 ;  /* 0x0000009e8aa07211 */ /* 0x000fe400078e08ff */
[-C--:B0-----:R-:W-:Y:S01]  /*10a0*/  LEA R12, P0, R26, R3.reuse, 0x1 ;  /* 0x000000031a0c7211 */ /* 0x081fe200078008ff */
[----:B------:R0:W5:Y:S01]  /*10b0*/  LDG.E.U16 R238, desc[UR56][R6.64] ;  /* 0x0000003806ee7981 */ /* 0x000162000c1e1500 */
[----:B------:R-:W-:Y:S01]  /*10c0*/  LEA R16, P1, R34, R3, 0x1 ;  /* 0x0000000322107211 */ /* 0x000fe200078208ff */
[----:B------:R-:W-:Y:S01]  /*10d0*/  IMAD R20, R138, 0x2, R160 ;  /* 0x000000028a147824 */ /* 0x000fe200078e02a0 */
[----:B------:R-:W-:Y:S02]  /*10e0*/  LEA.HI.X.SX32 R13, R26, R69, 0x1, P0 ;  /* 0x000000451a0d7211 */ /* 0x000fe400000f0eff */
[----:B-1----:R-:W-:Y:S02]  /*10f0*/  LEA R8, P0, R30, R3, 0x1 ;  /* 0x000000031e087211 */ /* 0x002fe400078008ff */
[-C--:B------:R-:W-:Y:S01]  /*1100*/  LEA.HI.X.SX32 R17, R34, R69.reuse, 0x1, P1 ;  /* 0x0000004522117211 */ /* 0x080fe200008f0eff */
[----:B------:R1:W5:Y:S01]  /*1110*/  LDG.E.U16 R114, desc[UR56][R12.64] ;  /* 0x000000380c727981 */ /* 0x000362000c1e1500 */
[----:B------:R-:W-:-:S02]  /*1120*/  LEA.HI.X.SX32 R9, R30, R69, 0x1, P0 ;  /* 0x000000451e097211 */ /* 0x000fc400000f0eff */
[----:B------:R-:W-:Y:S01]  /*1130*/  LEA R34, R138, R20, 0x1 ;  /* 0x000000148a227211 */ /* 0x000fe200078e08ff */
[----:B------:R-:W5:Y:S01]  /*1140*/  LDG.E.U16 R235, desc[UR56][R16.64] ;  /* 0x0000003810eb7981 */ /* 0x000f62000c1e1500 */
[----:B------:R-:W-:Y:S02]  /*1150*/  LEA R10, P0, R32, R3, 0x1 ;  /* 0x00000003200a7211 */ /* 0x000fe400078008ff */
[----:B------:R-:W-:Y:S01]  /*1160*/  LEA R74, R138, R34, 0x1 ;  /* 0x000000228a4a7211 */ /* 0x000fe200078e08ff */
[----:B------:R1:W5:Y:S01]  /*1170*/  LDG.E.U16 R236, desc[UR56][R8.64] ;  /* 0x0000003808ec7981 */ /* 0x000362000c1e1500 */
[----:B------:R-:W-:Y:S02]  /*1180*/  LEA.HI.X.SX32 R11, R32, R69, 0x1, P0 ;  /* 0x00000045200b7211 */ /* 0x000fe400000f0eff */
[----:B0-----:R-:W-:Y:S02]  /*1190*/  LEA R6, P0, R36, R3, 0x1 ;  /* 0x0000000324067211 */ /* 0x001fe400078008ff */
[----:B------:R-:W-:Y:S01]  /*11a0*/  LEA R122, R138, R74, 0x1 ;  /* 0x0000004a8a7a7211 */ /* 0x000fe200078e08ff */
[----:B------:R0:W5:Y:S01]  /*11b0*/  LDG.E.U16 R113, desc[UR56][R10.64] ;  /* 0x000000380a717981 */ /* 0x000162000c1e1500 */
[----:B------:R-:W-:-:S02]  /*11c0*/  LEA.HI.X.SX32 R7, R36, R69, 0x1, P0 ;  /* 0x0000004524077211 */ /* 0x000fc400000f0eff */
[----:B-1----:R-:W-:Y:S02]  /*11d0*/  LEA R12, P0, R94, R3, 0x1 ;  /* 0x000000035e0c7211 */ /* 0x002fe400078008ff */
[----:B------:R-:W-:Y:S01]  /*11e0*/  LEA R22, R138, R122, 0x1 ;  /* 0x0000007a8a167211 */ /* 0x000fe200078e08ff */
[----:B------:R-:W5:Y:S01]  /*11f0*/  LDG.E.U16 R234, desc[UR56][R6.64] ;  /* 0x0000003806ea7981 */ /* 0x000f62000c1e1500 */
[----:B------:R-:W-:Y:S02]  /*1200*/  LEA.HI.X.SX32 R13, R94, R69, 0x1, P0 ;  /* 0x000000455e0d7211 */ /* 0x000fe400000f0eff */
[-C--:B------:R-:W-:Y:S01]  /*1210*/  LEA R8, P0, R98, R3.reuse, 0x1 ;  /* 0x0000000362087211 */ /* 0x080fe200078008ff */
[----:B------:R-:W-:Y:S01]  /*1220*/  IMAD R35, R138, 0x2, R22 ;  /* 0x000000028a237824 */ /* 0x000fe200078e0216 */
[----:B------:R-:W-:Y:S01]  /*1230*/  LEA R18, P1, R96, R3, 0x1 ;  /* 0x0000000360127211 */ /* 0x000fe200078208ff */
[----:B------:R-:W5:Y:S01]  /*1240*/  LDG.E.U16 R112, desc[UR56][R12.64] ;  /* 0x000000380c707981 */ /* 0x000f62000c1e1500 */
[----:B------:R-:W-:-:S02]  /*1250*/  LEA.HI.X.SX32 R9, R98, R69, 0x1, P0 ;  /* 0x0000004562097211 */ /* 0x000fc400000f0eff */
[----:B0-----:R-:W-:Y:S02]  /*1260*/  LEA R10, P0, R100, R3, 0x1 ;  /* 0x00000003640a7211 */ /* 0x001fe400078008ff */
[----:B------:R-:W-:Y:S01]  /*1270*/  LEA R66, R138, R35, 0x1 ;  /* 0x000000238a427211 */ /* 0x000fe200078e08ff */
[----:B------:R-:W5:Y:S01]  /*1280*/  LDG.E.U16 R232, desc[UR56][R8.64] ;  /* 0x0000003808e87981 */ /* 0x000f62000c1e1500 */
[----:B------:R-:W-:Y:S02]  /*1290*/  LEA.HI.X.SX32 R11, R100, R69, 0x1, P0 ;  /* 0x00000045640b7211 */ /* 0x000fe400000f0eff */
[----:B------:R-:W-:Y:S02]  /*12a0*/  LEA R100, R138, R66, 0x1 ;  /* 0x000000428a647211 */ /* 0x000fe400078e08ff */
[----:B------:R-:W-:Y:S01]  /*12b0*/  LEA R14, P0, R104, R3, 0x1 ;  /* 0x00000003680e7211 */ /* 0x000fe200078008ff */
[----:B------:R0:W5:Y:S01]  /*12c0*/  LDG.E.U16 R111, desc[UR56][R10.64] ;  /* 0x000000380a6f7981 */ /* 0x000162000c1e1500 */
[----:B------:R-:W-:-:S04]  /*12d0*/  LEA R84, R138, R100, 0x1 ;  /* 0x000000648a547211 */ /* 0x000fc800078e08ff */
[----:B------:R-:W-:-:S05]  /*12e0*/  LEA R36, R138, R84, 0x1 ;  /* 0x000000548a247211 */ /* 0x000fca00078e08ff */
[----:B------:R-:W-:-:S05]  /*12f0*/  IMAD R82, R138, 0x2, R36 ;  /* 0x000000028a527824 */ /* 0x000fca00078e0224 */
[----:B------:R-:W-:-:S04]  /*1300*/  LEA R98, R138, R82, 0x1 ;  /* 0x000000528a627211 */ /* 0x000fc800078e08ff */
[----:B------:R-:W-:-:S04]  /*1310*/  LEA R64, R138, R98, 0x1 ;  /* 0x000000628a407211 */ /* 0x000fc800078e08ff */
[----:B------:R-:W-:Y:S02]  /*1320*/  LEA R37, R138, R64, 0x1 ;  /* 0x000000408a257211 */ /* 0x000fe400078e08ff */
[----:B------:R-:W-:Y:S01]  /*1330*/  LEA.HI.X.SX32 R15, R104, R69, 0x1, P0 ;  /* 0x00000045680f7211 */ /* 0x000fe200000f0eff */
[----:B--2---:R1:W-:Y:S01]  /*1340*/  STL [R1+0x4], R19 ;  /* 0x0000041301007387 */ /* 0x0043e20000100800 */
[----:B------:R-:W-:-:S03]  /*1350*/  LEA R16, P0, R58, R3, 0x1 ;  /* 0x000000033a107211 */ /* 0x000fc600078008ff */
[----:B------:R-:W2:Y:S01]  /*1360*/  LDG.E.U16 R230, desc[UR56][R14.64] ;  /* 0x000000380ee67981 */ /* 0x000ea2000c1e1500 */
[----:B-1----:R-:W-:Y:S02]  /*1370*/  LEA.HI.X.SX32 R19, R96, R69, 0x1, P1 ;  /* 0x0000004560137211 */ /* 0x002fe400008f0eff */
[----:B------:R-:W-:Y:S02]  /*1380*/  LEA R24, P1, R102, R3, 0x1 ;  /* 0x0000000366187211 */ /* 0x000fe400078208ff */
[-C--:B------:R-:W-:Y:S01]  /*1390*/  LEA.HI.X.SX32 R17, R58, R69.reuse, 0x1, P0 ;  /* 0x000000453a117211 */ /* 0x080fe200000f0eff */
[----:B------:R-:W2:Y:S01]  /*13a0*/  LDG.E.U16 R233, desc[UR56][R18.64] ;  /* 0x0000003812e97981 */ /* 0x000ea2000c1e1500 */
[----:B------:R-:W-:Y:S02]  /*13b0*/  LEA.HI.X.SX32 R25, R102, R69, 0x1, P1 ;  /* 0x0000004566197211 */ /* 0x000fe400008f0eff */
[----:B0-----:R-:W-:Y:S01]  /*13c0*/  LEA R10, P0, R62, R3, 0x1 ;  /* 0x000000033e0a7211 */ /* 0x001fe200078008ff */
[----:B------:R-:W2:Y:S04]  /*13d0*/  LDG.E.U16 R110, desc[UR56][R16.64] ;  /* 0x00000038106e7981 */ /* 0x000ea8000c1e1500 */
[----:B------:R0:W2:Y:S02]  /*13e0*/  LDG.E.U16 R231, desc[UR56][R24.64] ;  /* 0x0000003818e77981 */ /* 0x0000a4000c1e1500 */
[----:B0-----:R-:W-:-:S05]  /*13f0*/  LEA R24, R138, R37, 0x1 ;  /* 0x000000258a187211 */ /* 0x001fca00078e08ff */
[----:B------:R-:W-:-:S05]  /*1400*/  IMAD R80, R138, 0x2, R24 ;  /* 0x000000028a507824 */ /* 0x000fca00078e0218 */
[----:B------:R-:W-:-:S04]  /*1410*/  LEA R163, R138, R80, 0x1 ;  /* 0x000000508aa37211 */ /* 0x000fc800078e08ff */
[----:B------:R-:W-:-:S04]  /*1420*/  LEA R30, R138, R163, 0x1 ;  /* 0x000000a38a1e7211 */ /* 0x000fc800078e08ff */
[----:B------:R-:W-:-:S04]  /*1430*/  LEA R94, R138, R30, 0x1 ;  /* 0x0000001e8a5e7211 */ /* 0x000fc800078e08ff */
[----:B------:R-:W-:-:S05]  /*1440*/  LEA R78, R138, R94, 0x1 ;  /* 0x0000005e8a4e7211 */ /* 0x000fca00078e08ff */
[----:B------:R-:W-:-:S05]  /*1450*/  IMAD R166, R138, 0x2, R78 ;  /* 0x000000028aa67824 */ /* 0x000fca00078e024e */
[----:B------:R-:W-:-:S04]  /*1460*/  LEA R31, R138, R166, 0x1 ;  /* 0x000000a68a1f7211 */ /* 0x000fc800078e08ff */
[----:B------:R-:W-:Y:S02]  /*1470*/  LEA R96, R138, R31, 0x1 ;  /* 0x0000001f8a607211 */ /* 0x000fe400078e08ff */
[----:B------:R-:W-:Y:S02]  /*1480*/  LEA R6, P1, R60, R3, 0x1 ;  /* 0x000000033c067211 */ /* 0x000fe400078208ff */
[----:B------:R-:W-:Y:S02]  /*1490*/  LEA R92, R138, R96, 0x1 ;  /* 0x000000608a5c7211 */ /* 0x000fe400078e08ff */
[----:B------:R-:W-:Y:S02]  /*14a0*/  LEA.HI.X.SX32 R7, R60, R69, 0x1, P1 ;  /* 0x000000453c077211 */ /* 0x000fe400008f0eff */
[----:B------:R-:W-:Y:S02]  /*14b0*/  LEA R8, P1, R108, R3, 0x1 ;  /* 0x000000036c087211 */ /* 0x000fe400078208ff */
[----:B------:R-:W-:Y:S01]  /*14c0*/  LEA R170, R138, R92, 0x1 ;  /* 0x0000005c8aaa7211 */ /* 0x000fe200078e08ff */
[----:B------:R0:W2:Y:S01]  /*14d0*/  LDG.E.U16 R229, desc[UR56][R6.64] ;  /* 0x0000003806e57981 */ /* 0x0000a2000c1e1500 */
[----:B------:R-:W-:-:S02]  /*14e0*/  LEA.HI.X.SX32 R11, R62, R69, 0x1, P0 ;  /* 0x000000453e0b7211 */ /* 0x000fc400000f0eff */
[----:B------:R-:W-:Y:S01]  /*14f0*/  LEA R12, P0, R106, R3, 0x1 ;  /* 0x000000036a0c7211 */ /* 0x000fe200078008ff */
[----:B------:R-:W-:Y:S01]  /*1500*/  IMAD R32, R138, 0x2, R170 ;  /* 0x000000028a207824 */ /* 0x000fe200078e02aa */
[-C--:B------:R-:W-:Y:S01]  /*1510*/  LEA.HI.X.SX32 R9, R108, R69.reuse, 0x1, P1 ;  /* 0x000000456c097211 */ /* 0x080fe200008f0eff */
[----:B------:R-:W2:Y:S01]  /*1520*/  LDG.E.U16 R228, desc[UR56][R10.64] ;  /* 0x000000380ae47981 */ /* 0x000ea2000c1e1500 */
[----:B------:R-:W-:Y:S02]  /*1530*/  LEA.HI.X.SX32 R13, R106, R69, 0x1, P0 ;  /* 0x000000456a0d7211 */ /* 0x000fe400000f0eff */
[-C--:B0-----:R-:W-:Y:S01]  /*1540*/  LEA R6, P1, R76, R3.reuse, 0x1 ;  /* 0x000000034c067211 */ /* 0x081fe200078208ff */
[----:B------:R0:W2:Y:S01]  /*1550*/  LDG.E.U16 R227, desc[UR56][R8.64] ;  /* 0x0000003808e37981 */ /* 0x0000a2000c1e1500 */
[----:B------:R-:W-:Y:S02]  /*1560*/  LEA R14, P0, R124, R3, 0x1 ;  /* 0x000000037c0e7211 */ /* 0x000fe400078008ff */
[----:B------:R-:W-:Y:S01]  /*1570*/  LEA.HI.X.SX32 R7, R76, R69, 0x1, P1 ;  /* 0x000000454c077211 */ /* 0x000fe200008f0eff */
[----:B------:R-:W2:Y:S01]  /*1580*/  LDG.E.U16 R109, desc[UR56][R12.64] ;  /* 0x000000380c6d7981 */ /* 0x000ea2000c1e1500 */
[----:B------:R-:W-:-:S02]  /*1590*/  LEA R76, R138, R32, 0x1 ;  /* 0x000000208a4c7211 */ /* 0x000fc400078e08ff */
[----:B------:R-:W-:Y:S01]  /*15a0*/  LEA.HI.X.SX32 R15, R124, R69, 0x1, P0 ;  /* 0x000000457c0f7211 */ /* 0x000fe200000f0eff */
[----:B------:R1:W2:Y:S01]  /*15b0*/  LDG.E.U16 R225, desc[UR56][R6.64] ;  /* 0x0000003806e17981 */ /* 0x0002a2000c1e1500 */
[-C--:B------:R-:W-:Y:S02]  /*15c0*/  LEA R16, P0, R72, R3.reuse, 0x1 ;  /* 0x0000000348107211 */ /* 0x080fe400078008ff */
[----:B------:R-:W-:Y:S01]  /*15d0*/  LEA R90, R138, R76, 0x1 ;  /* 0x0000004c8a5a7211 */ /* 0x000fe200078e08ff */
[----:B------:R-:W2:Y:S01]  /*15e0*/  LDG.E.U16 R226, desc[UR56][R14.64] ;  /* 0x000000380ee27981 */ /* 0x000ea2000c1e1500 */
[----:B0-----:R-:W-:Y:S02]  /*15f0*/  LEA R8, P1, R132, R3, 0x1 ;  /* 0x0000000384087211 */ /* 0x001fe400078208ff */
[----:B------:R-:W-:Y:S02]  /*1600*/  LEA.HI.X.SX32 R17, R72, R69, 0x1, P0 ;  /* 0x0000004548117211 */ /* 0x000fe400000f0eff */
[----:B------:R-:W-:-:S02]  /*1610*/  LEA R174, R138, R90, 0x1 ;  /* 0x0000005a8aae7211 */ /* 0x000fc400078e08ff */
[----:B------:R-:W-:Y:S01]  /*1620*/  LEA R10, P0, R126, R3, 0x1 ;  /* 0x000000037e0a7211 */ /* 0x000fe200078008ff */
[----:B------:R0:W2:Y:S01]  /*1630*/  LDG.E.U16 R108, desc[UR56][R16.64] ;  /* 0x00000038106c7981 */ /* 0x0000a2000c1e1500 */
[----:B------:R-:W-:Y:S02]  /*1640*/  LEA.HI.X.SX32 R9, R132, R69, 0x1, P1 ;  /* 0x0000004584097211 */ /* 0x000fe400008f0eff */
[----:B-1----:R-:W-:Y:S02]  /*1650*/  LEA R6, P1, R88, R3, 0x1 ;  /* 0x0000000358067211 */ /* 0x002fe400078208ff */
[----:B------:R-:W-:Y:S01]  /*1660*/  LEA R33, R138, R174, 0x1 ;  /* 0x000000ae8a217211 */ /* 0x000fe200078e08ff */
[----:B------:R-:W2:Y:S01]  /*1670*/  LDG.E.U16 R223, desc[UR56][R8.64] ;  /* 0x0000003808df7981 */ /* 0x000ea2000c1e1500 */
[----:B------:R-:W-:Y:S02]  /*1680*/  LEA.HI.X.SX32 R11, R126, R69, 0x1, P0 ;  /* 0x000000457e0b7211 */ /* 0x000fe400000f0eff */
[----:B------:R-:W-:-:S02]  /*1690*/  LEA R12, P0, R128, R3, 0x1 ;  /* 0x00000003800c7211 */ /* 0x000fc400078008ff */
[-C--:B------:R-:W-:Y:S01]  /*16a0*/  LEA.HI.X.SX32 R7, R88, R69.reuse, 0x1, P1 ;  /* 0x0000004558077211 */ /* 0x080fe200008f0eff */
[----:B------:R-:W-:Y:S01]  /*16b0*/  IMAD R88, R138, 0x2, R33 ;  /* 0x000000028a587824 */ /* 0x000fe200078e0221 */
[----:B------:R-:W-:Y:S01]  /*16c0*/  LEA.HI.X.SX32 R13, R128, R69, 0x1, P0 ;  /* 0x00000045800d7211 */ /* 0x000fe200000f0eff */
[----:B------:R-:W2:Y:S01]  /*16d0*/  LDG.E.U16 R224, desc[UR56][R10.64] ;  /* 0x000000380ae07981 */ /* 0x000ea2000c1e1500 */
[----:B0-----:R-:W-:Y:S02]  /*16e0*/  LEA R16, P0, R134, R3, 0x1 ;  /* 0x0000000386107211 */ /* 0x001fe400078008ff */
[----:B------:R-:W-:Y:S01]  /*16f0*/  LEA R18, R138, R88, 0x1 ;  /* 0x000000588a127211 */ /* 0x000fe200078e08ff */
[----:B------:R0:W2:Y:S01]  /*1700*/  LDG.E.U16 R107, desc[UR56][R12.64] ;  /* 0x000000380c6b7981 */ /* 0x0000a2000c1e1500 */
[----:B------:R-:W-:Y:S02]  /*1710*/  LEA.HI.X.SX32 R17, R134, R69, 0x1, P0 ;  /* 0x0000004586117211 */ /* 0x000fe400000f0eff */
[----:B------:R-:W-:Y:S01]  /*1720*/  LEA R14, P0, R86, R3, 0x1 ;  /* 0x00000003560e7211 */ /* 0x000fe200078008ff */
[----:B------:R-:W2:Y:S01]  /*1730*/  LDG.E.U16 R221, desc[UR56][R6.64] ;  /* 0x0000003806dd7981 */ /* 0x000ea2000c1e1500 */
[----:B------:R-:W-:-:S02]  /*1740*/  LEA R179, R138, R18, 0x1 ;  /* 0x000000128ab37211 */ /* 0x000fc400078e08ff */
[----:B------:R-:W-:Y:S01]  /*1750*/  LEA.HI.X.SX32 R15, R86, R69, 0x1, P0 ;  /* 0x00000045560f7211 */ /* 0x000fe200000f0eff */
[----:B------:R1:W2:Y:S01]  /*1760*/  LDG.E.U16 R222, desc[UR56][R16.64] ;  /* 0x0000003810de7981 */ /* 0x0002a2000c1e1500 */
[----:B------:R-:W-:Y:S02]  /*1770*/  LEA R26, R138, R179, 0x1 ;  /* 0x000000b38a1a7211 */ /* 0x000fe400078e08ff */
[----:B0-----:R-:W-:Y:S01]  /*1780*/  LEA R12, P0, R140, R3, 0x1 ;  /* 0x000000038c0c7211 */ /* 0x001fe200078008ff */
[----:B------:R-:W2:Y:S01]  /*1790*/  LDG.E.U16 R106, desc[UR56][R14.64] ;  /* 0x000000380e6a7981 */ /* 0x000ea2000c1e1500 */
[----:B------:R-:W-:Y:S02]  /*17a0*/  LEA R72, R138, R26, 0x1 ;  /* 0x0000001a8a487211 */ /* 0x000fe400078e08ff */
[----:B------:R-:W-:Y:S02]  /*17b0*/  LEA.HI.X.SX32 R13, R140, R69, 0x1, P0 ;  /* 0x000000458c0d7211 */ /* 0x000fe400000f0eff */
[----:B------:R-:W-:Y:S01]  /*17c0*/  LEA R10, P0, R142, R3, 0x1 ;  /* 0x000000038e0a7211 */ /* 0x000fe200078008ff */
[----:B------:R-:W-:-:S02]  /*17d0*/  IMAD R58, R138, 0x2, R72 ;  /* 0x000000028a3a7824 */ /* 0x000fc400078e0248 */
[----:B------:R0:W2:Y:S01]  /*17e0*/  LDG.E.U16 R220, desc[UR56][R12.64] ;  /* 0x000000380cdc7981 */ /* 0x0000a2000c1e1500 */
[----:B------:R-:W-:Y:S02]  /*17f0*/  LEA.HI.X.SX32 R11, R142, R69, 0x1, P0 ;  /* 0x000000458e0b7211 */ /* 0x000fe400000f0eff */
[----:B-1----:R-:W-:Y:S02]  /*1800*/  LEA R16, P0, R146, R3, 0x1 ;  /* 0x0000000392107211 */ /* 0x002fe400078008ff */
[----:B------:R-:W-:Y:S01]  /*1810*/  LEA R181, R138, R58, 0x1 ;  /* 0x0000003a8ab57211 */ /* 0x000fe200078e08ff */
[----:B------:R1:W2:Y:S01]  /*1820*/  LDG.E.U16 R105, desc[UR56][R10.64] ;  /* 0x000000380a697981 */ /* 0x0002a2000c1e1500 */
[----:B------:R-:W-:Y:S02]  /*1830*/  LEA.HI.X.SX32 R17, R146, R69, 0x1, P0 ;  /* 0x0000004592117211 */ /* 0x000fe400000f0eff */
[----:B------:R-:W-:Y:S02]  /*1840*/  LEA R6, P0, R148, R3, 0x1 ;  /* 0x0000000394067211 */ /* 0x000fe400078008ff */
[----:B------:R-:W-:Y:S01]  /*1850*/  LEA R27, R138, R181, 0x1 ;  /* 0x000000b58a1b7211 */ /* 0x000fe200078e08ff */
[----:B------:R-:W2:Y:S01]  /*1860*/  LDG.E.U16 R218, desc[UR56][R16.64] ;  /* 0x0000003810da7981 */ /* 0x000ea2000c1e1500 */
[----:B------:R-:W-:-:S02]  /*1870*/  LEA.HI.X.SX32 R7, R148, R69, 0x1, P0 ;  /* 0x0000004594077211 */ /* 0x000fc400000f0eff */
[----:B0-----:R-:W-:Y:S02]  /*1880*/  LEA R12, P0, R152, R3, 0x1 ;  /* 0x00000003980c7211 */ /* 0x001fe400078008ff */
[----:B------:R-:W-:Y:S01]  /*1890*/  LEA R60, R138, R27, 0x1 ;  /* 0x0000001b8a3c7211 */ /* 0x000fe200078e08ff */
[----:B------:R0:W2:Y:S01]  /*18a0*/  LDG.E.U16 R104, desc[UR56][R6.64] ;  /* 0x0000003806687981 */ /* 0x0000a2000c1e1500 */
[----:B------:R-:W-:Y:S02]  /*18b0*/  LEA.HI.X.SX32 R13, R152, R69, 0x1, P0 ;  /* 0x00000045980d7211 */ /* 0x000fe400000f0eff */
[----:B-1----:R-:W-:Y:S02]  /*18c0*/  LEA R10, P0, R28, R3, 0x1 ;  /* 0x000000031c0a7211 */ /* 0x002fe400078008ff */
[----:B------:R-:W-:Y:S01]  /*18d0*/  LEA R86, R138, R60, 0x1 ;  /* 0x0000003c8a567211 */ /* 0x000fe200078e08ff */
[----:B------:R-:W2:Y:S01]  /*18e0*/  LDG.E.U16 R216, desc[UR56][R12.64] ;  /* 0x000000380cd87981 */ /* 0x000ea2000c1e1500 */
[----:B------:R-:W-:-:S02]  /*18f0*/  LEA.HI.X.SX32 R11, R28, R69, 0x1, P0 ;  /* 0x000000451c0b7211 */ /* 0x000fc400000f0eff */
[----:B0-----:R-:W-:Y:S01]  /*1900*/  LEA R6, P0, R156, R3, 0x1 ;  /* 0x000000039c067211 */ /* 0x001fe200078008ff */
[----:B------:R-:W-:Y:S02]  /*1910*/  IMAD R180, R138, 0x2, R86 ;  /* 0x000000028ab47824 */ /* 0x000fe400078e0256 */
[----:B------:R0:W2:Y:S01]  /*1920*/  LDG.E.U16 R103, desc[UR56][R10.64] ;  /* 0x000000380a677981 */ /* 0x0000a2000c1e1500 */
[----:B------:R-:W-:Y:S02]  /*1930*/  LEA.HI.X.SX32 R7, R156, R69, 0x1, P0 ;  /* 0x000000459c077211 */ /* 0x000fe400000f0eff */
[----:B------:R-:W-:-:S03]  /*1940*/  LEA R28, R138, R180, 0x1 ;  /* 0x000000b48a1c7211 */ /* 0x000fc600078e08ff */
[----:B------:R1:W2:Y:S01]  /*1950*/  LDG.E.U16 R214, desc[UR56][R6.64] ;  /* 0x0000003806d67981 */ /* 0x0002a2000c1e1500 */
[----:B0-----:R-:W-:Y:S02]  /*1960*/  LEA R10, P0, R158, R3, 0x1 ;  /* 0x000000039e0a7211 */ /* 0x001fe400078008ff */
[----:B------:R-:W-:Y:S02]  /*1970*/  LEA R62, R138, R28, 0x1 ;  /* 0x0000001c8a3e7211 */ /* 0x000fe400078e08ff */
[----:B------:R-:W-:Y:S02]  /*1980*/  LEA.HI.X.SX32 R11, R158, R69, 0x1, P0 ;  /* 0x000000459e0b7211 */ /* 0x000fe400000f0eff */
[-C--:B-1----:R-:W-:Y:S02]  /*1990*/  LEA R6, P0, R20, R3.reuse, 0x1 ;  /* 0x0000000314067211 */ /* 0x082fe400078008ff */
[----:B------:R-:W-:Y:S01]  /*19a0*/  LEA R8, P1, R144, R3, 0x1 ;  /* 0x0000000390087211 */ /* 0x000fe200078208ff */
[----:B------:R0:W2:Y:S01]  /*19b0*/  LDG.E.U16 R102, desc[UR56][R10.64] ;  /* 0x000000380a667981 */ /* 0x0000a2000c1e1500 */
[----:B------:R-:W-:-:S02]  /*19c0*/  LEA.HI.X.SX32 R7, R20, R69, 0x1, P0 ;  /* 0x0000004514077211 */ /* 0x000fc400000f0eff */
[----:B------:R-:W-:Y:S02]  /*19d0*/  LEA R20, R138, R62, 0x1 ;  /* 0x0000003e8a147211 */ /* 0x000fe400078e08ff */
[----:B------:R-:W-:Y:S01]  /*19e0*/  LEA.HI.X.SX32 R9, R144, R69, 0x1, P1 ;  /* 0x0000004590097211 */ /* 0x000fe200008f0eff */
[----:B------:R-:W2:Y:S01]  /*19f0*/  LDG.E.U16 R212, desc[UR56][R6.64] ;  /* 0x0000003806d47981 */ /* 0x000ea2000c1e1500 */
[----:B------:R-:W-:Y:S02]  /*1a00*/  LEA R14, P1, R150, R3, 0x1 ;  /* 0x00000003960e7211 */ /* 0x000fe400078208ff */
[----:B------:R-:W-:Y:S01]  /*1a10*/  LEA R177, R138, R20, 0x1 ;  /* 0x000000148ab17211 */ /* 0x000fe200078e08ff */
[----:B------:R1:W2:Y:S01]  /*1a20*/  LDG.E.U16 R219, desc[UR56][R8.64] ;  /* 0x0000003808db7981 */ /* 0x0002a2000c1e1500 */
[----:B------:R-:W-:Y:S02]  /*1a30*/  LEA.HI.X.SX32 R15, R150, R69, 0x1, P1 ;  /* 0x00000045960f7211 */ /* 0x000fe400008f0eff */
[----:B0-----:R-:W-:Y:S01]  /*1a40*/  LEA R10, P0, R74, R3, 0x1 ;  /* 0x000000034a0a7211 */ /* 0x001fe200078008ff */
[----:B------:R-:W-:-:S02]  /*1a50*/  IMAD R29, R138, 0x2, R177 ;  /* 0x000000028a1d7824 */ /* 0x000fc400078e02b1 */
[----:B------:R-:W2:Y:S01]  /*1a60*/  LDG.E.U16 R217, desc[UR56][R14.64] ;  /* 0x000000380ed97981 */ /* 0x000ea2000c1e1500 */
[----:B-1----:R-:W-:Y:S02]  /*1a70*/  LEA R8, P1, R154, R3, 0x1 ;  /* 0x000000039a087211 */ /* 0x002fe400078208ff */
[-C--:B------:R-:W-:Y:S02]  /*1a80*/  LEA.HI.X.SX32 R11, R74, R69.reuse, 0x1, P0 ;  /* 0x000000454a0b7211 */ /* 0x080fe400000f0eff */
[----:B------:R-:W-:Y:S02]  /*1a90*/  LEA.HI.X.SX32 R9, R154, R69, 0x1, P1 ;  /* 0x000000459a097211 */ /* 0x000fe400008f0eff */
[----:B------:R-:W-:Y:S01]  /*1aa0*/  LEA R6, P0, R22, R3, 0x1 ;  /* 0x0000000316067211 */ /* 0x000fe200078008ff */
[----:B------:R-:W2:Y:S01]  /*1ab0*/  LDG.E.U16 R101, desc[UR56][R10.64] ;  /* 0x000000380a657981 */ /* 0x000ea2000c1e1500 */
[----:B------:R-:W-:Y:S02]  /*1ac0*/  LEA R74, R138, R29, 0x1 ;  /* 0x0000001d8a4a7211 */ /* 0x000fe400078e08ff */
[----:B------:R-:W-:Y:S01]  /*1ad0*/  LEA.HI.X.SX32 R7, R22, R69, 0x1, P0 ;  /* 0x0000004516077211 */ /* 0x000fe200000f0eff */
[----:B------:R0:W2:Y:S01]  /*1ae0*/  LDG.E.U16 R215, desc[UR56][R8.64] ;  /* 0x0000003808d77981 */ /* 0x0000a2000c1e1500 */
[----:B------:R-:W-:-:S03]  /*1af0*/  LEA R22, R138, R74, 0x1 ;  /* 0x0000004a8a167211 */ /* 0x000fc600078e08ff */
[----:B------:R1:W2:Y:S01]  /*1b00*/  LDG.E.U16 R210, desc[UR56][R6.64] ;  /* 0x0000003806d27981 */ /* 0x0002a2000c1e1500 */
[----:B------:R-:W-:Y:S02]  /*1b10*/  LEA R176, R138, R22, 0x1 ;  /* 0x000000168ab07211 */ /* 0x000fe400078e08ff */
[----:B0-----:R-:W-:-:S04]  /*1b20*/  LEA R8, P1, R160, R3, 0x1 ;  /* 0x00000003a0087211 */ /* 0x001fc800078208ff */
[----:B------:R-:W-:Y:S02]  /*1b30*/  LEA.HI.X.SX32 R9, R160, R69, 0x1, P1 ;  /* 0x00000045a0097211 */ /* 0x000fe400008f0eff */
[----:B------:R-:W-:Y:S02]  /*1b40*/  LEA R10, P0, R66, R3, 0x1 ;  /* 0x00000003420a7211 */ /* 0x000fe400078008ff */
[----:B------:R-:W-:Y:S01]  /*1b50*/  LEA R21, R138, R176, 0x1 ;  /* 0x000000b08a157211 */ /* 0x000fe200078e08ff */
[----:B------:R0:W2:Y:S01]  /*1b60*/  LDG.E.U16 R213, desc[UR56][R8.64] ;  /* 0x0000003808d57981 */ /* 0x0000a2000c1e1500 */
[----:B------:R-:W-:Y:S02]  /*1b70*/  LEA.HI.X.SX32 R11, R66, R69, 0x1, P0 ;  /* 0x00000045420b7211 */ /* 0x000fe400000f0eff */
[-C--:B-1----:R-:W-:Y:S01]  /*1b80*/  LEA R6, P0, R84, R3.reuse, 0x1 ;  /* 0x0000000354067211 */ /* 0x082fe200078008ff */
[----:B------:R-:W-:Y:S01]  /*1b90*/  IMAD R66, R138, 0x2, R21 ;  /* 0x000000028a427824 */ /* 0x000fe200078e0215 */
[----:B0-----:R-:W-:-:S04]  /*1ba0*/  LEA R8, P1, R122, R3, 0x1 ;  /* 0x000000037a087211 */ /* 0x001fc800078208ff */
[-C--:B------:R-:W-:Y:S02]  /*1bb0*/  LEA.HI.X.SX32 R9, R122, R69.reuse, 0x1, P1 ;  /* 0x000000457a097211 */ /* 0x080fe400008f0eff */
[----:B------:R-:W-:Y:S02]  /*1bc0*/  LEA.HI.X.SX32 R7, R84, R69, 0x1, P0 ;  /* 0x0000004554077211 */ /* 0x000fe400000f0eff */
[C---:B------:R-:W-:Y:S01]  /*1bd0*/  LEA R84, R138.reuse, R66, 0x1 ;  /* 0x000000428a547211 */ /* 0x040fe200078e08ff */
[----:B------:R0:W2:Y:S03]  /*1be0*/  LDG.E.U16 R211, desc[UR56][R8.64] ;  /* 0x0000003808d37981 */ /* 0x0000a6000c1e1500 */
[----:B------:R-:W-:Y:S01]  /*1bf0*/  LEA R175, R138, R84, 0x1 ;  /* 0x000000548aaf7211 */ /* 0x000fe200078e08ff */
[----:B------:R-:W2:Y:S01]  /*1c00*/  LDG.E.U16 R208, desc[UR56][R6.64] ;  /* 0x0000003806d07981 */ /* 0x000ea2000c1e1500 */
[----:B0-----:R-:W-:-:S04]  /*1c10*/  LEA R8, P1, R100, R3, 0x1 ;  /* 0x0000000364087211 */ /* 0x001fc800078208ff */
[----:B------:R-:W-:Y:S02]  /*1c20*/  LEA.HI.X.SX32 R9, R100, R69, 0x1, P1 ;  /* 0x0000004564097211 */ /* 0x000fe400008f0eff */
[----:B------:R0:W2:Y:S01]  /*1c30*/  LDG.E.U16 R100, desc[UR56][R10.64] ;  /* 0x000000380a647981 */ /* 0x0000a2000c1e1500 */
[----:B------:R-:W-:-:S03]  /*1c40*/  LEA R23, R138, R175, 0x1 ;  /* 0x000000af8a177211 */ /* 0x000fc600078e08ff */
[----:B------:R1:W2:Y:S01]  /*1c50*/  LDG.E.U16 R209, desc[UR56][R8.64] ;  /* 0x0000003808d17981 */ /* 0x0002a2000c1e1500 */
[----:B0-----:R-:W-:-:S04]  /*1c60*/  LEA R10, P0, R82, R3, 0x1 ;  /* 0x00000003520a7211 */ /* 0x001fc800078008ff */
[----:B------:R-:W-:Y:S02]  /*1c70*/  LEA.HI.X.SX32 R11, R82, R69, 0x1, P0 ;  /* 0x00000045520b7211 */ /* 0x000fe400000f0eff */
[----:B------:R-:W-:Y:S02]  /*1c80*/  LEA R82, R138, R23, 0x1 ;  /* 0x000000178a527211 */ /* 0x000fe400078e08ff */
[-C--:B------:R-:W-:Y:S01]  /*1c90*/  LEA R6, P0, R64, R3.reuse, 0x1 ;  /* 0x0000000340067211 */ /* 0x080fe200078008ff */
[----:B------:R0:W2:Y:S02]  /*1ca0*/  LDG.E.U16 R99, desc[UR56][R10.64] ;  /* 0x000000380a637981 */ /* 0x0000a4000c1e1500 */
[----:B------:R-:W-:Y:S01]  /*1cb0*/  IMAD R14, R138, 0x2, R82 ;  /* 0x000000028a0e7824 */ /* 0x000fe200078e0252 */
[----:B-1----:R-:W-:Y:S02]  /*1cc0*/  LEA R8, P1, R98, R3, 0x1 ;  /* 0x0000000362087211 */ /* 0x002fe400078208ff */
[----:B------:R-:W-:-:S02]  /*1cd0*/  LEA.HI.X.SX32 R7, R64, R69, 0x1, P0 ;  /* 0x0000004540077211 */ /* 0x000fc400000f0eff */
[----:B------:R-:W-:Y:S02]  /*1ce0*/  LEA R172, R138, R14, 0x1 ;  /* 0x0000000e8aac7211 */ /* 0x000fe400078e08ff */
[----:B0-----:R-:W-:Y:S01]  /*1cf0*/  LEA R10, P0, R24, R3, 0x1 ;  /* 0x00000003180a7211 */ /* 0x001fe200078008ff */
[----:B------:R-:W2:Y:S01]  /*1d00*/  LDG.E.U16 R206, desc[UR56][R6.64] ;  /* 0x0000003806ce7981 */ /* 0x000ea2000c1e1500 */
[-C--:B------:R-:W-:Y:S02]  /*1d10*/  LEA.HI.X.SX32 R9, R98, R69.reuse, 0x1, P1 ;  /* 0x0000004562097211 */ /* 0x080fe400008f0eff */
[----:B------:R-:W-:Y:S02]  /*1d20*/  LEA.HI.X.SX32 R11, R24, R69, 0x1, P0 ;  /* 0x00000045180b7211 */ /* 0x000fe400000f0eff */
[C---:B------:R-:W-:Y:S01]  /*1d30*/  LEA R24, R138.reuse, R172, 0x1 ;  /* 0x000000ac8a187211 */ /* 0x040fe200078e08ff */
[----:B------:R0:W2:Y:S03]  /*1d40*/  LDG.E.U16 R207, desc[UR56][R8.64] ;  /* 0x0000003808cf7981 */ /* 0x0000a6000c1e1500 */
[----:B------:R-:W-:Y:S01]  /*1d50*/  LEA R64, R138, R24, 0x1 ;  /* 0x000000188a407211 */ /* 0x000fe200078e08ff */
[----:B------:R1:W2:Y:S01]  /*1d60*/  LDG.E.U16 R98, desc[UR56][R10.64] ;  /* 0x000000380a627981 */ /* 0x0002a2000c1e1500 */
[----:B0-----:R-:W-:-:S04]  /*1d70*/  LEA R8, P1, R80, R3, 0x1 ;  /* 0x0000000350087211 */ /* 0x001fc800078208ff */
[----:B------:R-:W-:Y:S02]  /*1d80*/  LEA.HI.X.SX32 R9, R80, R69, 0x1, P1 ;  /* 0x0000004550097211 */ /* 0x000fe400008f0eff */
[----:B------:R-:W-:Y:S02]  /*1d90*/  LEA R80, R138, R64, 0x1 ;  /* 0x000000408a507211 */ /* 0x000fe400078e08ff */
[----:B------:R-:W-:Y:S01]  /*1da0*/  LEA R6, P0, R94, R3, 0x1 ;  /* 0x000000035e067211 */ /* 0x000fe200078008ff */
[----:B------:R-:W2:Y:S02]  /*1db0*/  LDG.E.U16 R205, desc[UR56][R8.64] ;  /* 0x0000003808cd7981 */ /* 0x000ea4000c1e1500 */
[----:B------:R-:W-:Y:S01]  /*1dc0*/  IMAD R171, R138, 0x2, R80 ;  /* 0x000000028aab7824 */ /* 0x000fe200078e0250 */
[----:B------:R-:W-:-:S04]  /*1dd0*/  LEA.HI.X.SX32 R7, R94, R69, 0x1, P0 ;  /* 0x000000455e077211 */ /* 0x000fc800000f0eff */
[----:B------:R-:W-:Y:S01]  /*1de0*/  LEA R25, R138, R171, 0x1 ;  /* 0x000000ab8a197211 */ /* 0x000fe200078e08ff */
[----:B------:R0:W2:Y:S01]  /*1df0*/  LDG.E.U16 R97, desc[UR56][R6.64] ;  /* 0x0000003806617981 */ /* 0x0000a2000c1e1500 */
[----:B-1----:R-:W-:Y:S02]  /*1e00*/  LEA R10, P0, R78, R3, 0x1 ;  /* 0x000000034e0a7211 */ /* 0x002fe400078008ff */
[----:B------:R-:W-:Y:S02]  /*1e10*/  LEA R12, R138, R25, 0x1 ;  /* 0x000000198a0c7211 */ /* 0x000fe400078e08ff */
[----:B------:R-:W-:Y:S02]  /*1e20*/  LEA.HI.X.SX32 R11, R78, R69, 0x1, P0 ;  /* 0x000000454e0b7211 */ /* 0x000fe400000f0eff */
[----:B------:R-:W-:Y:S02]  /*1e30*/  LEA R78, R138, R12, 0x1 ;  /* 0x0000000c8a4e7211 */ /* 0x000fe400078e08ff */
[----:B0-----:R-:W-:Y:S01]  /*1e40*/  LEA R6, P0, R92, R3, 0x1 ;  /* 0x000000035c067211 */ /* 0x001fe200078008ff */
[----:B------:R0:W2:Y:S01]  /*1e50*/  LDG.E.U16 R204, desc[UR56][R10.64] ;  /* 0x000000380acc7981 */ /* 0x0000a2000c1e1500 */
[----:B------:R-:W-:-:S02]  /*1e60*/  LEA R169, R138, R78, 0x1 ;  /* 0x0000004e8aa97211 */ /* 0x000fc400078e08ff */
[----:B------:R-:W-:Y:S02]  /*1e70*/  LEA R8, P1, R96, R3, 0x1 ;  /* 0x0000000360087211 */ /* 0x000fe400078208ff */
[-C--:B------:R-:W-:Y:S01]  /*1e80*/  LEA.HI.X.SX32 R7, R92, R69.reuse, 0x1, P0 ;  /* 0x000000455c077211 */ /* 0x080fe200000f0eff */
[----:B------:R-:W-:Y:S01]  /*1e90*/  IMAD R17, R138, 0x2, R169 ;  /* 0x000000028a117824 */ /* 0x000fe200078e02a9 */
[----:B------:R-:W-:Y:S02]  /*1ea0*/  LEA.HI.X.SX32 R9, R96, R69, 0x1, P1 ;  /* 0x0000004560097211 */ /* 0x000fe400008f0eff */
[C---:B0-----:R-:W-:Y:S01]  /*1eb0*/  LEA R10, P0, R76.reuse, R3, 0x1 ;  /* 0x000000034c0a7211 */ /* 0x041fe200078008ff */
[----:B------:R0:W2:Y:S03]  /*1ec0*/  LDG.E.U16 R203, desc[UR56][R6.64] ;  /* 0x0000003806cb7981 */ /* 0x0000a6000c1e1500 */
[----:B------:R-:W-:Y:S01]  /*1ed0*/  LEA.HI.X.SX32 R11, R76, R69, 0x1, P0 ;  /* 0x000000454c0b7211 */ /* 0x000fe200000f0eff */
[----:B------:R1:W2:Y:S01]  /*1ee0*/  LDG.E.U16 R96, desc[UR56][R8.64] ;  /* 0x0000003808607981 */ /* 0x0002a2000c1e1500 */
[----:B------:R-:W-:-:S03]  /*1ef0*/  LEA R76, R138, R17, 0x1 ;  /* 0x000000118a4c7211 */ /* 0x000fc600078e08ff */
[----:B------:R3:W2:Y:S01]  /*1f00*/  LDG.E.U16 R95, desc[UR56][R10.64] ;  /* 0x000000380a5f7981 */ /* 0x0006a2000c1e1500 */
[-C--:B0-----:R-:W-:Y:S02]  /*1f10*/  LEA R6, P0, R88, R3.reuse, 0x1 ;  /* 0x0000000358067211 */ /* 0x081fe400078008ff */
[----:B------:R-:W-:Y:S02]  /*1f20*/  LEA R16, R138, R76, 0x1 ;  /* 0x0000004c8a107211 */ /* 0x000fe400078e08ff */
[----:B-1----:R-:W-:Y:S02]  /*1f30*/  LEA R8, P1, R90, R3, 0x1 ;  /* 0x000000035a087211 */ /* 0x002fe400078208ff */
[-C--:B------:R-:W-:Y:S02]  /*1f40*/  LEA.HI.X.SX32 R7, R88, R69.reuse, 0x1, P0 ;  /* 0x0000004558077211 */ /* 0x080fe400000f0eff */
[----:B------:R-:W-:Y:S02]  /*1f50*/  LEA.HI.X.SX32 R9, R90, R69, 0x1, P1 ;  /* 0x000000455a097211 */ /* 0x000fe400008f0eff */
[----:B---3--:R-:W-:Y:S01]  /*1f60*/  LEA R10, P0, R18, R3, 0x1 ;  /* 0x00000003120a7211 */ /* 0x008fe200078008ff */
[----:B------:R-:W3:Y:S01]  /*1f70*/  LDG.E.U16 R94, desc[UR56][R6.64] ;  /* 0x00000038065e7981 */ /* 0x000ee2000c1e1500 */
[----:B------:R-:W-:-:S02]  /*1f80*/  LEA R168, R138, R16, 0x1 ;  /* 0x000000108aa87211 */ /* 0x000fc400078e08ff */
[----:B------:R-:W-:Y:S01]  /*1f90*/  LEA.HI.X.SX32 R11, R18, R69, 0x1, P0 ;  /* 0x00000045120b7211 */ /* 0x000fe200000f0eff */
[----:B------:R0:W3:Y:S01]  /*1fa0*/  LDG.E.U16 R202, desc[UR56][R8.64] ;  /* 0x0000003808ca7981 */ /* 0x0000e2000c1e1500 */
[----:B------:R-:W-:-:S03]  /*1fb0*/  LEA R18, R138, R168, 0x1 ;  /* 0x000000a88a127211 */ /* 0x000fc600078e08ff */
[----:B------:R1:W3:Y:S01]  /*1fc0*/  LDG.E.U16 R201, desc[UR56][R10.64] ;  /* 0x000000380ac97981 */ /* 0x0002e2000c1e1500 */
[-C--:B0-----:R-:W-:Y:S02]  /*1fd0*/  LEA R8, P1, R72, R3.reuse, 0x1 ;  /* 0x0000000348087211 */ /* 0x081fe400078208ff */
[----:B------:R-:W-:Y:S02]  /*1fe0*/  LEA R6, P0, R58, R3, 0x1 ;  /* 0x000000033a067211 */ /* 0x000fe400078008ff */
[-C--:B------:R-:W-:Y:S01]  /*1ff0*/  LEA.HI.X.SX32 R9, R72, R69.reuse, 0x1, P1 ;  /* 0x0000004548097211 */ /* 0x080fe200008f0eff */
[----:B------:R-:W-:Y:S01]  /*2000*/  IMAD R72, R138, 0x2, R18 ;  /* 0x000000028a487824 */ /* 0x000fe200078e0212 */
[----:B------:R-:W-:-:S03]  /*2010*/  LEA.HI.X.SX32 R7, R58, R69, 0x1, P0 ;  /* 0x000000453a077211 */ /* 0x000fc600000f0eff */
[----:B------:R-:W3:Y:S01]  /*2020*/  LDG.E.U16 R93, desc[UR56][R8.64] ;  /* 0x00000038085d7981 */ /* 0x000ee2000c1e1500 */
[----:B------:R-:W-:Y:S02]  /*2030*/  LEA R58, R138, R72, 0x1 ;  /* 0x000000488a3a7211 */ /* 0x000fe400078e08ff */
[----:B-1----:R-:W-:Y:S01]  /*2040*/  LEA R10, P0, R60, R3, 0x1 ;  /* 0x000000033c0a7211 */ /* 0x002fe200078008ff */
[----:B------:R0:W3:Y:S01]  /*2050*/  LDG.E.U16 R200, desc[UR56][R6.64] ;  /* 0x0000003806c87981 */ /* 0x0000e2000c1e1500 */
[----:B------:R-:W-:-:S04]  /*2060*/  LEA R167, R138, R58, 0x1 ;  /* 0x0000003a8aa77211 */ /* 0x000fc800078e08ff */
[----:B------:R-:W-:Y:S02]  /*2070*/  LEA R19, R138, R167, 0x1 ;  /* 0x000000a78a137211 */ /* 0x000fe400078e08ff */
[----:B------:R-:W-:Y:S02]  /*2080*/  LEA.HI.X.SX32 R11, R60, R69, 0x1, P0 ;  /* 0x000000453c0b7211 */ /* 0x000fe400000f0eff */
[----:B------:R-:W-:Y:S02]  /*2090*/  LEA R60, R138, R19, 0x1 ;  /* 0x000000138a3c7211 */ /* 0x000fe400078e08ff */
[-C--:B0-----:R-:W-:Y:S01]  /*20a0*/  LEA R6, P0, R62, R3.reuse, 0x1 ;  /* 0x000000033e067211 */ /* 0x081fe200078008ff */
[----:B------:R0:W3:Y:S01]  /*20b0*/  LDG.E.U16 R92, desc[UR56][R10.64] ;  /* 0x000000380a5c7981 */ /* 0x0000e2000c1e1500 */
[----:B------:R-:W-:Y:S02]  /*20c0*/  LEA R8, P1, R86, R3, 0x1 ;  /* 0x0000000356087211 */ /* 0x000fe400078208ff */
[-C--:B------:R-:W-:Y:S01]  /*20d0*/  LEA.HI.X.SX32 R7, R62, R69.reuse, 0x1, P0 ;  /* 0x000000453e077211 */ /* 0x080fe200000f0eff */
[----:B------:R-:W-:Y:S01]  /*20e0*/  IMAD R62, R138, 0x2, R60 ;  /* 0x000000028a3e7824 */ /* 0x000fe200078e023c */
[----:B------:R-:W-:-:S03]  /*20f0*/  LEA.HI.X.SX32 R9, R86, R69, 0x1, P1 ;  /* 0x0000004556097211 */ /* 0x000fc600008f0eff */
[----:B------:R-:W3:Y:S01]  /*2100*/  LDG.E.U16 R91, desc[UR56][R6.64] ;  /* 0x00000038065b7981 */ /* 0x000ee2000c1e1500 */
[----:B------:R-:W-:Y:S02]  /*2110*/  LEA R165, R138, R62, 0x1 ;  /* 0x0000003e8aa57211 */ /* 0x000fe400078e08ff */
[C---:B0-----:R-:W-:Y:S01]  /*2120*/  LEA R10, P0, R20.reuse, R3, 0x1 ;  /* 0x00000003140a7211 */ /* 0x041fe200078008ff */
[----:B------:R0:W3:Y:S03]  /*2130*/  LDG.E.U16 R199, desc[UR56][R8.64] ;  /* 0x0000003808c77981 */ /* 0x0000e6000c1e1500 */
[----:B------:R-:W-:Y:S02]  /*2140*/  LEA.HI.X.SX32 R11, R20, R69, 0x1, P0 ;  /* 0x00000045140b7211 */ /* 0x000fe400000f0eff */
[----:B------:R-:W-:Y:S02]  /*2150*/  LEA R20, R138, R165, 0x1 ;  /* 0x000000a58a147211 */ /* 0x000fe400078e08ff */
[-C--:B0-----:R-:W-:Y:S01]  /*2160*/  LEA R8, P1, R74, R3.reuse, 0x1 ;  /* 0x000000034a087211 */ /* 0x081fe200078208ff */
[----:B------:R0:W3:Y:S01]  /*2170*/  LDG.E.U16 R198, desc[UR56][R10.64] ;  /* 0x000000380ac67981 */ /* 0x0000e2000c1e1500 */
[----:B------:R-:W-:-:S02]  /*2180*/  LEA R6, P0, R22, R3, 0x1 ;  /* 0x0000000316067211 */ /* 0x000fc400078008ff */
[-C--:B------:R-:W-:Y:S02]  /*2190*/  LEA.HI.X.SX32 R9, R74, R69.reuse, 0x1, P1 ;  /* 0x000000454a097211 */ /* 0x080fe400008f0eff */
[----:B------:R-:W-:Y:S02]  /*21a0*/  LEA R74, R138, R20, 0x1 ;  /* 0x000000148a4a7211 */ /* 0x000fe400078e08ff */
[----:B------:R-:W-:Y:S01]  /*21b0*/  LEA.HI.X.SX32 R7, R22, R69, 0x1, P0 ;  /* 0x0000004516077211 */ /* 0x000fe200000f0eff */
[----:B------:R1:W3:Y:S01]  /*21c0*/  LDG.E.U16 R90, desc[UR56][R8.64] ;  /* 0x00000038085a7981 */ /* 0x0002e2000c1e1500 */
[----:B------:R-:W-:Y:S02]  /*21d0*/  LEA R22, R138, R74, 0x1 ;  /* 0x0000004a8a167211 */ /* 0x000fe400078e08ff */
[----:B0-----:R-:W-:Y:S01]  /*21e0*/  LEA R10, P0, R66, R3, 0x1 ;  /* 0x00000003420a7211 */ /* 0x001fe200078008ff */
[----:B------:R0:W3:Y:S02]  /*21f0*/  LDG.E.U16 R197, desc[UR56][R6.64] ;  /* 0x0000003806c57981 */ /* 0x0000e4000c1e1500 */
[----:B------:R-:W-:Y:S01]  /*2200*/  IMAD R164, R138, 0x2, R22 ;  /* 0x000000028aa47824 */ /* 0x000fe200078e0216 */
[----:B------:R-:W-:-:S04]  /*2210*/  LEA.HI.X.SX32 R11, R66, R69, 0x1, P0 ;  /* 0x00000045420b7211 */ /* 0x000fc800000f0eff */
[C---:B------:R-:W-:Y:S01]  /*2220*/  LEA R13, R138.reuse, R164, 0x1 ;  /* 0x000000a48a0d7211 */ /* 0x040fe200078e08ff */
[----:B------:R4:W3:Y:S03]  /*2230*/  LDG.E.U16 R89, desc[UR56][R10.64] ;  /* 0x000000380a597981 */ /* 0x0008e6000c1e1500 */
[----:B------:R-:W-:Y:S02]  /*2240*/  LEA R66, R138, R13, 0x1 ;  /* 0x0000000d8a427211 */ /* 0x000fe400078e08ff */
[-C--:B-1----:R-:W-:Y:S02]  /*2250*/  LEA R8, P1, R84, R3.reuse, 0x1 ;  /* 0x0000000354087211 */ /* 0x082fe400078208ff */
[----:B0-----:R-:W-:Y:S02]  /*2260*/  LEA R6, P0, R82, R3, 0x1 ;  /* 0x0000000352067211 */ /* 0x001fe400078008ff */
[----:B------:R-:W-:-:S02]  /*2270*/  LEA R124, R138, R66, 0x1 ;  /* 0x000000428a7c7211 */ /* 0x000fc400078e08ff */
[-C--:B------:R-:W-:Y:S02]  /*2280*/  LEA.HI.X.SX32 R9, R84, R69.reuse, 0x1, P1 ;  /* 0x0000004554097211 */ /* 0x080fe400008f0eff */
[----:B------:R-:W-:Y:S02]  /*2290*/  LEA.HI.X.SX32 R7, R82, R69, 0x1, P0 ;  /* 0x0000004552077211 */ /* 0x000fe400000f0eff */
[----:B----4-:R-:W-:Y:S01]  /*22a0*/  LEA R10, P0, R14, R3, 0x1 ;  /* 0x000000030e0a7211 */ /* 0x010fe200078008ff */
[----:B------:R0:W4:Y:S01]  /*22b0*/  LDG.E.U16 R196, desc[UR56][R8.64] ;  /* 0x0000003808c47981 */ /* 0x000122000c1e1500 */
[----:B------:R-:W-:Y:S02]  /*22c0*/  LEA R162, R138, R124, 0x1 ;  /* 0x0000007c8aa27211 */ /* 0x000fe400078e08ff */
[----:B------:R-:W-:Y:S01]  /*22d0*/  LEA.HI.X.SX32 R11, R14, R69, 0x1, P0 ;  /* 0x000000450e0b7211 */ /* 0x000fe200000f0eff */
[----:B------:R1:W4:Y:S02]  /*22e0*/  LDG.E.U16 R88, desc[UR56][R6.64] ;  /* 0x0000003806587981 */ /* 0x000324000c1e1500 */
[----:B------:R-:W-:-:S02]  /*22f0*/  IMAD R14, R138, 0x2, R162 ;  /* 0x000000028a0e7824 */ /* 0x000fc400078e02a2 */
[----:B------:R5:W4:Y:S01]  /*2300*/  LDG.E.U16 R195, desc[UR56][R10.64] ;  /* 0x000000380ac37981 */ /* 0x000b22000c1e1500 */
[----:B0-----:R-:W-:-:S04]  /*2310*/  LEA R8, P1, R64, R3, 0x1 ;  /* 0x0000000340087211 */ /* 0x001fc800078208ff */
[----:B------:R-:W-:Y:S02]  /*2320*/  LEA.HI.X.SX32 R9, R64, R69, 0x1, P1 ;  /* 0x0000004540097211 */ /* 0x000fe400008f0eff */
[----:B-1----:R-:W-:Y:S02]  /*2330*/  LEA R6, P0, R80, R3, 0x1 ;  /* 0x0000000350067211 */ /* 0x002fe400078008ff */
[----:B------:R-:W-:Y:S01]  /*2340*/  LEA R64, R138, R14, 0x1 ;  /* 0x0000000e8a407211 */ /* 0x000fe200078e08ff */
[----:B------:R-:W4:Y:S01]  /*2350*/  LDG.E.U16 R87, desc[UR56][R8.64] ;  /* 0x0000003808577981 */ /* 0x000f22000c1e1500 */
[----:B------:R-:W-:Y:S02]  /*2360*/  LEA.HI.X.SX32 R7, R80, R69, 0x1, P0 ;  /* 0x0000004550077211 */ /* 0x000fe400000f0eff */
[----:B------:R-:W-:Y:S02]  /*2370*/  LEA R80, R138, R64, 0x1 ;  /* 0x000000408a507211 */ /* 0x000fe400078e08ff */
[----:B-----5:R-:W-:Y:S01]  /*2380*/  LEA R10, P0, R12, R3, 0x1 ;  /* 0x000000030c0a7211 */ /* 0x020fe200078008ff */
[----:B------:R0:W5:Y:S01]  /*2390*/  LDG.E.U16 R194, desc[UR56][R6.64] ;  /* 0x0000003806c27981 */ /* 0x000162000c1e1500 */
[----:B------:R-:W-:-:S04]  /*23a0*/  LEA R161, R138, R80, 0x1 ;  /* 0x000000508aa17211 */ /* 0x000fc800078e08ff */
[----:B------:R-:W-:Y:S02]  /*23b0*/  LEA R15, R138, R161, 0x1 ;  /* 0x000000a18a0f7211 */ /* 0x000fe400078e08ff */
[----:B------:R-:W-:-:S03]  /*23c0*/  LEA.HI.X.SX32 R11, R12, R69, 0x1, P0 ;  /* 0x000000450c0b7211 */ /* 0x000fc600000f0eff */
[----:B------:R-:W-:Y:S01]  /*23d0*/  IMAD R122, R138, 0x2, R15 ;  /* 0x000000028a7a7824 */ /* 0x000fe200078e020f */
[-C--:B0-----:R-:W-:Y:S01]  /*23e0*/  LEA R6, P0, R76, R3.reuse, 0x1 ;  /* 0x000000034c067211 */ /* 0x081fe200078008ff */
[----:B------:R0:W5:Y:S01]  /*23f0*/  LDG.E.U16 R86, desc[UR56][R10.64] ;  /* 0x000000380a567981 */ /* 0x000162000c1e1500 */
[----:B------:R-:W-:Y:S02]  /*2400*/  LEA R8, P1, R78, R3, 0x1 ;  /* 0x000000034e087211 */ /* 0x000fe400078208ff */
[----:B------:R-:W-:Y:S02]  /*2410*/  LEA R12, R138, R122, 0x1 ;  /* 0x0000007a8a0c7211 */ /* 0x000fe400078e08ff */
[----:B------:R-:W-:Y:S02]  /*2420*/  LEA.HI.X.SX32 R7, R76, R69, 0x1, P0 ;  /* 0x000000454c077211 */ /* 0x000fe400000f0eff */
[----:B------:R-:W-:Y:S02]  /*2430*/  LEA R160, R138, R12, 0x1 ;  /* 0x0000000c8aa07211 */ /* 0x000fe400078e08ff */
[----:B0-----:R-:W-:Y:S01]  /*2440*/  LEA R10, P0, R16, R3, 0x1 ;  /* 0x00000003100a7211 */ /* 0x001fe200078008ff */
[----:B------:R-:W5:Y:S01]  /*2450*/  LDG.E.U16 R85, desc[UR56][R6.64] ;  /* 0x0000003806557981 */ /* 0x000f62000c1e1500 */
[----:B------:R-:W-:-:S02]  /*2460*/  LEA.HI.X.SX32 R9, R78, R69, 0x1, P1 ;  /* 0x000000454e097211 */ /* 0x000fc400008f0eff */
[----:B------:R-:W-:Y:S02]  /*2470*/  LEA.HI.X.SX32 R11, R16, R69, 0x1, P0 ;  /* 0x00000045100b7211 */ /* 0x000fe400000f0eff */
[C---:B------:R-:W-:Y:S01]  /*2480*/  LEA R16, R138.reuse, R160, 0x1 ;  /* 0x000000a08a107211 */ /* 0x040fe200078e08ff */
[----:B------:R0:W5:Y:S03]  /*2490*/  LDG.E.U16 R193, desc[UR56][R8.64] ;  /* 0x0000003808c17981 */ /* 0x000166000c1e1500 */
[----:B------:R-:W-:Y:S01]  /*24a0*/  LEA R78, R138, R16, 0x1 ;  /* 0x000000108a4e7211 */ /* 0x000fe200078e08ff */
[----:B------:R1:W5:Y:S01]  /*24b0*/  LDG.E.U16 R192, desc[UR56][R10.64] ;  /* 0x000000380ac07981 */ /* 0x000362000c1e1500 */
[----:B0-----:R-:W-:-:S04]  /*24c0*/  LEA R8, P1, R72, R3, 0x1 ;  /* 0x0000000348087211 */ /* 0x001fc800078208ff */
[----:B------:R-:W-:Y:S01]  /*24d0*/  LEA.HI.X.SX32 R9, R72, R69, 0x1, P1 ;  /* 0x0000004548097211 */ /* 0x000fe200008f0eff */
[----:B------:R-:W-:Y:S01]  /*24e0*/  IMAD R72, R138, 0x2, R78 ;  /* 0x000000028a487824 */ /* 0x000fe200078e024e */
[----:B-1----:R-:W-:-:S03]  /*24f0*/  LEA R10, P1, R62, R3, 0x1 ;  /* 0x000000033e0a7211 */ /* 0x002fc600078208ff */
[----:B------:R0:W5:Y:S01]  /*2500*/  LDG.E.U16 R84, desc[UR56][R8.64] ;  /* 0x0000003808547981 */ /* 0x000162000c1e1500 */
[----:B------:R-:W-:Y:S02]  /*2510*/  LEA R157, R138, R72, 0x1 ;  /* 0x000000488a9d7211 */ /* 0x000fe400078e08ff */
[----:B------:R-:W-:Y:S02]  /*2520*/  LEA.HI.X.SX32 R11, R62, R69, 0x1, P1 ;  /* 0x000000453e0b7211 */ /* 0x000fe400008f0eff */
[----:B------:R-:W-:-:S03]  /*2530*/  LEA R6, P0, R58, R3, 0x1 ;  /* 0x000000033a067211 */ /* 0x000fc600078008ff */
[----:B------:R1:W5:Y:S01]  /*2540*/  LDG.E.U16 R67, desc[UR56][R10.64] ;  /* 0x000000380a437981 */ /* 0x000362000c1e1500 */
[----:B0-----:R-:W-:-:S04]  /*2550*/  LEA R9, R138, R157, 0x1 ;  /* 0x0000009d8a097211 */ /* 0x001fc800078e08ff */
[----:B------:R-:W-:Y:S02]  /*2560*/  LEA R62, R138, R9, 0x1 ;  /* 0x000000098a3e7211 */ /* 0x000fe400078e08ff */
[----:B------:R-:W-:Y:S02]  /*2570*/  LEA.HI.X.SX32 R7, R58, R69, 0x1, P0 ;  /* 0x000000453a077211 */ /* 0x000fe400000f0eff */
[----:B------:R-:W-:Y:S02]  /*2580*/  LEA R76, R138, R62, 0x1 ;  /* 0x0000003e8a4c7211 */ /* 0x000fe400078e08ff */
[----:B------:R-:W-:Y:S01]  /*2590*/  LEA R58, P0, R60, R3, 0x1 ;  /* 0x000000033c3a7211 */ /* 0x000fe200078008ff */
[----:B------:R0:W5:Y:S02]  /*25a0*/  LDG.E.U16 R189, desc[UR56][R6.64] ;  /* 0x0000003806bd7981 */ /* 0x000164000c1e1500 */
[----:B------:R-:W-:Y:S01]  /*25b0*/  IMAD R156, R138, 0x2, R76 ;  /* 0x000000028a9c7824 */ /* 0x000fe200078e024c */
[----:B------:R-:W-:-:S04]  /*25c0*/  LEA.HI.X.SX32 R59, R60, R69, 0x1, P0 ;  /* 0x000000453c3b7211 */ /* 0x000fc800000f0eff */
[----:B-1----:R-:W-:Y:S01]  /*25d0*/  LEA R10, R138, R156, 0x1 ;  /* 0x0000009c8a0a7211 */ /* 0x002fe200078e08ff */
[----:B------:R1:W5:Y:S01]  /*25e0*/  LDG.E.U16 R83, desc[UR56][R58.64] ;  /* 0x000000383a537981 */ /* 0x000362000c1e1500 */
[----:B0-----:R-:W-:-:S04]  /*25f0*/  LEA R6, P0, R74, R3, 0x1 ;  /* 0x000000034a067211 */ /* 0x001fc800078008ff */
[----:B------:R-:W-:Y:S02]  /*2600*/  LEA.HI.X.SX32 R7, R74, R69, 0x1, P0 ;  /* 0x000000454a077211 */ /* 0x000fe400000f0eff */
[----:B------:R-:W-:Y:S02]  /*2610*/  LEA R60, P0, R22, R3, 0x1 ;  /* 0x00000003163c7211 */ /* 0x000fe400078008ff */
[----:B------:R-:W-:Y:S01]  /*2620*/  LEA R74, R138, R10, 0x1 ;  /* 0x0000000a8a4a7211 */ /* 0x000fe200078e08ff */
[----:B------:R0:W5:Y:S01]  /*2630*/  LDG.E.U16 R82, desc[UR56][R6.64] ;  /* 0x0000003806527981 */ /* 0x000162000c1e1500 */
[----:B------:R-:W-:Y:S02]  /*2640*/  LEA.HI.X.SX32 R61, R22, R69, 0x1, P0 ;  /* 0x00000045163d7211 */ /* 0x000fe400000f0eff */
[----:B------:R-:W-:Y:S02]  /*2650*/  LEA R22, R138, R74, 0x1 ;  /* 0x0000004a8a167211 */ /* 0x000fe400078e08ff */
[----:B-1----:R-:W-:-:S02]  /*2660*/  LEA R58, P1, R66, R3, 0x1 ;  /* 0x00000003423a7211 */ /* 0x002fc400078208ff */
[----:B------:R-:W-:Y:S02]  /*2670*/  LEA R153, R138, R22, 0x1 ;  /* 0x000000168a997211 */ /* 0x000fe400078e08ff */
[----:B0-----:R-:W-:Y:S02]  /*2680*/  LEA R6, P0, R124, R3, 0x1 ;  /* 0x000000037c067211 */ /* 0x001fe400078008ff */
[-C--:B------:R-:W-:Y:S01]  /*2690*/  LEA.HI.X.SX32 R59, R66, R69.reuse, 0x1, P1 ;  /* 0x00000045423b7211 */ /* 0x080fe200008f0eff */
[----:B------:R-:W-:Y:S01]  /*26a0*/  IMAD R11, R138, 0x2, R153 ;  /* 0x000000028a0b7824 */ /* 0x000fe200078e0299 */
[----:B------:R0:W5:Y:S01]  /*26b0*/  LDG.E.U16 R66, desc[UR56][R60.64] ;  /* 0x000000383c427981 */ /* 0x000162000c1e1500 */
[----:B------:R-:W-:-:S03]  /*26c0*/  LEA.HI.X.SX32 R7, R124, R69, 0x1, P0 ;  /* 0x000000457c077211 */ /* 0x000fc600000f0eff */
[----:B------:R1:W5:Y:S01]  /*26d0*/  LDG.E.U16 R81, desc[UR56][R58.64] ;  /* 0x000000383a517981 */ /* 0x000362000c1e1500 */
[----:B------:R-:W-:-:S03]  /*26e0*/  LEA R126, R138, R11, 0x1 ;  /* 0x0000000b8a7e7211 */ /* 0x000fc600078e08ff */
[----:B------:R1:W5:Y:S01]  /*26f0*/  LDG.E.U16 R65, desc[UR56][R6.64] ;  /* 0x0000003806417981 */ /* 0x000362000c1e1500 */
[-C--:B0-----:R-:W-:Y:S02]  /*2700*/  LEA R60, P0, R64, R3.reuse, 0x1 ;  /* 0x00000003403c7211 */ /* 0x081fe400078008ff */
[----:B-1----:R-:W-:Y:S02]  /*2710*/  LEA R58, P1, R80, R3, 0x1 ;  /* 0x00000003503a7211 */ /* 0x002fe400078208ff */
[----:B------:R-:W-:Y:S02]  /*2720*/  LEA.HI.X.SX32 R61, R64, R69, 0x1, P0 ;  /* 0x00000045403d7211 */ /* 0x000fe400000f0eff */
[----:B------:R-:W-:Y:S02]  /*2730*/  LEA R6, P0, R122, R3, 0x1 ;  /* 0x000000037a067211 */ /* 0x000fe400078008ff */
[----:B------:R-:W-:Y:S02]  /*2740*/  LEA R124, R138, R126, 0x1 ;  /* 0x0000007e8a7c7211 */ /* 0x000fe400078e08ff */
[----:B------:R-:W-:-:S02]  /*2750*/  LEA.HI.X.SX32 R59, R80, R69, 0x1, P1 ;  /* 0x00000045503b7211 */ /* 0x000fc400008f0eff */
[----:B------:R0:W5:Y:S01]  /*2760*/  LDG.E.U16 R80, desc[UR56][R60.64] ;  /* 0x000000383c507981 */ /* 0x000162000c1e1500 */
[----:B------:R-:W-:Y:S02]  /*2770*/  LEA.HI.X.SX32 R7, R122, R69, 0x1, P0 ;  /* 0x000000457a077211 */ /* 0x000fe400000f0eff */
[----:B------:R-:W-:Y:S01]  /*2780*/  LEA R152, R138, R124, 0x1 ;  /* 0x0000007c8a987211 */ /* 0x000fe200078e08ff */
[----:B------:R-:W5:Y:S04]  /*2790*/  LDG.E.U16 R64, desc[UR56][R58.64] ;  /* 0x000000383a407981 */ /* 0x000f68000c1e1500 */
[----:B------:R1:W5:Y:S01]  /*27a0*/  LDG.E.U16 R79, desc[UR56][R6.64] ;  /* 0x00000038064f7981 */ /* 0x000362000c1e1500 */
[----:B0-----:R-:W-:-:S04]  /*27b0*/  LEA R60, P0, R12, R3, 0x1 ;  /* 0x000000030c3c7211 */ /* 0x001fc800078008ff */
[----:B------:R-:W-:Y:S02]  /*27c0*/  LEA.HI.X.SX32 R61, R12, R69, 0x1, P0 ;  /* 0x000000450c3d7211 */ /* 0x000fe400000f0eff */
[----:B------:R-:W-:Y:S02]  /*27d0*/  LEA R12, R138, R152, 0x1 ;  /* 0x000000988a0c7211 */ /* 0x000fe400078e08ff */
[----:B-1----:R-:W-:Y:S01]  /*27e0*/  LEA R6, P0, R72, R3, 0x1 ;  /* 0x0000000348067211 */ /* 0x002fe200078008ff */
[----:B------:R0:W-:Y:S02]  /*27f0*/  STL [R1], R5 ;  /* 0x0000000501007387 */ /* 0x0001e40000100800 */
[----:B------:R-:W-:Y:S01]  /*2800*/  IMAD R8, R138, 0x2, R12 ;  /* 0x000000028a087824 */ /* 0x000fe200078e020c */
[----:B------:R-:W-:Y:S01]  /*2810*/  LEA.HI.X.SX32 R7, R72, R69, 0x1, P0 ;  /* 0x0000004548077211 */ /* 0x000fe200000f0eff */
[----:B------:R-:W5:Y:S01]  /*2820*/  LDG.E.U16 R63, desc[UR56][R60.64] ;  /* 0x000000383c3f7981 */ /* 0x000f62000c1e1500 */
[----:B------:R-:W-:-:S02]  /*2830*/  LEA R72, P0, R62, R3, 0x1 ;  /* 0x000000033e487211 */ /* 0x000fc400078008ff */
[----:B------:R-:W-:Y:S02]  /*2840*/  LEA R128, R138, R8, 0x1 ;  /* 0x000000088a807211 */ /* 0x000fe400078e08ff */
[----:B------:R-:W-:Y:S02]  /*2850*/  LEA.HI.X.SX32 R73, R62, R69, 0x1, P0 ;  /* 0x000000453e497211 */ /* 0x000fe400000f0eff */
[----:B------:R-:W-:Y:S01]  /*2860*/  LEA R151, R138, R128, 0x1 ;  /* 0x000000808a977211 */ /* 0x000fe200078e08ff */
[----:B------:R1:W5:Y:S01]  /*2870*/  LDG.E.U16 R62, desc[UR56][R6.64] ;  /* 0x00000038063e7981 */ /* 0x000362000c1e1500 */
[----:B------:R-:W-:-:S03]  /*2880*/  LEA R58, P1, R78, R3, 0x1 ;  /* 0x000000034e3a7211 */ /* 0x000fc600078208ff */
[----:B------:R-:W5:Y:S01]  /*2890*/  LDG.E.U16 R77, desc[UR56][R72.64] ;  /* 0x00000038484d7981 */ /* 0x000f62000c1e1500 */
[----:B-1----:R-:W-:-:S04]  /*28a0*/  LEA R6, R138, R151, 0x1 ;  /* 0x000000978a067211 */ /* 0x002fc800078e08ff */
[----:B------:R-:W-:Y:S02]  /*28b0*/  LEA R122, R138, R6, 0x1 ;  /* 0x000000068a7a7211 */ /* 0x000fe400078e08ff */
[----:B------:R-:W-:-:S03]  /*28c0*/  LEA.HI.X.SX32 R59, R78, R69, 0x1, P1 ;  /* 0x000000454e3b7211 */ /* 0x000fc600008f0eff */
[C---:B0-----:R-:W-:Y:S02]  /*28d0*/  IMAD R5, R138.reuse, 0x2, R122 ;  /* 0x000000028a057824 */ /* 0x041fe400078e027a */
[----:B------:R0:W5:Y:S03]  /*28e0*/  LDG.E.U16 R78, desc[UR56][R58.64] ;  /* 0x000000383a4e7981 */ /* 0x000166000c1e1500 */
[----:B------:R-:W-:Y:S02]  /*28f0*/  LEA R146, R138, R5, 0x1 ;  /* 0x000000058a927211 */ /* 0x000fe400078e08ff */
[-C--:B------:R-:W-:Y:S02]  /*2900*/  LEA R60, P1, R76, R3.reuse, 0x1 ;  /* 0x000000034c3c7211 */ /* 0x080fe400078208ff */
[----:B------:R-:W-:Y:S02]  /*2910*/  LEA R7, R138, R146, 0x1 ;  /* 0x000000928a077211 */ /* 0x000fe400078e08ff */
[----:B0-----:R-:W-:-:S02]  /*2920*/  LEA R58, P0, R74, R3, 0x1 ;  /* 0x000000034a3a7211 */ /* 0x001fc400078008ff */
[----:B------:R-:W-:Y:S02]  /*2930*/  LEA R132, R138, R7, 0x1 ;  /* 0x000000078a847211 */ /* 0x000fe400078e08ff */
[----:B------:R-:W-:Y:S02]  /*2940*/  LEA.HI.X.SX32 R59, R74, R69, 0x1, P0 ;  /* 0x000000454a3b7211 */ /* 0x000fe400000f0eff */
[----:B------:R-:W-:Y:S02]  /*2950*/  LEA R74, P0, R22, R3, 0x1 ;  /* 0x00000003164a7211 */ /* 0x000fe400078008ff */
[-C--:B------:R-:W-:Y:S02]  /*2960*/  LEA.HI.X.SX32 R61, R76, R69.reuse, 0x1, P1 ;  /* 0x000000454c3d7211 */ /* 0x080fe400008f0eff */
[----:B------:R-:W-:Y:S01]  /*2970*/  LEA.HI.X.SX32 R75, R22, R69, 0x1, P0 ;  /* 0x00000045164b7211 */ /* 0x000fe200000f0eff */
[----:B------:R0:W5:Y:S01]  /*2980*/  LDG.E.U16 R76, desc[UR56][R58.64] ;  /* 0x000000383a4c7981 */ /* 0x000162000c1e1500 */
[----:B------:R-:W-:-:S02]  /*2990*/  LEA R72, P1, R126, R3, 0x1 ;  /* 0x000000037e487211 */ /* 0x000fc400078208ff */
[----:B------:R-:W-:Y:S01]  /*29a0*/  LEA R22, R138, R132, 0x1 ;  /* 0x000000848a167211 */ /* 0x000fe200078e08ff */
[----:B------:R-:W5:Y:S01]  /*29b0*/  LDG.E.U16 R61, desc[UR56][R60.64] ;  /* 0x000000383c3d7981 */ /* 0x000f62000c1e1500 */
[----:B------:R-:W-:Y:S02]  /*29c0*/  LEA.HI.X.SX32 R73, R126, R69, 0x1, P1 ;  /* 0x000000457e497211 */ /* 0x000fe400008f0eff */
[----:B0-----:R-:W-:Y:S01]  /*29d0*/  LEA R58, P0, R124, R3, 0x1 ;  /* 0x000000037c3a7211 */ /* 0x001fe200078008ff */
[----:B------:R-:W-:-:S03]  /*29e0*/  IMAD R145, R138, 0x2, R22 ;  /* 0x000000028a917824 */ /* 0x000fc600078e0216 */
[----:B------:R-:W-:Y:S01]  /*29f0*/  LEA.HI.X.SX32 R59, R124, R69, 0x1, P0 ;  /* 0x000000457c3b7211 */ /* 0x000fe200000f0eff */
[----:B------:R-:W5:Y:S01]  /*2a00*/  LDG.E.U16 R60, desc[UR56][R74.64] ;  /* 0x000000384a3c7981 */ /* 0x000f62000c1e1500 */
[----:B------:R-:W-:-:S04]  /*2a10*/  LEA R126, P0, R8, R3, 0x1 ;  /* 0x00000003087e7211 */ /* 0x000fc800078008ff */
[----:B------:R-:W-:Y:S01]  /*2a20*/  LEA.HI.X.SX32 R127, R8, R69, 0x1, P0 ;  /* 0x00000045087f7211 */ /* 0x000fe200000f0eff */
[----:B------:R-:W5:Y:S01]  /*2a30*/  LDG.E.U16 R59, desc[UR56][R58.64] ;  /* 0x000000383a3b7981 */ /* 0x000f62000c1e1500 */
[----:B------:R-:W-:-:S03]  /*2a40*/  LEA R8, R138, R145, 0x1 ;  /* 0x000000918a087211 */ /* 0x000fc600078e08ff */
[----:B------:R0:W5:Y:S01]  /*2a50*/  LDG.E.U16 R75, desc[UR56][R72.64] ;  /* 0x00000038484b7981 */ /* 0x000162000c1e1500 */
[----:B------:R-:W-:Y:S02]  /*2a60*/  LEA R121, R138, R8, 0x1 ;  /* 0x000000088a797211 */ /* 0x000fe400078e08ff */
[-C--:B------:R-:W-:Y:S01]  /*2a70*/  LEA R124, P1, R128, R3.reuse, 0x1 ;  /* 0x00000003807c7211 */ /* 0x080fe200078208ff */
[----:B------:R1:W5:Y:S01]  /*2a80*/  LDG.E.U16 R74, desc[UR56][R126.64] ;  /* 0x000000387e4a7981 */ /* 0x000362000c1e1500 */
[----:B0-----:R-:W-:-:S04]  /*2a90*/  LEA R72, P0, R122, R3, 0x1 ;  /* 0x000000037a487211 */ /* 0x001fc800078008ff */
[----:B------:R-:W-:Y:S02]  /*2aa0*/  LEA.HI.X.SX32 R73, R122, R69, 0x1, P0 ;  /* 0x000000457a497211 */ /* 0x000fe400000f0eff */
[----:B------:R-:W-:Y:S02]  /*2ab0*/  LEA R122, R138, R121, 0x1 ;  /* 0x000000798a7a7211 */ /* 0x000fe400078e08ff */
[----:B------:R-:W-:Y:S02]  /*2ac0*/  LEA.HI.X.SX32 R125, R128, R69, 0x1, P1 ;  /* 0x00000045807d7211 */ /* 0x000fe400008f0eff */
[C---:B------:R-:W-:Y:S01]  /*2ad0*/  LEA R128, P0, R5.reuse, R3, 0x1 ;  /* 0x0000000305807211 */ /* 0x040fe200078008ff */
[----:B------:R-:W5:Y:S01]  /*2ae0*/  LDG.E.U16 R73, desc[UR56][R72.64] ;  /* 0x0000003848497981 */ /* 0x000f62000c1e1500 */
[----:B------:R-:W-:Y:S02]  /*2af0*/  LEA R143, R138, R122, 0x1 ;  /* 0x0000007a8a8f7211 */ /* 0x000fe400078e08ff */
[----:B------:R-:W-:Y:S01]  /*2b00*/  LEA.HI.X.SX32 R129, R5, R69, 0x1, P0 ;  /* 0x0000004505817211 */ /* 0x000fe200000f0eff */
[----:B------:R0:W5:Y:S01]  /*2b10*/  LDG.E.U16 R58, desc[UR56][R124.64] ;  /* 0x000000387c3a7981 */ /* 0x000162000c1e1500 */
[----:B-1----:R-:W-:Y:S01]  /*2b20*/  LEA R126, P1, R132, R3, 0x1 ;  /* 0x00000003847e7211 */ /* 0x002fe200078208ff */
[----:B------:R-:W-:-:S02]  /*2b30*/  IMAD R5, R138, 0x2, R143 ;  /* 0x000000028a057824 */ /* 0x000fc400078e028f */
[----:B------:R1:W5:Y:S01]  /*2b40*/  LDG.E.U16 R57, desc[UR56][R128.64] ;  /* 0x0000003880397981 */ /* 0x000362000c1e1500 */
[----:B------:R-:W-:Y:S02]  /*2b50*/  LEA.HI.X.SX32 R127, R132, R69, 0x1, P1 ;  /* 0x00000045847f7211 */ /* 0x000fe400008f0eff */
[----:B------:R-:W-:Y:S02]  /*2b60*/  LEA R132, R138, R5, 0x1 ;  /* 0x000000058a847211 */ /* 0x000fe400078e08ff */
[C---:B0-----:R-:W-:Y:S01]  /*2b70*/  LEA R124, P0, R22.reuse, R3, 0x1 ;  /* 0x00000003167c7211 */ /* 0x041fe200078008ff */
[----:B------:R0:W5:Y:S03]  /*2b80*/  LDG.E.U16 R72, desc[UR56][R126.64] ;  /* 0x000000387e487981 */ /* 0x000166000c1e1500 */
[----:B------:R-:W-:Y:S02]  /*2b90*/  LEA.HI.X.SX32 R125, R22, R69, 0x1, P0 ;  /* 0x00000045167d7211 */ /* 0x000fe400000f0eff */
[----:B------:R-:W-:-:S02]  /*2ba0*/  LEA R22, R138, R132, 0x1 ;  /* 0x000000848a167211 */ /* 0x000fc400078e08ff */
[-C--:B-1----:R-:W-:Y:S02]  /*2bb0*/  LEA R128, P1, R122, R3.reuse, 0x1 ;  /* 0x000000037a807211 */ /* 0x082fe400078208ff */
[----:B------:R-:W-:Y:S02]  /*2bc0*/  LEA R147, R138, R22, 0x1 ;  /* 0x000000168a937211 */ /* 0x000fe400078e08ff */
[C---:B0-----:R-:W-:Y:S02]  /*2bd0*/  LEA R126, P0, R121.reuse, R3, 0x1 ;  /* 0x00000003797e7211 */ /* 0x041fe400078008ff */
[-C--:B------:R-:W-:Y:S02]  /*2be0*/  LEA.HI.X.SX32 R129, R122, R69.reuse, 0x1, P1 ;  /* 0x000000457a817211 */ /* 0x080fe400008f0eff */
[----:B------:R-:W-:Y:S02]  /*2bf0*/  LEA.HI.X.SX32 R127, R121, R69, 0x1, P0 ;  /* 0x00000045797f7211 */ /* 0x000fe400000f0eff */
[----:B------:R-:W-:Y:S01]  /*2c00*/  LEA R122, R138, R147, 0x1 ;  /* 0x000000938a7a7211 */ /* 0x000fe200078e08ff */
[----:B------:R0:W5:Y:S04]  /*2c10*/  LDG.E.U16 R121, desc[UR56][R124.64] ;  /* 0x000000387c797981 */ /* 0x000168000c1e1500 */
[----:B------:R1:W2:Y:S01]  /*2c20*/  LDG.E.U16 R131, desc[UR56][R126.64] ;  /* 0x000000387e837981 */ /* 0x0002a2000c1e1500 */
[----:B0-----:R-:W-:Y:S01]  /*2c30*/  LEA R124, P0, R132, R3, 0x1 ;  /* 0x00000003847c7211 */ /* 0x001fe200078008ff */
[----:B-1----:R-:W-:-:S03]  /*2c40*/  IMAD R127, R138, 0x2, R122 ;  /* 0x000000028a7f7824 */ /* 0x002fc600078e027a */
[----:B------:R-:W-:Y:S02]  /*2c50*/  LEA.HI.X.SX32 R125, R132, R69, 0x1, P0 ;  /* 0x00000045847d7211 */ /* 0x000fe400000f0eff */
[----:B------:R0:W5:Y:S01]  /*2c60*/  LDG.E.U16 R132, desc[UR56][R128.64] ;  /* 0x0000003880847981 */ /* 0x000162000c1e1500 */
[C---:B------:R-:W-:Y:S02]  /*2c70*/  LEA R137, R138.reuse, R127, 0x1 ;  /* 0x0000007f8a897211 */ /* 0x040fe400078e08ff */
[----:B------:R-:W-:Y:S01]  /*2c80*/  LEA R126, P1, R127, R3, 0x1 ;  /* 0x000000037f7e7211 */ /* 0x000fe200078208ff */
[----:B------:R1:W3:Y:S01]  /*2c90*/  LDG.E.U16 R134, desc[UR56][R124.64] ;  /* 0x000000387c867981 */ /* 0x0002e2000c1e1500 */
[----:B------:R-:W-:Y:S02]  /*2ca0*/  LEA R158, R138, R137, 0x1 ;  /* 0x000000898a9e7211 */ /* 0x000fe400078e08ff */
[----:B0-----:R-:W-:Y:S02]  /*2cb0*/  LEA R128, P0, R22, R3, 0x1 ;  /* 0x0000000316807211 */ /* 0x001fe400078008ff */
[----:B------:R-:W-:-:S02]  /*2cc0*/  LEA R133, R138, R158, 0x1 ;  /* 0x0000009e8a857211 */ /* 0x000fc400078e08ff */
[-C--:B------:R-:W-:Y:S02]  /*2cd0*/  LEA.HI.X.SX32 R129, R22, R69.reuse, 0x1, P0 ;  /* 0x0000004516817211 */ /* 0x080fe400000f0eff */
[----:B------:R-:W-:Y:S02]  /*2ce0*/  LEA.HI.X.SX32 R127, R127, R69, 0x1, P1 ;  /* 0x000000457f7f7211 */ /* 0x000fe400008f0eff */
[C---:B-1----:R-:W-:Y:S01]  /*2cf0*/  LEA R124, P0, R137.reuse, R3, 0x1 ;  /* 0x00000003897c7211 */ /* 0x042fe200078008ff */
[----:B------:R-:W5:Y:S01]  /*2d00*/  LDG.E.U16 R128, desc[UR56][R128.64] ;  /* 0x0000003880807981 */ /* 0x000f62000c1e1500 */
[----:B------:R-:W-:Y:S02]  /*2d10*/  LEA R22, R138, R133, 0x1 ;  /* 0x000000858a167211 */ /* 0x000fe400078e08ff */
[----:B------:R-:W-:-:S05]  /*2d20*/  LEA.HI.X.SX32 R125, R137, R69, 0x1, P0 ;  /* 0x00000045897d7211 */ /* 0x000fca00000f0eff */
[----:B------:R-:W5:Y:S04]  /*2d30*/  LDG.E.U16 R137, desc[UR56][R124.64] ;  /* 0x000000387c897981 */ /* 0x000f68000c1e1500 */
[----:B------:R0:W4:Y:S02]  /*2d40*/  LDG.E.U16 R129, desc[UR56][R126.64] ;  /* 0x000000387e817981 */ /* 0x000124000c1e1500 */
[----:B0-----:R-:W-:-:S04]  /*2d50*/  LEA R126, P0, R22, R3, 0x1 ;  /* 0x00000003167e7211 */ /* 0x001fc800078008ff */
[----:B------:R-:W-:Y:S01]  /*2d60*/  LEA.HI.X.SX32 R127, R22, R69, 0x1, P0 ;  /* 0x00000045167f7211 */ /* 0x000fe200000f0eff */
[----:B------:R-:W-:-:S04]  /*2d70*/  IMAD R22, R138, 0x2, R22 ;  /* 0x000000028a167824 */ /* 0x000fc800078e0216 */
[----:B------:R0:W5:Y:S01]  /*2d80*/  LDG.E.U16 R126, desc[UR56][R126.64] ;  /* 0x000000387e7e7981 */ /* 0x000162000c1e1500 */
[----:B------:R-:W-:Y:S02]  /*2d90*/  LEA R173, R138, R22, 0x1 ;  /* 0x000000168aad7211 */ /* 0x000fe400078e08ff */
[----:B------:R-:W-:-:S04]  /*2da0*/  LEA R124, P0, R22, R3, 0x1 ;  /* 0x00000003167c7211 */ /* 0x000fc800078008ff */
[----:B------:R-:W-:Y:S02]  /*2db0*/  LEA.HI.X.SX32 R125, R22, R69, 0x1, P0 ;  /* 0x00000045167d7211 */ /* 0x000fe400000f0eff */
[----:B0-----:R-:W-:-:S03]  /*2dc0*/  LEA R127, R138, R173, 0x1 ;  /* 0x000000ad8a7f7211 */ /* 0x001fc600078e08ff */
[----:B------:R0:W5:Y:S01]  /*2dd0*/  LDG.E.U16 R139, desc[UR56][R124.64] ;  /* 0x000000387c8b7981 */ /* 0x000162000c1e1500 */
[----:B------:R-:W-:-:S04]  /*2de0*/  LEA R178, R138, R127, 0x1 ;  /* 0x0000007f8ab27211 */ /* 0x000fc800078e08ff */
[----:B0-----:R-:W-:-:S04]  /*2df0*/  LEA R124, P0, R178, R3, 0x1 ;  /* 0x00000003b27c7211 */ /* 0x001fc800078008ff */
[----:B------:R-:W-:Y:S02]  /*2e00*/  LEA.HI.X.SX32 R125, R178, R69, 0x1, P0 ;  /* 0x00000045b27d7211 */ /* 0x000fe400000f0eff */
[----:B------:R-:W-:-:S03]  /*2e10*/  LEA R178, R138, R178, 0x1 ;  /* 0x000000b28ab27211 */ /* 0x000fc600078e08ff */
[----:B------:R0:W5:Y:S01]  /*2e20*/  LDG.E.U16 R140, desc[UR56][R124.64] ;  /* 0x000000387c8c7981 */ /* 0x000162000c1e1500 */
[----:B------:R-:W1:Y:S01]  /*2e30*/  S2R R149, SR_CgaCtaId ;  /* 0x0000000000957919 */ /* 0x000e620000008800 */
[----:B0-----:R-:W-:-:S04]  /*2e40*/  LEA R124, P0, R178, R3, 0x1 ;  /* 0x00000003b27c7211 */ /* 0x001fc800078008ff */
[----:B------:R-:W-:Y:S01]  /*2e50*/  LEA.HI.X.SX32 R125, R178, R69, 0x1, P0 ;  /* 0x00000045b27d7211 */ /* 0x000fe200000f0eff */
[----:B------:R-:W-:-:S04]  /*2e60*/  IMAD R178, R138, 0x2, R178 ;  /* 0x000000028ab27824 */ /* 0x000fc800078e02b2 */
[----:B------:R0:W5:Y:S01]  /*2e70*/  LDG.E.U16 R142, desc[UR56][R124.64] ;  /* 0x000000387c8e7981 */ /* 0x000162000c1e1500 */
[----:B------:R-:W-:-:S04]  /*2e80*/  LEA R141, R138, R178, 0x1 ;  /* 0x000000b28a8d7211 */ /* 0x000fc800078e08ff */
[----:B------:R-:W-:-:S04]  /*2e90*/  LEA R182, R138, R141, 0x1 ;  /* 0x0000008d8ab67211 */ /* 0x000fc800078e08ff */
[----:B0-----:R-:W-:-:S04]  /*2ea0*/  LEA R124, P0, R182, R3, 0x1 ;  /* 0x00000003b67c7211 */ /* 0x001fc800078008ff */
[----:B------:R-:W-:Y:S02]  /*2eb0*/  LEA.HI.X.SX32 R125, R182, R69, 0x1, P0 ;  /* 0x00000045b67d7211 */ /* 0x000fe400000f0eff */
[----:B------:R-:W-:-:S03]  /*2ec0*/  LEA R182, R138, R182, 0x1 ;  /* 0x000000b68ab67211 */ /* 0x000fc600078e08ff */
[----:B------:R0:W5:Y:S01]  /*2ed0*/  LDG.E.U16 R144, desc[UR56][R124.64] ;  /* 0x000000387c907981 */ /* 0x000162000c1e1500 */
[----:B------:R-:W-:Y:S02]  /*2ee0*/  MOV R22, 0x400 ;  /* 0x0000040000167802 */ /* 0x000fe40000000f00 */
[----:B0-----:R-:W-:-:S04]  /*2ef0*/  LEA R124, P0, R182, R3, 0x1 ;  /* 0x00000003b67c7211 */ /* 0x001fc800078008ff */
[----:B------:R-:W-:Y:S02]  /*2f00*/  LEA.HI.X.SX32 R125, R182, R69, 0x1, P0 ;  /* 0x00000045b67d7211 */ /* 0x000fe400000f0eff */
[C---:B------:R-:W-:Y:S02]  /*2f10*/  LEA R182, R138.reuse, R182, 0x1 ;  /* 0x000000b68ab67211 */ /* 0x040fe400078e08ff */
[----:B-1----:R-:W-:Y:S01]  /*2f20*/  LEA R22, R149, R22, 0x18 ;  /* 0x0000001695167211 */ /* 0x002fe200078ec0ff */
[----:B------:R0:W5:Y:S02]  /*2f30*/  LDG.E.U16 R148, desc[UR56][R124.64] ;  /* 0x000000387c947981 */ /* 0x000164000c1e1500 */
[----:B------:R-:W-:Y:S01]  /*2f40*/  IMAD R149, R138, 0x2, R182 ;  /* 0x000000028a957824 */ /* 0x000fe200078e02b6 */
[----:B------:R-:W-:-:S04]  /*2f50*/  SHF.R.S32.HI R150, RZ, 0x6, R155 ;  /* 0x00000006ff967819 */ /* 0x000fc8000001149b */
[----:B------:R-:W-:Y:S02]  /*2f60*/  LEA R183, R138, R149, 0x1 ;  /* 0x000000958ab77211 */ /* 0x000fe400078e08ff */
[----:B0-----:R-:W-:Y:S02]  /*2f70*/  LOP3.LUT R125, R155, 0x3f, RZ, 0xc0, !PT ;  /* 0x0000003f9b7d7812 */ /* 0x001fe400078ec0ff */
[----:B------:R-:W-:Y:S02]  /*2f80*/  LEA R124, P0, R183, R3, 0x1 ;  /* 0x00000003b77c7211 */ /* 0x000fe400078008ff */
[----:B------:R-:W-:Y:S02]  /*2f90*/  SHF.L.U32 R154, R125, 0x1, RZ ;  /* 0x000000017d9a7819 */ /* 0x000fe400000006ff */
[----:B------:R-:W-:Y:S02]  /*2fa0*/  SGXT R150, R150, 0x1 ;  /* 0x000000019696781a */ /* 0x000fe40000000200 */
[----:B------:R-:W-:-:S02]  /*2fb0*/  LEA.HI.X.SX32 R125, R183, R69, 0x1, P0 ;  /* 0x00000045b77d7211 */ /* 0x000fc400000f0eff */
[----:B------:R-:W-:Y:S02]  /*2fc0*/  LEA R183, R138, R183, 0x1 ;  /* 0x000000b78ab77211 */ /* 0x000fe400078e08ff */
[----:B------:R-:W-:Y:S02]  /*2fd0*/  LOP3.LUT R150, R154, 0x90, R150, 0x78, !PT ;  /* 0x000000909a967812 */ /* 0x000fe400078e7896 */
[----:B------:R0:W5:Y:S02]  /*2fe0*/  LDG.E.U16 R154, desc[UR56][R124.64] ;  /* 0x000000387c9a7981 */ /* 0x000164000c1e1500 */
[----:B------:R-:W-:Y:S02]  /*2ff0*/  IADD3 R155, R22, R150, RZ ;  /* 0x00000096169b7210 */ /* 0x000fe40007ffe0ff */
[----:B0-----:R-:W-:-:S04]  /*3000*/  LEA R124, P0, R183, R3, 0x1 ;  /* 0x00000003b77c7211 */ /* 0x001fc800078008ff */
[----:B------:R-:W-:Y:S01]  /*3010*/  LEA.HI.X.SX32 R125, R183, R69, 0x1, P0 ;  /* 0x00000045b77d7211 */ /* 0x000fe200000f0eff */
[----:B------:R0:W-:Y:S04]  /*3020*/  STS.U16 [R155+0x20000], R159 ;  /* 0x0200009f9b007388 */ /* 0x0001e80000000400 */
[----:B0-----:R0:W5:Y:S02]  /*3030*/  LDG.E.U16 R159, desc[UR56][R124.64] ;  /* 0x000000387c9f7981 */ /* 0x001164000c1e1500 */
[----:B0-----:R-:W-:-:S04]  /*3040*/  LEA R124, P0, R163, R3, 0x1 ;  /* 0x00000003a37c7211 */ /* 0x001fc800078008ff */
[----:B------:R-:W-:-:S05]  /*3050*/  LEA.HI.X.SX32 R125, R163, R69, 0x1, P0 ;  /* 0x00000045a37d7211 */ /* 0x000fca00000f0eff */
[----:B------:R0:W5:Y:S02]  /*3060*/  LDG.E.U16 R163, desc[UR56][R124.64] ;  /* 0x000000387ca37981 */ /* 0x000164000c1e1500 */
        /* <DEDUP_REMOVED lines=92> */
[----:B------:R0:W5:Y:S01]  /*3630*/  LDG.E.U16 R178, desc[UR56][R124.64] ;  /* 0x000000387cb27981 */ /* 0x000162000c1e1500 */
[----:B------:R-:W-:Y:S01]  /*3640*/  IMAD R183, R138, 0x2, R183 ;  /* 0x000000028ab77824 */ /* 0x000fe200078e02b7 */
[----:B0-----:R-:W-:-:S04]  /*3650*/  LEA R124, P0, R182, R3, 0x1 ;  /* 0x00000003b67c7211 */ /* 0x001fc800078008ff */
[----:B------:R-:W-:-:S05]  /*3660*/  LEA.HI.X.SX32 R125, R182, R69, 0x1, P0 ;  /* 0x00000045b67d7211 */ /* 0x000fca00000f0eff */
[----:B------:R0:W5:Y:S01]  /*3670*/  LDG.E.U16 R182, desc[UR56][R124.64] ;  /* 0x000000387cb67981 */ /* 0x000162000c1e1500 */
[----:B------:R-:W-:Y:S02]  /*3680*/  LEA R138, R138, R183, 0x1 ;  /* 0x000000b78a8a7211 */ /* 0x000fe400078e08ff */
        /* <DEDUP_REMOVED lines=22> */
[----:B------:R-:W-:Y:S02]  /*37f0*/  LEA.HI.X.SX32 R125, R118, R69, 0x1, P0 ;  /* 0x00000045767d7211 */ /* 0x000fe400000f0eff */
[C---:B------:R-:W-:Y:S01]  /*3800*/  LEA R118, P0, R54.reuse, R3, 0x1 ;  /* 0x0000000336767211 */ /* 0x040fe200078008ff */
[----:B------:R0:W-:Y:S03]  /*3810*/  STS.U16 [R155+0x22400], R56 ;  /* 0x022400389b007388 */ /* 0x0001e60000000400 */
[----:B------:R-:W-:Y:S01]  /*3820*/  LEA.HI.X.SX32 R119, R54, R69, 0x1, P0 ;  /* 0x0000004536777211 */ /* 0x000fe200000f0eff */
[----:B------:R-:W5:Y:S04]  /*3830*/  LDG.E.U16 R124, desc[UR56][R124.64] ;  /* 0x000000387c7c7981 */ /* 0x000f68000c1e1500 */
[----:B------:R-:W5:Y:S04]  /*3840*/  LDG.E.U16 R118, desc[UR56][R118.64] ;  /* 0x0000003876767981 */ /* 0x000f68000c1e1500 */
[----:B--2---:R1:W-:Y:S04]  /*3850*/  STS.U16 [R155+0x2e400], R131 ;  /* 0x02e400839b007388 */ /* 0x0043e80000000400 */
[----:B------:R-:W2:Y:S04]  /*3860*/  LDL.LU R125, [R1] ;  /* 0x00000000017d7983 */ /* 0x000ea80000300800 */
[----:B------:R-:W2:Y:S04]  /*3870*/  LDL.LU R119, [R1+0x8] ;  /* 0x0000080001777983 */ /* 0x000ea80000300800 */
[----:B0-----:R-:W2:Y:S04]  /*3880*/  LDL.LU R56, [R1+0x10] ;  /* 0x0000100001387983 */ /* 0x001ea80000300800 */
[----:B-1----:R-:W2:Y:S04]  /*3890*/  LDL.LU R131, [R1+0x18] ;  /* 0x0000180001837983 */ /* 0x002ea80000300800 */
[----:B---3--:R0:W-:Y:S04]  /*38a0*/  STS.U16 [R155+0x2e800], R134 ;  /* 0x02e800869b007388 */ /* 0x0081e80000000400 */
[----:B----4-:R1:W-:Y:S04]  /*38b0*/  STS.U16 [R155+0x2ec00], R129 ;  /* 0x02ec00819b007388 */ /* 0x0103e80000000400 */
[----:B0-----:R-:W3:Y:S04]  /*38c0*/  LDL.LU R134, [R1+0x20] ;  /* 0x0000200001867983 */ /* 0x001ee80000300800 */
[----:B-1----:R-:W4:Y:S04]  /*38d0*/  LDL.LU R129, [R1+0x28] ;  /* 0x0000280001817983 */ /* 0x002f280000300800 */
[----:B------:R0:W-:Y:S04]  /*38e0*/  STS.U16 [R155+0x22000], R71 ;  /* 0x022000479b007388 */ /* 0x0001e80000000400 */
[----:B------:R1:W-:Y:S01]  /*38f0*/  STS.U16 [R155+0x21c00], R0 ;  /* 0x021c00009b007388 */ /* 0x0003e20000000400 */
[----:B0-----:R-:W-:-:S04]  /*3900*/  LOP3.LUT R71, R150, 0x20, RZ, 0x3c, !PT ;  /* 0x0000002096477812 */ /* 0x001fc800078e3cff */
[----:B-1----:R-:W-:Y:S01]  /*3910*/  IADD3 R0, R22, R71, RZ ;  /* 0x0000004716007210 */ /* 0x002fe20007ffe0ff */
[----:B------:R-:W-:Y:S04]  /*3920*/  STS.U16 [R155+0x20400], R187 ;  /* 0x020400bb9b007388 */ /* 0x000fe80000000400 */
        /* <DEDUP_REMOVED lines=37> */
[----:B-----5:R-:W-:Y:S04]  /*3b80*/  STS.U16 [R155+0x2a800], R86 ;  /* 0x02a800569b007388 */ /* 0x020fe80000000400 */
        /* <DEDUP_REMOVED lines=15> */
[----:B------:R0:W-:Y:S04]  /*3c80*/  STS.U16 [R155+0x2f400], R140 ;  /* 0x02f4008c9b007388 */ /* 0x0001e80000000400 */
[----:B------:R-:W-:Y:S04]  /*3c90*/  STS.U16 [R155+0x2f800], R144 ;  /* 0x02f800909b007388 */ /* 0x000fe80000000400 */
[----:B------:R-:W-:Y:S04]  /*3ca0*/  STS.U16 [R155+0x2fc00], R154 ;  /* 0x02fc009a9b007388 */ /* 0x000fe80000000400 */
[----:B0-----:R-:W5:Y:S04]  /*3cb0*/  LDL.LU R140, [R1+0x30] ;  /* 0x00003000018c7983 */ /* 0x001f680000300800 */
[----:B--2---:R-:W-:Y:S04]  /*3cc0*/  STS.U16 [R0+0x21900], R125 ;  /* 0x0219007d00007388 */ /* 0x004fe80000000400 */
[----:B------:R-:W-:Y:S04]  /*3cd0*/  STS.U16 [R0+0x21500], R119 ;  /* 0x0215007700007388 */ /* 0x000fe80000000400 */
[----:B------:R-:W-:Y:S04]  /*3ce0*/  STS.U16 [R0+0x21100], R56 ;  /* 0x0211003800007388 */ /* 0x000fe80000000400 */
[----:B------:R-:W-:Y:S04]  /*3cf0*/  STS.U16 [R0+0x20d00], R131 ;  /* 0x020d008300007388 */ /* 0x000fe80000000400 */
[----:B---3--:R-:W-:Y:S04]  /*3d00*/  STS.U16 [R0+0x20900], R134 ;  /* 0x0209008600007388 */ /* 0x008fe80000000400 */
[----:B----4-:R0:W-:Y:S04]  /*3d10*/  STS.U16 [R0+0x20500], R129 ;  /* 0x0205008100007388 */ /* 0x0101e80000000400 */
[----:B0-----:R-:W2:Y:S04]  /*3d20*/  LDL.LU R129, [R1+0x2c] ;  /* 0x00002c0001817983 */ /* 0x001ea80000300800 */
[----:B------:R-:W3:Y:S04]  /*3d30*/  LDL.LU R134, [R1+0x24] ;  /* 0x0000240001867983 */ /* 0x000ee80000300800 */
[----:B------:R-:W4:Y:S04]  /*3d40*/  LDL.LU R131, [R1+0x1c] ;  /* 0x00001c0001837983 */ /* 0x000f280000300800 */
[----:B------:R-:W4:Y:S04]  /*3d50*/  LDL.LU R56, [R1+0x14] ;  /* 0x0000140001387983 */ /* 0x000f280000300800 */
[----:B------:R-:W4:Y:S04]  /*3d60*/  LDL.LU R119, [R1+0xc] ;  /* 0x00000c0001777983 */ /* 0x000f280000300800 */
[----:B------:R-:W4:Y:S01]  /*3d70*/  LDL.LU R125, [R1+0x4] ;  /* 0x00000400017d7983 */ /* 0x000f220000300800 */
[----:B------:R-:W-:-:S02]  /*3d80*/  LEA R72, P0, R55, R3, 0x1 ;  /* 0x0000000337487211 */ /* 0x000fc400078008ff */
[C---:B------:R-:W-:Y:S02]  /*3d90*/  LEA R54, P1, R70.reuse, R3, 0x1 ;  /* 0x0000000346367211 */ /* 0x040fe400078208ff */
[-C--:B------:R-:W-:Y:S02]  /*3da0*/  LEA.HI.X.SX32 R73, R55, R69.reuse, 0x1, P0 ;  /* 0x0000004537497211 */ /* 0x080fe400000f0eff */
[----:B------:R-:W-:Y:S02]  /*3db0*/  LEA.HI.X.SX32 R55, R70, R69, 0x1, P1 ;  /* 0x0000004546377211 */ /* 0x000fe400008f0eff */
[-C--:B------:R-:W-:Y:S02]  /*3dc0*/  LEA R78, P0, R50, R3.reuse, 0x1 ;  /* 0x00000003324e7211 */ /* 0x080fe400078008ff */
[-C--:B------:R-:W-:Y:S02]  /*3dd0*/  LEA R76, P1, R51, R3.reuse, 0x1 ;  /* 0x00000003334c7211 */ /* 0x080fe400078208ff */
[----:B------:R-:W-:-:S02]  /*3de0*/  LEA R74, P2, R52, R3, 0x1 ;  /* 0x00000003344a7211 */ /* 0x000fc400078408ff */
[----:B------:R-:W-:Y:S02]  /*3df0*/  LEA R70, P3, R53, R3, 0x1 ;  /* 0x0000000335467211 */ /* 0x000fe400078608ff */
[-C--:B------:R-:W-:Y:S02]  /*3e00*/  LEA.HI.X.SX32 R79, R50, R69.reuse, 0x1, P0 ;  /* 0x00000045324f7211 */ /* 0x080fe400000f0eff */
[-C--:B------:R-:W-:Y:S02]  /*3e10*/  LEA.HI.X.SX32 R77, R51, R69.reuse, 0x1, P1 ;  /* 0x00000045334d7211 */ /* 0x080fe400008f0eff */
[-C--:B------:R-:W-:Y:S02]  /*3e20*/  LEA.HI.X.SX32 R75, R52, R69.reuse, 0x1, P2 ;  /* 0x00000045344b7211 */ /* 0x080fe400010f0eff */
[----:B------:R-:W-:Y:S02]  /*3e30*/  LEA.HI.X.SX32 R71, R53, R69, 0x1, P3 ;  /* 0x0000004535477211 */ /* 0x000fe400018f0eff */
[----:B------:R-:W-:-:S02]  /*3e40*/  LEA R82, P0, R46, R3, 0x1 ;  /* 0x000000032e527211 */ /* 0x000fc400078008ff */
[-C--:B------:R-:W-:Y:S02]  /*3e50*/  LEA R80, P1, R47, R3.reuse, 0x1 ;  /* 0x000000032f507211 */ /* 0x080fe400078208ff */
[-C--:B------:R-:W-:Y:S02]  /*3e60*/  LEA R52, P2, R48, R3.reuse, 0x1 ;  /* 0x0000000330347211 */ /* 0x080fe400078408ff */
[----:B------:R-:W-:Y:S02]  /*3e70*/  LEA R50, P3, R49, R3, 0x1 ;  /* 0x0000000331327211 */ /* 0x000fe400078608ff */
[-C--:B------:R-:W-:Y:S02]  /*3e80*/  LEA.HI.X.SX32 R83, R46, R69.reuse, 0x1, P0 ;  /* 0x000000452e537211 */ /* 0x080fe400000f0eff */
[-C--:B------:R-:W-:Y:S02]  /*3e90*/  LEA.HI.X.SX32 R81, R47, R69.reuse, 0x1, P1 ;  /* 0x000000452f517211 */ /* 0x080fe400008f0eff */
[----:B------:R-:W-:-:S02]  /*3ea0*/  LEA.HI.X.SX32 R53, R48, R69, 0x1, P2 ;  /* 0x0000004530357211 */ /* 0x000fc400010f0eff */
[----:B------:R-:W-:Y:S02]  /*3eb0*/  LEA.HI.X.SX32 R51, R49, R69, 0x1, P3 ;  /* 0x0000004531337211 */ /* 0x000fe400018f0eff */
[-C--:B------:R-:W-:Y:S02]  /*3ec0*/  LEA R86, P0, R42, R3.reuse, 0x1 ;  /* 0x000000032a567211 */ /* 0x080fe400078008ff */
[-C--:B------:R-:W-:Y:S02]  /*3ed0*/  LEA R84, P1, R43, R3.reuse, 0x1 ;  /* 0x000000032b547211 */ /* 0x080fe400078208ff */
[-C--:B------:R-:W-:Y:S02]  /*3ee0*/  LEA R48, P2, R44, R3.reuse, 0x1 ;  /* 0x000000032c307211 */ /* 0x080fe400078408ff */
[----:B------:R-:W-:Y:S02]  /*3ef0*/  LEA R46, P3, R45, R3, 0x1 ;  /* 0x000000032d2e7211 */ /* 0x000fe400078608ff */
[----:B------:R-:W-:-:S02]  /*3f00*/  LEA.HI.X.SX32 R87, R42, R69, 0x1, P0 ;  /* 0x000000452a577211 */ /* 0x000fc400000f0eff */
[-C--:B------:R-:W-:Y:S02]  /*3f10*/  LEA.HI.X.SX32 R85, R43, R69.reuse, 0x1, P1 ;  /* 0x000000452b557211 */ /* 0x080fe400008f0eff */
        /* <DEDUP_REMOVED lines=36> */
[CC--:B------:R-:W-:Y:S02]  /*4160*/  LEA R28, P2, R24.reuse, R3.reuse, 0x1 ;  /* 0x00000003181c7211 */ /* 0x0c0fe400078408ff */
        /* <DEDUP_REMOVED lines=28> */
[-C--:B------:R-:W-:Y:S02]  /*4330*/  LEA R186, P0, R6, R3.reuse, 0x1 ;  /* 0x0000000306ba7211 */ /* 0x080fe400078008ff */
[----:B------:R-:W-:Y:S02]  /*4340*/  LEA R10, P2, R8, R3, 0x1 ;  /* 0x00000003080a7211 */ /* 0x000fe400078408ff */
[----:B------:R-:W-:Y:S02]  /*4350*/  LEA.HI.X.SX32 R185, R12, R69, 0x1, P3 ;  /* 0x000000450cb97211 */ /* 0x000fe400018f0eff */
[----:B------:R-:W-:Y:S02]  /*4360*/  LEA R12, P1, R7, R3, 0x1 ;  /* 0x00000003070c7211 */ /* 0x000fe400078208ff */
[-C--:B------:R-:W-:Y:S02]  /*4370*/  LEA.HI.X.SX32 R187, R6, R69.reuse, 0x1, P0 ;  /* 0x0000004506bb7211 */ /* 0x080fe400000f0eff */
[----:B------:R-:W-:-:S02]  /*4380*/  LEA.HI.X.SX32 R11, R8, R69, 0x1, P2 ;  /* 0x00000045080b7211 */ /* 0x000fc400010f0eff */
[-C--:B------:R-:W-:Y:S02]  /*4390*/  LEA R8, P0, R5, R3.reuse, 0x1 ;  /* 0x0000000305087211 */ /* 0x080fe400078008ff */
[----:B------:R-:W-:Y:S01]  /*43a0*/  LEA R4, P2, R133, R3, 0x1 ;  /* 0x0000000385047211 */ /* 0x000fe200078408ff */
[----:B------:R0:W-:Y:S01]  /*43b0*/  STS.U16 [R0+0x2dd00], R57 ;  /* 0x02dd003900007388 */ /* 0x0001e20000000400 */
[----:B------:R-:W-:Y:S02]  /*43c0*/  LEA.HI.X.SX32 R13, R7, R69, 0x1, P1 ;  /* 0x00000045070d7211 */ /* 0x000fe400008f0eff */
[----:B------:R-:W-:Y:S02]  /*43d0*/  LOP3.LUT R23, R150, 0x40, RZ, 0x3c, !PT ;  /* 0x0000004096177812 */ /* 0x000fe400078e3cff */
[----:B------:R-:W-:Y:S02]  /*43e0*/  LEA R6, P1, R122, R3, 0x1 ;  /* 0x000000037a067211 */ /* 0x000fe400078208ff */
[----:B------:R-:W-:-:S02]  /*43f0*/  LEA.HI.X.SX32 R9, R5, R69, 0x1, P0 ;  /* 0x0000004505097211 */ /* 0x000fc400000f0eff */
[----:B------:R-:W-:Y:S02]  /*4400*/  LEA.HI.X.SX32 R5, R133, R69, 0x1, P2 ;  /* 0x0000004585057211 */ /* 0x000fe400010f0eff */
[----:B0-----:R-:W-:Y:S02]  /*4410*/  LOP3.LUT R57, R150, 0x60, RZ, 0x3c, !PT ;  /* 0x0000006096397812 */ /* 0x001fe400078e3cff */
[----:B------:R-:W-:Y:S02]  /*4420*/  LEA R2, P2, R149, R3, 0x1 ;  /* 0x0000000395027211 */ /* 0x000fe400078408ff */
[----:B------:R-:W-:Y:S02]  /*4430*/  IADD3 R23, R22, R23, RZ ;  /* 0x0000001716177210 */ /* 0x000fe40007ffe0ff */
[----:B------:R-:W-:Y:S02]  /*4440*/  LEA.HI.X.SX32 R7, R122, R69, 0x1, P1 ;  /* 0x000000457a077211 */ /* 0x000fe400008f0eff */
[----:B------:R-:W-:-:S02]  /*4450*/  IADD3 R57, R22, R57, RZ ;  /* 0x0000003916397210 */ /* 0x000fc40007ffe0ff */
[-C--:B------:R-:W-:Y:S02]  /*4460*/  LEA R190, P0, R127, R3.reuse, 0x1 ;  /* 0x000000037fbe7211 */ /* 0x080fe400078008ff */
[-C--:B------:R-:W-:Y:S02]  /*4470*/  LEA R126, P1, R141, R3.reuse, 0x1 ;  /* 0x000000038d7e7211 */ /* 0x080fe400078208ff */
[----:B------:R-:W-:Y:S01]  /*4480*/  LEA R68, P3, R138, R3, 0x1 ;  /* 0x000000038a447211 */ /* 0x000fe200078608ff */
[----:B-----5:R-:W-:Y:S01]  /*4490*/  STS.U16 [R0+0x20100], R140 ;  /* 0x0201008c00007388 */ /* 0x020fe20000000400 */
[----:B------:R-:W-:-:S03]  /*44a0*/  LEA.HI.X.SX32 R3, R149, R69, 0x1, P2 ;  /* 0x0000004595037211 */ /* 0x000fc600010f0eff */
        /* <DEDUP_REMOVED lines=56> */
[----:B--2---:R-:W-:Y:S04]  /*4830*/  STS.U16 [R23+0x20200], R129 ;  /* 0x0202008117007388 */ /* 0x004fe80000000400 */
[----:B---3--:R-:W-:Y:S04]  /*4840*/  STS.U16 [R23+0x20600], R134 ;  /* 0x0206008617007388 */ /* 0x008fe80000000400 */
[----:B----4-:R-:W-:Y:S04]  /*4850*/  STS.U16 [R23+0x20a00], R131 ;  /* 0x020a008317007388 */ /* 0x010fe80000000400 */
        /* <DEDUP_REMOVED lines=69> */
[----:B------:R-:W2:Y:S04]  /*4cb0*/  LDG.E.U16 R72, desc[UR56][R72.64] ;  /* 0x0000003848487981 */ /* 0x000ea8000c1e1500 */
[----:B------:R-:W3:Y:S01]  /*4cc0*/  LDG.E.U16 R2, desc[UR56][R2.64] ;  /* 0x0000003802027981 */ /* 0x000ee2000c1e1500 */
[----:B------:R-:W-:-:S02]  /*4cd0*/  LEA.HI.X.SX32 R191, R127, R69, 0x1, P0 ;  /* 0x000000457fbf7211 */ /* 0x000fc400000f0eff */
[-C--:B------:R-:W-:Y:S01]  /*4ce0*/  LEA.HI.X.SX32 R127, R141, R69.reuse, 0x1, P1 ;  /* 0x000000458d7f7211 */ /* 0x080fe200008f0eff */
[----:B------:R-:W4:Y:S01]  /*4cf0*/  LDG.E.U16 R54, desc[UR56][R54.64] ;  /* 0x0000003836367981 */ /* 0x000f22000c1e1500 */
[----:B------:R-:W-:-:S03]  /*4d00*/  LEA.HI.X.SX32 R69, R138, R69, 0x1, P3 ;  /* 0x000000458a457211 */ /* 0x000fc600018f0eff */
[----:B------:R-:W5:Y:S04]  /*4d10*/  LDG.E.U16 R78, desc[UR56][R78.64] ;  /* 0x000000384e4e7981 */ /* 0x000f68000c1e1500 */
        /* <DEDUP_REMOVED lines=46> */
[----:B------:R1:W5:Y:S04]  /*5000*/  LDG.E.U16 R8, desc[UR56][R8.64] ;  /* 0x0000003808087981 */ /* 0x000368000c1e1500 */
[----:B------:R-:W5:Y:S04]  /*5010*/  LDG.E.U16 R6, desc[UR56][R6.64] ;  /* 0x0000003806067981 */ /* 0x000f68000c1e1500 */
[----:B------:R-:W5:Y:S04]  /*5020*/  LDG.E.U16 R4, desc[UR56][R4.64] ;  /* 0x0000003804047981 */ /* 0x000f68000c1e1500 */
[----:B------:R-:W5:Y:S04]  /*5030*/  LDG.E.U16 R190, desc[UR56][R190.64] ;  /* 0x00000038bebe7981 */ /* 0x000f68000c1e1500 */
[----:B------:R-:W5:Y:S04]  /*5040*/  LDG.E.U16 R126, desc[UR56][R126.64] ;  /* 0x000000387e7e7981 */ /* 0x000f68000c1e1500 */
[----:B------:R-:W5:Y:S01]  /*5050*/  LDG.E.U16 R68, desc[UR56][R68.64] ;  /* 0x0000003844447981 */ /* 0x000f62000c1e1500 */
[----:B0-----:R-:W-:-:S03]  /*5060*/  MOV R0, 0x3f800000 ;  /* 0x3f80000000007802 */ /* 0x001fc60000000f00 */
[----:B--2---:R-:W-:Y:S04]  /*5070*/  STS.U16 [R57+0x22300], R72 ;  /* 0x0223004839007388 */ /* 0x004fe80000000400 */
[----:B---3--:R0:W-:Y:S02]  /*5080*/  STS.U16 [R57+0x2fb00], R2 ;  /* 0x02fb000239007388 */ /* 0x0081e40000000400 */
[----:B0-----:R-:W-:-:S05]  /*5090*/  IMAD.MOV.U32 R2, RZ, RZ, 0x3f800000 ;  /* 0x3f800000ff027424 */ /* 0x001fca00078e00ff */
[----:B------:R-:W-:Y:S04]  /*50a0*/  STL [R1+0x9c0], R2 ;  /* 0x0009c00201007387 */ /* 0x000fe80000100800 */
[----:B------:R0:W-:Y:S04]  /*50b0*/  STL [R1+0x9c4], R0 ;  /* 0x0009c40001007387 */ /* 0x0001e80000100800 */
[----:B------:R-:W-:Y:S04]  /*50c0*/  STL [R1], RZ ;  /* 0x000000ff01007387 */ /* 0x000fe80000100800 */
[----:B------:R-:W-:Y:S04]  /*50d0*/  STL [R1+0x4], RZ ;  /* 0x000004ff01007387 */ /* 0x000fe80000100800 */
        /* <DEDUP_REMOVED lines=88> */
[----:B------:R-:W-:Y:S01]  /*5660*/  STL [R1+0x168], RZ ;  /* 0x000168ff01007387 */ /* 0x000fe20000100800 */
[----:B------:R-:W2:Y:S03]  /*5670*/  S2R R249, SR_CTAID.X ;  /* 0x0000000000f97919 */ /* 0x000ea60000002500 */
        /* <DEDUP_REMOVED lines=25> */
[----:B------:R-:W1:Y:S03]  /*5810*/  S2R R251, SR_TID.X ;  /* 0x0000000000fb7919 */ /* 0x000e660000002100 */
[----:B------:R-:W-:Y:S04]  /*5820*/  STL [R1+0x1d0], RZ ;  /* 0x0001d0ff01007387 */ /* 0x000fe80000100800 */
[----:B------:R-:W-:Y:S04]  /*5830*/  STL [R1+0x1d4], RZ ;  /* 0x0001d4ff01007387 */ /* 0x000fe80000100800 */
[----:B------:R-:W-:Y:S01]  /*5840*/  STL [R1+0x1d8], RZ ;  /* 0x0001d8ff01007387 */ /* 0x000fe20000100800 */
[----:B--2---:R-:W-:-:S03]  /*5850*/  SHF.L.U32 R249, R249, 0x6, RZ ;  /* 0x00000006f9f97819 */ /* 0x004fc600000006ff */
[----:B------:R-:W-:Y:S04]  /*5860*/  STL [R1+0x1dc], RZ ;  /* 0x0001dcff01007387 */ /* 0x000fe80000100800 */
[----:B------:R-:W-:Y:S04]  /*5870*/  STL [R1+0x1e0], RZ ;  /* 0x0001e0ff01007387 */ /* 0x000fe80000100800 */
[----:B------:R-:W-:Y:S04]  /*5880*/  STL [R1+0x1e4], RZ ;  /* 0x0001e4ff01007387 */ /* 0x000fe80000100800 */
[----:B------:R-:W-:Y:S04]  /*5890*/  STL [R1+0x1e8], RZ ;  /* 0x0001e8ff01007387 */ /* 0x000fe80000100800 */
[----:B------:R-:W-:Y:S01]  /*58a0*/  STL [R1+0x1ec], RZ ;  /* 0x0001ecff01007387 */ /* 0x000fe20000100800 */
[----:B0-----:R-:W-:-:S03]  /*58b0*/  VIADD R0, R249, 0x40 ;  /* 0x00000040f9007836 */ /* 0x001fc60000000000 */
[----:B------:R-:W-:Y:S04]  /*58c0*/  STL [R1+0x1f0], RZ ;  /* 0x0001f0ff01007387 */ /* 0x000fe80000100800 */
[----:B------:R-:W-:Y:S04]  /*58d0*/  STL [R1+0x1f4], RZ ;  /* 0x0001f4ff01007387 */ /* 0x000fe80000100800 */
[----:B------:R-:W-:Y:S04]  /*58e0*/  STL [R1+0x1f8], RZ ;  /* 0x0001f8ff01007387 */ /* 0x000fe80000100800 */
[----:B------:R-:W-:Y:S01]  /*58f0*/  STL [R1+0x1fc], RZ ;  /* 0x0001fcff01007387 */ /* 0x000fe20000100800 */
[----:B------:R-:W-:-:S02]  /*5900*/  ISETP.GE.AND P0, PT, R0, 0x1, PT ;  /* 0x000000010000780c */ /* 0x000fc40003f06270 */
[----:B------:R-:W-:Y:S02]  /*5910*/  CS2R R58, SRZ ;  /* 0x00000000003a7805 */ /* 0x000fe4000001ff00 */
[----:B------:R-:W-:Y:S01]  /*5920*/  MOV R23, 0xff800000 ;  /* 0xff80000000177802 */ /* 0x000fe20000000f00 */
[----:B----4-:R0:W-:Y:S01]  /*5930*/  STS.U16 [R57+0x22700], R54 ;  /* 0x0227003639007388 */ /* 0x0101e20000000400 */
[----:B------:R-:W-:Y:S02]  /*5940*/  MOV R152, 0xff800000 ;  /* 0xff80000000987802 */ /* 0x000fe40000000f00 */
[----:B------:R-:W-:Y:S02]  /*5950*/  CS2R R60, SRZ ;  /* 0x00000000003c7805 */ /* 0x000fe4000001ff00 */
[----:B------:R-:W-:Y:S01]  /*5960*/  CS2R R62, SRZ ;  /* 0x00000000003e7805 */ /* 0x000fe2000001ff00 */
[----:B-----5:R2:W-:Y:S01]  /*5970*/  STS.U16 [R57+0x22b00], R78 ;  /* 0x022b004e39007388 */ /* 0x0205e20000000400 */
[----:B------:R-:W-:-:S02]  /*5980*/  CS2R R64, SRZ ;  /* 0x0000000000407805 */ /* 0x000fc4000001ff00 */
[----:B------:R-:W-:Y:S02]  /*5990*/  CS2R R66, SRZ ;  /* 0x0000000000427805 */ /* 0x000fe4000001ff00 */
[----:B------:R-:W-:Y:S01]  /*59a0*/  CS2R R72, SRZ ;  /* 0x0000000000487805 */ /* 0x000fe2000001ff00 */
[----:B------:R3:W-:Y:S01]  /*59b0*/  STS.U16 [R57+0x22f00], R76 ;  /* 0x022f004c39007388 */ /* 0x0007e20000000400 */
[----:B------:R-:W-:Y:S02]  /*59c0*/  CS2R R118, SRZ ;  /* 0x0000000000767805 */ /* 0x000fe4000001ff00 */
[----:B0-----:R-:W-:Y:S02]  /*59d0*/  CS2R R54, SRZ ;  /* 0x0000000000367805 */ /* 0x001fe4000001ff00 */
[----:B------:R-:W-:Y:S01]  /*59e0*/  CS2R R120, SRZ ;  /* 0x0000000000787805 */ /* 0x000fe2000001ff00 */
[----:B------:R0:W-:Y:S01]  /*59f0*/  STS.U16 [R57+0x23300], R74 ;  /* 0x0233004a39007388 */ /* 0x0001e20000000400 */
[----:B------:R-:W-:-:S02]  /*5a00*/  CS2R R122, SRZ ;  /* 0x00000000007a7805 */ /* 0x000fc4000001ff00 */
[----:B--2---:R-:W-:Y:S02]  /*5a10*/  CS2R R78, SRZ ;  /* 0x00000000004e7805 */ /* 0x004fe4000001ff00 */
[----:B------:R-:W-:Y:S01]  /*5a20*/  CS2R R124, SRZ ;  /* 0x00000000007c7805 */ /* 0x000fe2000001ff00 */
[----:B------:R2:W-:Y:S01]  /*5a30*/  STS.U16 [R57+0x23700], R70 ;  /* 0x0237004639007388 */ /* 0x0005e20000000400 */
[----:B------:R-:W-:Y:S02]  /*5a40*/  CS2R R128, SRZ ;  /* 0x0000000000807805 */ /* 0x000fe4000001ff00 */
[----:B---3--:R-:W-:Y:S02]  /*5a50*/  CS2R R76, SRZ ;  /* 0x00000000004c7805 */ /* 0x008fe4000001ff00 */
[----:B------:R-:W-:Y:S01]  /*5a60*/  CS2R R130, SRZ ;  /* 0x0000000000827805 */ /* 0x000fe2000001ff00 */
[----:B------:R3:W-:Y:S01]  /*5a70*/  STS.U16 [R57+0x23b00], R82 ;  /* 0x023b005239007388 */ /* 0x0007e20000000400 */
[----:B------:R-:W-:-:S02]  /*5a80*/  CS2R R132, SRZ ;  /* 0x0000000000847805 */ /* 0x000fc4000001ff00 */
[----:B0-----:R-:W-:Y:S02]  /*5a90*/  CS2R R74, SRZ ;  /* 0x00000000004a7805 */ /* 0x001fe4000001ff00 */
[----:B------:R-:W-:Y:S01]  /*5aa0*/  CS2R R134, SRZ ;  /* 0x0000000000867805 */ /* 0x000fe2000001ff00 */
[----:B------:R0:W-:Y:S01]  /*5ab0*/  STS.U16 [R57+0x23f00], R80 ;  /* 0x023f005039007388 */ /* 0x0001e20000000400 */
[----:B------:R-:W-:Y:S02]  /*5ac0*/  CS2R R136, SRZ ;  /* 0x0000000000887805 */ /* 0x000fe4000001ff00 */
[----:B--2---:R-:W-:Y:S02]  /*5ad0*/  CS2R R70, SRZ ;  /* 0x0000000000467805 */ /* 0x004fe4000001ff00 */
[----:B------:R-:W-:Y:S01]  /*5ae0*/  CS2R R138, SRZ ;  /* 0x00000000008a7805 */ /* 0x000fe2000001ff00 */
[----:B------:R2:W-:Y:S01]  /*5af0*/  STS.U16 [R57+0x24300], R52 ;  /* 0x0243003439007388 */ /* 0x0005e20000000400 */
[----:B------:R-:W-:-:S02]  /*5b00*/  CS2R R140, SRZ ;  /* 0x00000000008c7805 */ /* 0x000fc4000001ff00 */
[----:B---3--:R-:W-:Y:S02]  /*5b10*/  CS2R R82, SRZ ;  /* 0x0000000000527805 */ /* 0x008fe4000001ff00 */
        /* <DEDUP_REMOVED lines=10> */
[----:B-1----:R-:W-:Y:S02]  /*5bc0*/  LOP3.LUT R9, R251, 0x7f, RZ, 0xc0, !PT ;  /* 0x0000007ffb097812 */ /* 0x002fe400078ec0ff */
[----:B---3--:R-:W-:Y:S01]  /*5bd0*/  CS2R R50, SRZ ;  /* 0x0000000000327805 */ /* 0x008fe2000001ff00 */
[----:B------:R1:W-:Y:S01]  /*5be0*/  STS.U16 [R57+0x25300], R48 ;  /* 0x0253003039007388 */ /* 0x0003e20000000400 */
[----:B0-----:R-:W-:-:S03]  /*5bf0*/  CS2R R86, SRZ ;  /* 0x0000000000567805 */ /* 0x001fc6000001ff00 */
[----:B------:R0:W-:Y:S01]  /*5c00*/  STS.U16 [R57+0x25700], R46 ;  /* 0x0257002e39007388 */ /* 0x0001e20000000400 */
[----:B--2---:R-:W-:-:S03]  /*5c10*/  CS2R R84, SRZ ;  /* 0x0000000000547805 */ /* 0x004fc6000001ff00 */
[----:B------:R2:W-:Y:S01]  /*5c20*/  STS.U16 [R57+0x25b00], R90 ;  /* 0x025b005a39007388 */ /* 0x0005e20000000400 */
[----:B-1----:R-:W-:-:S03]  /*5c30*/  CS2R R48, SRZ ;  /* 0x0000000000307805 */ /* 0x002fc6000001ff00 */
        /* <DEDUP_REMOVED lines=50> */
[----:B------:R-:W-:Y:S01]  /*5f60*/  STS.U16 [R57+0x2c300], R20 ;  /* 0x02c3001439007388 */ /* 0x000fe20000000400 */
[----:B--2---:R-:W-:-:S03]  /*5f70*/  CS2R R116, SRZ ;  /* 0x0000000000747805 */ /* 0x004fc6000001ff00 */
[----:B------:R-:W-:Y:S01]  /*5f80*/  STS.U16 [R57+0x2c700], R18 ;  /* 0x02c7001239007388 */ /* 0x000fe20000000400 */
[----:B-1----:R-:W-:-:S03]  /*5f90*/  CS2R R114, SRZ ;  /* 0x0000000000727805 */ /* 0x002fc6000001ff00 */
[----:B------:R-:W-:Y:S04]  /*5fa0*/  STS.U16 [R57+0x2cb00], R14 ;  /* 0x02cb000e39007388 */ /* 0x000fe80000000400 */
[----:B------:R0:W-:Y:S04]  /*5fb0*/  STS.U16 [R57+0x2cf00], R16 ;  /* 0x02cf001039007388 */ /* 0x0001e80000000400 */
[----:B------:R-:W-:Y:S04]  /*5fc0*/  STS.U16 [R57+0x2d300], R154 ;  /* 0x02d3009a39007388 */ /* 0x000fe80000000400 */
[----:B------:R-:W-:Y:S01]  /*5fd0*/  STS.U16 [R57+0x2d700], R184 ;  /* 0x02d700b839007388 */ /* 0x000fe20000000400 */
[----:B0-----:R-:W-:-:S03]  /*5fe0*/  LOP3.LUT R16, R251, 0x40, RZ, 0xc0, !PT ;  /* 0x00000040fb107812 */ /* 0x001fc600078ec0ff */
        /* <DEDUP_REMOVED lines=8> */
[----:B------:R1:W-:Y:S01]  /*6070*/  STS.U16 [R57+0x2ff00], R68 ;  /* 0x02ff004439007388 */ /* 0x0003e20000000400 */
[----:B0-----:R-:W-:-:S02]  /*6080*/  CS2R R126, SRZ ;  /* 0x00000000007e7805 */ /* 0x001fc4000001ff00 */
[----:B-1----:R-:W-:Y:S02]  /*6090*/  CS2R R56, SRZ ;  /* 0x0000000000387805 */ /* 0x002fe4000001ff00 */
[----:B------:R-:W-:Y:S01]  /*60a0*/  CS2R R68, SRZ ;  /* 0x0000000000447805 */ /* 0x000fe2000001ff00 */
[----:B------:R-:W-:Y:S06]  /*60b0*/  @!P0 BRA `(.L_x_0) ;  /* 0x000002b000308947 */ /* 0x000fec0003800000 */
[--C-:B------:R-:W-:Y:S01]  /*60c0*/  SHF.R.U32.HI R5, RZ, 0x2, R251.reuse ;  /* 0x00000002ff057819 */ /* 0x100fe200000116fb */
[----:B------:R-:W0:Y:S01]  /*60d0*/  LDC.64 R2, c[0x0][0x260] ;  /* 0x00009800ff027b82 */ /* 0x000e220000000a00 */
[----:B------:R-:W-:Y:S02]  /*60e0*/  SHF.R.U32.HI R0, RZ, 0x1, R251 ;  /* 0x00000001ff007819 */ /* 0x000fe400000116fb */
[----:B------:R-:W-:Y:S02]  /*60f0*/  CS2R R24, SRZ ;  /* 0x0000000000187805 */ /* 0x000fe4000001ff00 */
[----:B------:R-:W-:Y:S02]  /*6100*/  SGXT.U32 R5, R5, 0x3 ;  /* 0x000000030505781a */ /* 0x000fe40000000000 */
[----:B------:R-:W-:Y:S02]  /*6110*/  CS2R R26, SRZ ;  /* 0x00000000001a7805 */ /* 0x000fe4000001ff00 */
[----:B------:R-:W-:-:S02]  /*6120*/  IADD3 R4, R22, 0x20000, RZ ;  /* 0x0002000016047810 */ /* 0x000fc40007ffe0ff */
[----:B------:R-:W-:Y:S02]  /*6130*/  CS2R R28, SRZ ;  /* 0x00000000001c7805 */ /* 0x000fe4000001ff00 */
[----:B------:R-:W-:Y:S01]  /*6140*/  LOP3.LUT R0, R5, 0x30, R0, 0xf8, !PT ;  /* 0x0000003005007812 */ /* 0x000fe200078ef800 */
[----:B------:R-:W1:Y:S01]  /*6150*/  LDC R8, c[0x0][0x258] ;  /* 0x00009600ff087b82 */ /* 0x000e620000000800 */
[----:B------:R-:W-:Y:S02]  /*6160*/  SHF.R.U32.HI R6, RZ, 0x4, R22 ;  /* 0x00000004ff067819 */ /* 0x000fe40000011616 */
[----:B------:R-:W-:Y:S02]  /*6170*/  CS2R R30, SRZ ;  /* 0x00000000001e7805 */ /* 0x000fe4000001ff00 */
[----:B------:R-:W-:Y:S02]  /*6180*/  LOP3.LUT R216, R0, R249, RZ, 0xfc, !PT ;  /* 0x000000f900d87212 */ /* 0x000fe400078efcff */
[----:B------:R-:W-:Y:S01]  /*6190*/  CS2R R32, SRZ ;  /* 0x0000000000207805 */ /* 0x000fe2000001ff00 */
[----:B------:R-:W2:Y:S01]  /*61a0*/  S2R R249, SR_CTAID.Y ;  /* 0x0000000000f97919 */ /* 0x000ea20000002600 */
[----:B------:R-:W-:-:S02]  /*61b0*/  SHF.R.U32.HI R7, RZ, 0x4, R4 ;  /* 0x00000004ff077819 */ /* 0x000fc40000011604 */
[----:B------:R-:W-:Y:S01]  /*61c0*/  CS2R R34, SRZ ;  /* 0x0000000000227805 */ /* 0x000fe2000001ff00 */
[----:B------:R-:W3:Y:S01]  /*61d0*/  LDC.64 R10, c[0x0][0x218] ;  /* 0x00008600ff0a7b82 */ /* 0x000ee20000000a00 */
[----:B------:R-:W-:Y:S02]  /*61e0*/  SGXT.U32 R4, R6, 0xe ;  /* 0x0000000e0604781a */ /* 0x000fe40000000000 */
[----:B------:R-:W-:Y:S02]  /*61f0*/  CS2R R36, SRZ ;  /* 0x0000000000247805 */ /* 0x000fe4000001ff00 */
[----:B------:R-:W-:Y:S02]  /*6200*/  SGXT.U32 R17, R7, 0xe ;  /* 0x0000000e0711781a */ /* 0x000fe40000000000 */
[----:B------:R-:W-:Y:S02]  /*6210*/  CS2R R38, SRZ ;  /* 0x0000000000267805 */ /* 0x000fe4000001ff00 */
[----:B------:R-:W-:-:S02]  /*6220*/  MOV R6, RZ ;  /* 0x000000ff00067202 */ /* 0x000fc40000000f00 */
[----:B------:R-:W-:Y:S02]  /*6230*/  CS2R R40, SRZ ;  /* 0x0000000000287805 */ /* 0x000fe4000001ff00 */
[----:B------:R-:W-:Y:S01]  /*6240*/  IADD3 R7, P1, R4, 0x2, RZ ;  /* 0x0000000204077810 */ /* 0x000fe20007f3e0ff */
[----:B0-----:R0:W-:Y:S01]  /*6250*/  STL [R1+0x19cc], R3 ;  /* 0x0019cc0301007387 */ /* 0x0011e20000100800 */
[----:B------:R-:W-:Y:S01]  /*6260*/  MOV R13, R2 ;  /* 0x00000002000d7202 */ /* 0x000fe20000000f00 */
[----:B------:R-:W4:Y:S01]  /*6270*/  LDC.64 R14, c[0x0][0x220] ;  /* 0x00008800ff0e7b82 */ /* 0x000f220000000a00 */
[----:B------:R-:W-:Y:S02]  /*6280*/  MOV R12, R3 ;  /* 0x00000003000c7202 */ /* 0x000fe40000000f00 */
[----:B------:R-:W-:Y:S02]  /*6290*/  CS2R R42, SRZ ;  /* 0x00000000002a7805 */ /* 0x000fe4000001ff00 */
[----:B------:R-:W-:-:S02]  /*62a0*/  IADD3.X R6, R6, 0x40000040, RZ, P1, !PT ;  /* 0x4000004006067810 */ /* 0x000fc40000ffe4ff */
[----:B------:R-:W-:Y:S02]  /*62b0*/  CS2R R44, SRZ ;  /* 0x00000000002c7805 */ /* 0x000fe4000001ff00 */
[----:B------:R-:W-:Y:S01]  /*62c0*/  R2UR UR6, R4 ;  /* 0x00000000040672ca */ /* 0x000fe200000e0000 */
[----:B-1----:R-:W-:Y:S01]  /*62d0*/  IMAD R5, R9, R8, RZ ;  /* 0x0000000809057224 */ /* 0x002fe200078e02ff */
[----:B------:R-:W-:Y:S01]  /*62e0*/  IADD3 R4, P0, R17, 0x80, RZ ;  /* 0x0000008011047810 */ /* 0x000fe20007f1e0ff */
[----:B0-----:R-:W0:Y:S01]  /*62f0*/  LDC.64 R2, c[0x0][0x250] ;  /* 0x00009400ff027b82 */ /* 0x001e220000000a00 */
[----:B------:R-:W-:Y:S01]  /*6300*/  R2UR UR11, R6 ;  /* 0x00000000060b72ca */ /* 0x000fe200000e0000 */
[----:B------:R-:W-:Y:S01]  /*6310*/  IMAD R6, R9, R12, RZ ;  /* 0x0000000c09067224 */ /* 0x000fe200078e02ff */
[----:B------:R-:W-:Y:S01]  /*6320*/  R2UR UR10, R7 ;  /* 0x00000000070a72ca */ /* 0x000fe200000e0000 */
[----:B------:R-:W-:Y:S01]  /*6330*/  IMAD.MOV.U32 R7, RZ, RZ, RZ ;  /* 0x000000ffff077224 */ /* 0x000fe200078e00ff */
[----:B------:R-:W-:-:S02]  /*6340*/  R2UR UR8, R4 ;  /* 0x00000000040872ca */ /* 0x000fc400000e0000 */
[----:B------:R-:W-:Y:S02]  /*6350*/  CS2R R46, SRZ ;  /* 0x00000000002e7805 */ /* 0x000fe4000001ff00 */
[C---:B------:R-:W-:Y:S01]  /*6360*/  SHF.L.U32 R12, R6.reuse, 0x1, RZ ;  /* 0x00000001060c7819 */ /* 0x040fe200000006ff */
[----:B------:R-:W-:Y:S01]  /*6370*/  IMAD.HI R6, R6, 0x2, RZ ;  /* 0x0000000206067827 */ /* 0x000fe200078e02ff */
[----:B------:R-:W-:Y:S01]  /*6380*/  IADD3.X R7, R7, 0x40000040, RZ, P0, !PT ;  /* 0x4000004007077810 */ /* 0x000fe200007fe4ff */
[----:B------:R-:W1:Y:S01]  /*6390*/  LDC R129, c[0x0][0x268] ;  /* 0x00009a00ff817b82 */ /* 0x000e620000000800 */
[----:B------:R-:W-:Y:S01]  /*63a0*/  LOP3.LUT R251, R251, 0x3f, RZ, 0xc0, !PT ;  /* 0x0000003ffbfb7812 */ /* 0x000fe200078ec0ff */
[----:B--2---:R-:W-:Y:S01]  /*63b0*/  IMAD R0, R249, R13, RZ ;  /* 0x0000000df9007224 */ /* 0x004fe200078e02ff */
[----:B------:R-:W-:Y:S02]  /*63c0*/  R2UR UR9, R7 ;  /* 0x00000000070972ca */ /* 0x000fe400000e0000 */
[----:B------:R-:W-:-:S02]  /*63d0*/  CS2R R48, SRZ ;  /* 0x0000000000307805 */ /* 0x000fc4000001ff00 */
[----:B------:R-:W-:Y:S01]  /*63e0*/  SHF.L.U32 R251, R251, 0x1, RZ ;  /* 0x00000001fbfb7819 */ /* 0x000fe200000006ff */
[C---:B------:R-:W-:Y:S01]  /*63f0*/  IMAD.HI R4, R0.reuse, 0x2, RZ ;  /* 0x0000000200047827 */ /* 0x040fe200078e02ff */
[----:B------:R-:W-:Y:S01]  /*6400*/  SHF.L.U32 R13, R0, 0x1, RZ ;  /* 0x00000001000d7819 */ /* 0x000fe200000006ff */
[----:B------:R-:W2:Y:S01]  /*6410*/  LDC R130, c[0x0][0x268] ;  /* 0x00009a00ff827b82 */ /* 0x000ea20000000800 */
[----:B------:R-:W-:Y:S02]  /*6420*/  LEA R0, R8, R5, 0x7 ;  /* 0x0000000508007211 */ /* 0x000fe400078e38ff */
[----:B------:R-:W-:Y:S02]  /*6430*/  CS2R R50, SRZ ;  /* 0x0000000000327805 */ /* 0x000fe4000001ff00 */
[----:B----4-:R-:W-:Y:S02]  /*6440*/  IADD3 R12, P1, P2, R12, R14, R13 ;  /* 0x0000000e0c0c7210 */ /* 0x010fe40007a3e00d */
[----:B------:R-:W-:-:S02]  /*6450*/  CS2R R52, SRZ ;  /* 0x0000000000347805 */ /* 0x000fc4000001ff00 */
[----:B------:R-:W-:Y:S01]  /*6460*/  LEA R9, R8, R0, 0x7 ;  /* 0x0000000008097211 */ /* 0x000fe200078e38ff */
[----:B0-----:R-:W-:Y:S01]  /*6470*/  IMAD R2, R249, R2, RZ ;  /* 0x00000002f9027224 */ /* 0x001fe200078e02ff */
[----:B------:R-:W-:Y:S01]  /*6480*/  IADD3.X R13, R6, R15, R4, P1, P2 ;  /* 0x0000000f060d7210 */ /* 0x000fe20000fe4404 */
[----:B------:R-:W0:Y:S01]  /*6490*/  LDC R132, c[0x0][0x268] ;  /* 0x00009a00ff847b82 */ /* 0x000e220000000800 */
[----:B------:R-:W-:Y:S02]  /*64a0*/  MOV R15, 0x3f800000 ;  /* 0x3f800000000f7802 */ /* 0x000fe40000000f00 */
[----:B------:R-:W-:Y:S02]  /*64b0*/  CS2R R54, SRZ ;  /* 0x0000000000367805 */ /* 0x000fe4000001ff00 */
[----:B---3--:R-:W-:Y:S02]  /*64c0*/  LEA R10, P0, R2, R10, 0x1 ;  /* 0x0000000a020a7211 */ /* 0x008fe400078008ff */
[----:B------:R-:W-:-:S02]  /*64d0*/  CS2R R56, SRZ ;  /* 0x0000000000387805 */ /* 0x000fc4000001ff00 */
[----:B------:R-:W-:Y:S02]  /*64e0*/  LEA R16, R16, R251, 0x9 ;  /* 0x000000fb10107211 */ /* 0x000fe400078e48ff */
[----:B------:R-:W-:Y:S02]  /*64f0*/  CS2R R58, SRZ ;  /* 0x00000000003a7805 */ /* 0x000fe4000001ff00 */
[----:B------:R-:W-:Y:S01]  /*6500*/  LEA.HI.X.SX32 R11, R2, R11, 0x1, P0 ;  /* 0x0000000b020b7211 */ /* 0x000fe200000f0eff */
[----:B------:R-:W-:Y:S01]  /*6510*/  IMAD R2, R8, 0x80, R9 ;  /* 0x0000008008027824 */ /* 0x000fe200078e0209 */
[-C--:B------:R-:W-:Y:S01]  /*6520*/  LEA R4, P0, R5, R10.reuse, 0x1 ;  /* 0x0000000a05047211 */ /* 0x080fe200078008ff */
[----:B-1----:R-:W-:Y:S01]  /*6530*/  IMAD R103, R129, 0xf8, RZ ;  /* 0x000000f881677824 */ /* 0x002fe200078e02ff */
[-C--:B------:R-:W-:Y:S01]  /*6540*/  LEA R6, P1, R0, R10.reuse, 0x1 ;  /* 0x0000000a00067211 */ /* 0x080fe200078208ff */
[----:B------:R-:W1:Y:S01]  /*6550*/  LDC R106, c[0x0][0x268] ;  /* 0x00009a00ff6a7b82 */ /* 0x000e620000000800 */
[----:B------:R-:W-:-:S02]  /*6560*/  LEA R8, P2, R9, R10, 0x1 ;  /* 0x0000000a09087211 */ /* 0x000fc400078408ff */
[----:B------:R-:W-:Y:S02]  /*6570*/  CS2R R60, SRZ ;  /* 0x00000000003c7805 */ /* 0x000fe4000001ff00 */
[----:B------:R-:W-:Y:S01]  /*6580*/  LEA R10, P3, R2, R10, 0x1 ;  /* 0x0000000a020a7211 */ /* 0x000fe200078608ff */
[----:B--2---:R-:W-:Y:S01]  /*6590*/  IMAD R102, R130, 0x1f0, RZ ;  /* 0x000001f082667824 */ /* 0x004fe200078e02ff */
[-C--:B------:R-:W-:Y:S02]  /*65a0*/  LEA.HI.X.SX32 R5, R5, R11.reuse, 0x1, P0 ;  /* 0x0000000b05057211 */ /* 0x080fe400000f0eff */
[----:B------:R-:W-:Y:S02]  /*65b0*/  CS2R R62, SRZ ;  /* 0x00000000003e7805 */ /* 0x000fe4000001ff00 */
[-C--:B------:R-:W-:Y:S01]  /*65c0*/  LEA.HI.X.SX32 R7, R0, R11.reuse, 0x1, P1 ;  /* 0x0000000b00077211 */ /* 0x080fe200008f0eff */
[----:B------:R-:W2:Y:S01]  /*65d0*/  LDC R138, c[0x0][0x268] ;  /* 0x00009a00ff8a7b82 */ /* 0x000ea20000000800 */
[-C--:B------:R-:W-:Y:S01]  /*65e0*/  LEA.HI.X.SX32 R9, R9, R11.reuse, 0x1, P2 ;  /* 0x0000000b09097211 */ /* 0x080fe200010f0eff */
[----:B------:R-:W-:Y:S01]  /*65f0*/  STL.64 [R1+0x19d8], R4 ;  /* 0x0019d80401007387 */ /* 0x000fe20000100a00 */
[----:B------:R-:W-:Y:S01]  /*6600*/  LEA.HI.X.SX32 R11, R2, R11, 0x1, P3 ;  /* 0x0000000b020b7211 */ /* 0x000fe200018f0eff */
[----:B------:R-:W-:Y:S01]  /*6610*/  IMAD.MOV.U32 R2, RZ, RZ, RZ ;  /* 0x000000ffff027224 */ /* 0x000fe200078e00ff */
[----:B------:R-:W-:Y:S01]  /*6620*/  MOV R0, 0xff800000 ;  /* 0xff80000000007802 */ /* 0x000fe20000000f00 */
[----:B------:R3:W-:Y:S01]  /*6630*/  STL.64 [R1+0x19e0], R6 ;  /* 0x0019e00601007387 */ /* 0x0007e20000100a00 */
[----:B0-----:R-:W-:Y:S01]  /*6640*/  IMAD R104, R132, 0x1f2, RZ ;  /* 0x000001f284687824 */ /* 0x001fe200078e02ff */
[----:B------:R-:W0:Y:S08]  /*6650*/  LDC R91, c[0x0][0x268] ;  /* 0x00009a00ff5b7b82 */ /* 0x000e300000000800 */
[----:B------:R-:W4:Y:S01]  /*6660*/  LDC R105, c[0x0][0x268] ;  /* 0x00009a00ff697b82 */ /* 0x000f220000000800 */
[----:B------:R3:W-:Y:S01]  /*6670*/  STL.64 [R1+0x19e8], R8 ;  /* 0x0019e80801007387 */ /* 0x0007e20000100a00 */
[----:B-1----:R-:W-:-:S06]  /*6680*/  IMAD R90, R106, 0x1e4, RZ ;  /* 0x000001e46a5a7824 */ /* 0x002fcc00078e02ff */
[----:B------:R-:W1:Y:S01]  /*6690*/  LDC R140, c[0x0][0x268] ;  /* 0x00009a00ff8c7b82 */ /* 0x000e620000000800 */
[----:B------:R3:W-:Y:S01]  /*66a0*/  STL.64 [R1+0x19f0], R10 ;  /* 0x0019f00a01007387 */ /* 0x0007e20000100a00 */
[----:B--2---:R-:W-:-:S06]  /*66b0*/  IMAD R106, R138, 0xfa, RZ ;  /* 0x000000fa8a6a7824 */ /* 0x004fcc00078e02ff */
[----:B------:R-:W2:Y:S01]  /*66c0*/  LDC R144, c[0x0][0x268] ;  /* 0x00009a00ff907b82 */ /* 0x000ea20000000800 */
[----:B0-----:R-:W-:-:S07]  /*66d0*/  IMAD R83, R91, 0x1de, RZ ;  /* 0x000001de5b537824 */ /* 0x001fce00078e02ff */
[----:B------:R-:W0:Y:S01]  /*66e0*/  LDC R152, c[0x0][0x268] ;  /* 0x00009a00ff987b82 */ /* 0x000e220000000800 */
[----:B----4-:R-:W-:-:S07]  /*66f0*/  IMAD R91, R105, 0xf2, RZ ;  /* 0x000000f2695b7824 */ /* 0x010fce00078e02ff */
[----:B------:R-:W4:Y:S01]  /*6700*/  LDC R112, c[0x0][0x268] ;  /* 0x00009a00ff707b82 */ /* 0x000f220000000800 */
[----:B-1----:R-:W-:-:S07]  /*6710*/  IMAD R105, R140, 0x1f4, RZ ;  /* 0x000001f48c697824 */ /* 0x002fce00078e02ff */
[----:B------:R-:W1:Y:S01]  /*6720*/  LDC R167, c[0x0][0x268] ;  /* 0x00009a00ffa77b82 */ /* 0x000e620000000800 */
[----:B--2---:R-:W-:-:S07]  /*6730*/  IMAD R107, R144, 0x1f6, RZ ;  /* 0x000001f6906b7824 */ /* 0x004fce00078e02ff */
        /* <DEDUP_REMOVED lines=22> */
[----:B------:R-:W1:Y:S08]  /*68a0*/  LDC R84, c[0x0][0x268] ;  /* 0x00009a00ff547b82 */ /* 0x000e700000000800 */
[----:B------:R-:W1:Y:S08]  /*68b0*/  LDC R95, c[0x0][0x268] ;  /* 0x00009a00ff5f7b82 */ /* 0x000e700000000800 */
[----:B------:R-:W1:Y:S08]  /*68c0*/  LDC R113, c[0x0][0x268] ;  /* 0x00009a00ff717b82 */ /* 0x000e700000000800 */
[----:B------:R-:W1:Y:S08]  /*68d0*/  LDC R166, c[0x0][0x268] ;  /* 0x00009a00ffa67b82 */ /* 0x000e700000000800 */
[----:B------:R-:W3:Y:S08]  /*68e0*/  LDC R114, c[0x0][0x268] ;  /* 0x00009a00ff727b82 */ /* 0x000ef00000000800 */
[----:B------:R-:W2:Y:S08]  /*68f0*/  LDC R173, c[0x0][0x268] ;  /* 0x00009a00ffad7b82 */ /* 0x000eb00000000800 */
[----:B------:R-:W0:Y:S08]  /*6900*/  LDC R215, c[0x0][0x268] ;  /* 0x00009a00ffd77b82 */ /* 0x000e300000000800 */
[----:B------:R-:W4:Y:S01]  /*6910*/  LDC R127, c[0x0][0x268] ;  /* 0x00009a00ff7f7b82 */ /* 0x000f220000000800 */
[----:B---3--:R-:W-:-:S07]  /*6920*/  IMAD R94, R114, 0x1e8, RZ ;  /* 0x000001e8725e7824 */ /* 0x008fce00078e02ff */
[----:B------:R-:W3:Y:S01]  /*6930*/  LDC R82, c[0x0][0x268] ;  /* 0x00009a00ff527b82 */ /* 0x000ee20000000800 */
[----:B--2---:R-:W-:-:S07]  /*6940*/  IMAD R114, R173, 0x1fe, RZ ;  /* 0x000001fead727824 */ /* 0x004fce00078e02ff */
[----:B------:R-:W2:Y:S01]  /*6950*/  LDC R88, c[0x0][0x268] ;  /* 0x00009a00ff587b82 */ /* 0x000ea20000000800 */
[----:B0-----:R-:W-:-:S07]  /*6960*/  IMAD R119, R215, 0x42, RZ ;  /* 0x00000042d7777824 */ /* 0x001fce00078e02ff */
[----:B------:R-:W0:Y:S01]  /*6970*/  LDC R98, c[0x0][0x268] ;  /* 0x00009a00ff627b82 */ /* 0x000e220000000800 */
[----:B----4-:R-:W-:-:S07]  /*6980*/  IMAD R100, R127, 0x3e, RZ ;  /* 0x0000003e7f647824 */ /* 0x010fce00078e02ff */
        /* <DEDUP_REMOVED lines=131> */
[----:B--2---:R-:W-:-:S07]  /*71c0*/  IMAD.SHL.U32 R234, R234, 0x4, RZ ;  /* 0x00000004eaea7824 */ /* 0x004fce00078e00ff */
[----:B------:R-:W2:Y:S01]  /*71d0*/  LDC R247, c[0x0][0x268] ;  /* 0x00009a00fff77b82 */ /* 0x000ea20000000800 */
[----:B0-----:R-:W-:-:S07]  /*71e0*/  SHF.L.U32 R238, R238, 0x3, RZ ;  /* 0x00000003eeee7819 */ /* 0x001fce00000006ff */
[----:B------:R-:W0:Y:S01]  /*71f0*/  LDC R235, c[0x0][0x268] ;  /* 0x00009a00ffeb7b82 */ /* 0x000e220000000800 */
[----:B----4-:R-:W-:-:S07]  /*7200*/  SHF.L.U32 R241, R241, 0x4, RZ ;  /* 0x00000004f1f17819 */ /* 0x010fce00000006ff */
[----:B------:R-:W4:Y:S01]  /*7210*/  LDC R243, c[0x0][0x268] ;  /* 0x00009a00fff37b82 */ /* 0x000f220000000800 */
[----:B---3--:R-:W-:Y:S01]  /*7220*/  SHF.L.U32 R244, R244, 0x5, RZ ;  /* 0x00000005f4f47819 */ /* 0x008fe200000006ff */
[----:B------:R-:W-:Y:S01]  /*7230*/  UIADD3.64 UR4, UR10, 0x2, URZ ;  /* 0x000000020a047897 */ /* 0x000fe2000fffe03f */
[C---:B------:R-:W-:Y:S01]  /*7240*/  LOP3.LUT R21, R16.reuse, 0x20, RZ, 0x3c, !PT ;  /* 0x0000002010157812 */ /* 0x040fe200078e3cff */
[----:B------:R-:W-:Y:S01]  /*7250*/  UIADD3.64 UR12, UR10, 0x4, URZ ;  /* 0x000000040a0c7897 */ /* 0x000fe2000fffe03f */
[C---:B------:R-:W-:Y:S02]  /*7260*/  LOP3.LUT R20, R16.reuse, 0x30, RZ, 0x3c, !PT ;  /* 0x0000003010147812 */ /* 0x040fe400078e3cff */
[----:B------:R-:W-:Y:S02]  /*7270*/  CS2R R64, SRZ ;  /* 0x0000000000407805 */ /* 0x000fe4000001ff00 */
[----:B------:R-:W-:Y:S01]  /*7280*/  LOP3.LUT R19, R16, 0x40, RZ, 0x3c, !PT ;  /* 0x0000004010137812 */ /* 0x000fe200078e3cff */
[----:B------:R-:W3:Y:S01]  /*7290*/  LDC R6, c[0x0][0x268] ;  /* 0x00009a00ff067b82 */ /* 0x000ee20000000800 */
[----:B--2---:R-:W-:-:S02]  /*72a0*/  SHF.L.U32 R247, R247, 0x6, RZ ;  /* 0x00000006f7f77819 */ /* 0x004fc400000006ff */
[----:B------:R-:W-:Y:S02]  /*72b0*/  CS2R R66, SRZ ;  /* 0x0000000000427805 */ /* 0x000fe4000001ff00 */
[C---:B------:R-:W-:Y:S02]  /*72c0*/  LOP3.LUT R18, R16.reuse, 0x50, RZ, 0x3c, !PT ;  /* 0x0000005010127812 */ /* 0x040fe400078e3cff */
[----:B------:R-:W-:Y:S02]  /*72d0*/  CS2R R68, SRZ ;  /* 0x0000000000447805 */ /* 0x000fe4000001ff00 */
[----:B------:R-:W-:Y:S02]  /*72e0*/  LOP3.LUT R17, R16, 0x60, RZ, 0x3c, !PT ;  /* 0x0000006010117812 */ /* 0x000fe400078e3cff */
[----:B------:R-:W-:Y:S02]  /*72f0*/  CS2R R70, SRZ ;  /* 0x0000000000467805 */ /* 0x000fe4000001ff00 */
[----:B------:R-:W-:Y:S01]  /*7300*/  CS2R R72, SRZ ;  /* 0x0000000000487805 */ /* 0x000fe2000001ff00 */
[----:B------:R-:W2:Y:S01]  /*7310*/  LDC R8, c[0x0][0x268] ;  /* 0x00009a00ff087b82 */ /* 0x000ea20000000800 */
[----:B0-----:R-:W-:Y:S01]  /*7320*/  IMAD R235, R235, 0x3a8, RZ ;  /* 0x000003a8ebeb7824 */ /* 0x001fe200078e02ff */
[----:B------:R-:W-:Y:S01]  /*7330*/  CS2R R74, SRZ ;  /* 0x00000000004a7805 */ /* 0x000fe2000001ff00 */
[----:B------:R-:W-:-:S05]  /*7340*/  UMOV UR7, 0x40000040 ;  /* 0x4000004000077882 */ /* 0x000fca0000000000 */
[----:B------:R-:W0:Y:S01]  /*7350*/  LDC R10, c[0x0][0x268] ;  /* 0x00009a00ff0a7b82 */ /* 0x000e220000000800 */
[----:B----4-:R-:W-:-:S07]  /*7360*/  IMAD R243, R243, 0x3ac, RZ ;  /* 0x000003acf3f37824 */ /* 0x010fce00078e02ff */
[----:B------:R-:W4:Y:S01]  /*7370*/  LDC R4, c[0x0][0x268] ;  /* 0x00009a00ff047b82 */ /* 0x000f220000000800 */
[----:B---3--:R-:W-:Y:S07]  /*7380*/  STL [R1+0x1a04], R6 ;  /* 0x001a040601007387 */ /* 0x008fee0000100800 */
[----:B------:R-:W3:Y:S01]  /*7390*/  LDC R11, c[0x0][0x268] ;  /* 0x00009a00ff0b7b82 */ /* 0x000ee20000000800 */
[----:B--2---:R-:W-:Y:S07]  /*73a0*/  STL [R1+0x1a00], R8 ;  /* 0x001a000801007387 */ /* 0x004fee0000100800 */
[----:B------:R-:W2:Y:S01]  /*73b0*/  LDC R5, c[0x0][0x268] ;  /* 0x00009a00ff057b82 */ /* 0x000ea20000000800 */
[----:B0-----:R-:W-:Y:S07]  /*73c0*/  STL [R1+0x19fc], R10 ;  /* 0x0019fc0a01007387 */ /* 0x001fee0000100800 */
[----:B------:R-:W0:Y:S01]  /*73d0*/  LDC R7, c[0x0][0x268] ;  /* 0x00009a00ff077b82 */ /* 0x000e220000000800 */
[----:B----4-:R-:W-:Y:S07]  /*73e0*/  STL [R1+0x19f8], R4 ;  /* 0x0019f80401007387 */ /* 0x010fee0000100800 */
[----:B------:R-:W4:Y:S01]  /*73f0*/  LDC R9, c[0x0][0x268] ;  /* 0x00009a00ff097b82 */ /* 0x000f220000000800 */
[----:B------:R1:W-:Y:S01]  /*7400*/  STL [R1+0x9c0], R15 ;  /* 0x0009c00f01007387 */ /* 0x0003e20000100800 */
[----:B---3--:R-:W-:-:S06]  /*7410*/  IMAD R240, R11, 0x150, RZ ;  /* 0x000001500bf07824 */ /* 0x008fcc00078e02ff */
[----:B------:R-:W3:Y:S01]  /*7420*/  LDC R14, c[0x0][0x268] ;  /* 0x00009a00ff0e7b82 */ /* 0x000ee20000000800 */
[----:B------:R0:W-:Y:S01]  /*7430*/  STL.64 [R1+0x1a08], R2 ;  /* 0x001a080201007387 */ /* 0x0001e20000100a00 */
[----:B--2---:R-:W-:-:S06]  /*7440*/  IMAD R251, R5, 0xac, RZ ;  /* 0x000000ac05fb7824 */ /* 0x004fcc00078e02ff */
[----:B------:R-:W2:Y:S01]  /*7450*/  LDC R249, c[0x0][0x268] ;  /* 0x00009a00fff97b82 */ /* 0x000ea20000000800 */
[----:B------:R-:W-:Y:S01]  /*7460*/  STL [R1+0x9b8], R0 ;  /* 0x0009b80001007387 */ /* 0x000fe20000100800 */
[----:B-1----:R-:W-:Y:S01]  /*7470*/  IMAD R15, R76, 0x1d4, RZ ;  /* 0x000001d44c0f7824 */ /* 0x002fe200078e02ff */
[----:B------:R-:W-:Y:S01]  /*7480*/  UIADD3.64 UR4, UR10, 0x3fe, URZ ;  /* 0x000003fe0a047897 */ /* 0x000fe2000fffe03f */
[----:B------:R-:W-:Y:S01]  /*7490*/  IMAD R76, R77, 0x1d6, RZ ;  /* 0x000001d64d4c7824 */ /* 0x000fe200078e02ff */
[----:B------:R1:W-:Y:S01]  /*74a0*/  STL [R1+0x1a10], R3 ;  /* 0x001a100301007387 */ /* 0x0003e20000100800 */
[----:B0-----:R-:W-:Y:S01]  /*74b0*/  MOV R2, 0x3f800000 ;  /* 0x3f80000000027802 */ /* 0x001fe20000000f00 */
[----:B------:R-:W-:Y:S01]  /*74c0*/  IMAD R77, R80, 0x76, RZ ;  /* 0x00000076504d7824 */ /* 0x000fe200078e02ff */
[----:B------:R-:W0:Y:S01]  /*74d0*/  LDC R10, c[0x0][0x268] ;  /* 0x00009a00ff0a7b82 */ /* 0x000e220000000800 */
[----:B------:R-:W-:Y:S01]  /*74e0*/  IMAD R80, R84, 0x1da, RZ ;  /* 0x000001da54507824 */ /* 0x000fe200078e02ff */
[----:B------:R-:W-:Y:S01]  /*74f0*/  UIADD3.64 UR12, UR10, 0x400, URZ ;  /* 0x000004000a0c7897 */ /* 0x000fe2000fffe03f */
[----:B------:R-:W-:Y:S01]  /*7500*/  IMAD R84, R95, 0x1e, RZ ;  /* 0x0000001e5f547824 */ /* 0x000fe200078e02ff */
[----:B------:R-:W-:Y:S01]  /*7510*/  LOP3.LUT R16, R16, 0x70, RZ, 0x3c, !PT ;  /* 0x0000007010107812 */ /* 0x000fe200078e3cff */
[----:B------:R-:W-:Y:S01]  /*7520*/  IMAD R95, R113, 0xf4, RZ ;  /* 0x000000f4715f7824 */ /* 0x000fe200078e02ff */
[----:B------:R-:W-:Y:S01]  /*7530*/  UIADD3.64 UR16, UR10, 0x1bfe, URZ ;  /* 0x00001bfe0a107897 */ /* 0x000fe2000fffe03f */
[----:B-1----:R-:W-:Y:S01]  /*7540*/  MOV R3, 0xff800000 ;  /* 0xff80000000037802 */ /* 0x002fe20000000f00 */
[----:B------:R-:W-:Y:S01]  /*7550*/  IMAD R113, R166, 0xfe, RZ ;  /* 0x000000fea6717824 */ /* 0x000fe200078e02ff */
[----:B------:R-:W1:Y:S01]  /*7560*/  LDC R4, c[0x0][0x268] ;  /* 0x00009a00ff047b82 */ /* 0x000e620000000800 */
[----:B------:R-:W-:Y:S01]  /*7570*/  IMAD R248, R7, 0x156, RZ ;  /* 0x0000015607f87824 */ /* 0x000fe200078e02ff */
[----:B---3--:R-:W-:Y:S01]  /*7580*/  SHF.L.U32 R14, R14, 0x1, RZ ;  /* 0x000000010e0e7819 */ /* 0x008fe200000006ff */
[----:B------:R3:W-:Y:S01]  /*7590*/  STL [R1+0x9bc], R3 ;  /* 0x0009bc0301007387 */ /* 0x0007e20000100800 */
[----:B----4-:R-:W-:Y:S01]  /*75a0*/  IMAD R245, R9, 0xaa, RZ ;  /* 0x000000aa09f57824 */ /* 0x010fe200078e02ff */
[----:B------:R-:W-:Y:S01]  /*75b0*/  MOV R0, RZ ;  /* 0x000000ff00007202 */ /* 0x000fe20000000f00 */
[C---:B------:R-:W-:Y:S01]  /*75c0*/  IMAD.IADD R17, R22.reuse, 0x1, R17 ;  /* 0x0000000116117824 */ /* 0x040fe200078e0211 */
[----:B------:R-:W-:Y:S01]  /*75d0*/  STL [R1+0x9b0], RZ ;  /* 0x0009b0ff01007387 */ /* 0x000fe20000100800 */
[----:B------:R-:W4:Y:S01]  /*75e0*/  LDC R6, c[0x0][0x268] ;  /* 0x00009a00ff067b82 */ /* 0x000f220000000800 */
[----:B--2---:R-:W-:Y:S01]  /*75f0*/  IMAD.SHL.U32 R249, R249, 0x80, RZ ;  /* 0x00000080f9f97824 */ /* 0x004fe200078e00ff */
[C---:B------:R-:W-:Y:S01]  /*7600*/  IADD3 R21, R22.reuse, R21, RZ ;  /* 0x0000001516157210 */ /* 0x040fe20007ffe0ff */
[----:B------:R2:W-:Y:S01]  /*7610*/  STL [R1+0x9c4], R2 ;  /* 0x0009c40201007387 */ /* 0x0005e20000100800 */
[----:B------:R-:W-:-:S02]  /*7620*/  IADD3 R20, R22, R20, RZ ;  /* 0x0000001416147210 */ /* 0x000fc40007ffe0ff */
[----:B------:R-:W-:Y:S01]  /*7630*/  IADD3 R19, R22, R19, RZ ;  /* 0x0000001316137210 */ /* 0x000fe20007ffe0ff */
[----:B------:R-:W-:Y:S01]  /*7640*/  STL [R1], RZ ;  /* 0x000000ff01007387 */ /* 0x000fe20000100800 */
[----:B---3--:R-:W3:Y:S01]  /*7650*/  LDC R3, c[0x0][0x268] ;  /* 0x00009a00ff037b82 */ /* 0x008ee20000000800 */
[----:B0-----:R-:W-:Y:S01]  /*7660*/  IMAD R242, R10, 0x152, RZ ;  /* 0x000001520af27824 */ /* 0x001fe200078e02ff */
[----:B------:R-:W-:Y:S01]  /*7670*/  IADD3 R10, P0, R133, R12, RZ ;  /* 0x0000000c850a7210 */ /* 0x000fe20007f1e0ff */
[----:B------:R-:W-:Y:S01]  /*7680*/  STL [R1+0x4], RZ ;  /* 0x000004ff01007387 */ /* 0x000fe20000100800 */
[----:B------:R-:W-:Y:S02]  /*7690*/  IADD3 R18, R22, R18, RZ ;  /* 0x0000001216127210 */ /* 0x000fe40007ffe0ff */
[----:B------:R-:W-:Y:S01]  /*76a0*/  LEA.HI.X.SX32 R11, R154, R13, 0x1, P0 ;  /* 0x0000000d9a0b7211 */ /* 0x000fe200000f0eff */
[----:B------:R-:W-:Y:S01]  /*76b0*/  STL [R1+0x8], RZ ;  /* 0x000008ff01007387 */ /* 0x000fe20000100800 */
[----:B--2---:R-:W0:Y:S01]  /*76c0*/  LDC R2, c[0x0][0x268] ;  /* 0x00009a00ff027b82 */ /* 0x004e220000000800 */
[----:B-1----:R-:W-:Y:S01]  /*76d0*/  IMAD R252, R4, 0x158, RZ ;  /* 0x0000015804fc7824 */ /* 0x002fe200078e02ff */
[-C--:B------:R-:W-:Y:S01]  /*76e0*/  IADD3 R4, P6, R135, R12.reuse, RZ ;  /* 0x0000000c87047210 */ /* 0x080fe20007fde0ff */
[----:B------:R-:W-:Y:S05]  /*76f0*/  STL [R1+0xc], RZ ;  /* 0x00000cff01007387 */ /* 0x000fea0000100800 */
[----:B------:R-:W1:Y:S01]  /*7700*/  LDC R8, c[0x0][0x268] ;  /* 0x00009a00ff087b82 */ /* 0x000e620000000800 */
[----:B------:R-:W-:Y:S01]  /*7710*/  STL [R1+0x10], RZ ;  /* 0x000010ff01007387 */ /* 0x000fe20000100800 */
[----:B----4-:R-:W-:Y:S01]  /*7720*/  IMAD R250, R6, 0x56, RZ ;  /* 0x0000005606fa7824 */ /* 0x010fe200078e02ff */
[----:B------:R-:W-:-:S02]  /*7730*/  IADD3 R6, P5, R141, R12, RZ ;  /* 0x0000000c8d067210 */ /* 0x000fc40007fbe0ff */
[----:B------:R-:W-:Y:S01]  /*7740*/  STL [R1+0x14], RZ ;  /* 0x000014ff01007387 */ /* 0x000fe20000100800 */
[----:B------:R-:W-:Y:S01]  /*7750*/  LEA.HI.X.SX32 R5, R157, R13, 0x1, P6 ;  /* 0x0000000d9d057211 */ /* 0x000fe200030f0eff */
[----:B---3--:R-:W-:Y:S02]  /*7760*/  IMAD R128, R3, 0x88, RZ ;  /* 0x0000008803807824 */ /* 0x008fe400078e02ff */
[----:B------:R-:W-:Y:S01]  /*7770*/  STL [R1+0x18], RZ ;  /* 0x000018ff01007387 */ /* 0x000fe20000100800 */
[----:B------:R-:W2:Y:S01]  /*7780*/  LDC R3, c[0x0][0x268] ;  /* 0x00009a00ff037b82 */ /* 0x000ea20000000800 */
[----:B------:R-:W-:Y:S01]  /*7790*/  UIADD3.64 UR4, UR10, 0x402, URZ ;  /* 0x000004020a047897 */ /* 0x000fe2000fffe03f */
[----:B------:R-:W-:Y:S01]  /*77a0*/  IADD3 R16, R22, R16, RZ ;  /* 0x0000001016107210 */ /* 0x000fe20007ffe0ff */
[----:B------:R-:W-:Y:S01]  /*77b0*/  STL [R1+0x1c], RZ ;  /* 0x00001cff01007387 */ /* 0x000fe20000100800 */
[----:B0-----:R-:W-:-:S03]  /*77c0*/  IMAD R129, R2, 0x110, RZ ;  /* 0x0000011002817824 */ /* 0x001fc600078e02ff */
[----:B------:R-:W-:Y:S01]  /*77d0*/  STL [R1+0x20], RZ ;  /* 0x000020ff01007387 */ /* 0x000fe20000100800 */
[----:B------:R-:W0:Y:S03]  /*77e0*/  LDC R2, c[0x0][0x268] ;  /* 0x00009a00ff027b82 */ /* 0x000e260000000800 */
[----:B------:R-:W-:Y:S01]  /*77f0*/  STL [R1+0x24], RZ ;  /* 0x000024ff01007387 */ /* 0x000fe20000100800 */
[----:B-1----:R-:W-:-:S03]  /*7800*/  IMAD R246, R8, 0x154, RZ ;  /* 0x0000015408f67824 */ /* 0x002fc600078e02ff */
[----:B------:R-:W-:Y:S01]  /*7810*/  STL [R1+0x28], RZ ;  /* 0x000028ff01007387 */ /* 0x000fe20000100800 */
[----:B------:R-:W-:Y:S01]  /*7820*/  IADD3 R8, P2, R143, R12, RZ ;  /* 0x0000000c8f087210 */ /* 0x000fe20007f5e0ff */
[----:B------:R-:W1:Y:S02]  /*7830*/  LDC R133, c[0x0][0x268] ;  /* 0x00009a00ff857b82 */ /* 0x000e640000000800 */
[----:B------:R-:W-:Y:S04]  /*7840*/  STL [R1+0x2c], RZ ;  /* 0x00002cff01007387 */ /* 0x000fe80000100800 */
[----:B------:R-:W-:Y:S01]  /*7850*/  STL [R1+0x30], RZ ;  /* 0x000030ff01007387 */ /* 0x000fe20000100800 */
[----:B--2---:R-:W-:Y:S01]  /*7860*/  IMAD R131, R3, 0x8a, RZ ;  /* 0x0000008a03837824 */ /* 0x004fe200078e02ff */
[----:B------:R-:W-:Y:S01]  /*7870*/  LEA.HI.X.SX32 R7, R164, R13, 0x1, P5 ;  /* 0x0000000da4077211 */ /* 0x000fe200028f0eff */
[----:B------:R-:W2:Y:S01]  /*7880*/  LDC R3, c[0x0][0x268] ;  /* 0x00009a00ff037b82 */ /* 0x000ea20000000800 */
[----:B------:R-:W-:Y:S04]  /*7890*/  STL [R1+0x34], RZ ;  /* 0x000034ff01007387 */ /* 0x000fe80000100800 */
[----:B------:R-:W-:Y:S01]  /*78a0*/  STL [R1+0x38], RZ ;  /* 0x000038ff01007387 */ /* 0x000fe20000100800 */
[----:B0-----:R-:W-:-:S02]  /*78b0*/  IMAD R130, R2, 0x112, RZ ;  /* 0x0000011202827824 */ /* 0x001fc400078e02ff */
[----:B------:R-:W0:Y:S01]  /*78c0*/  LDC R2, c[0x0][0x268] ;  /* 0x00009a00ff027b82 */ /* 0x000e220000000800 */
[----:B------:R-:W-:Y:S04]  /*78d0*/  STL [R1+0x3c], RZ ;  /* 0x00003cff01007387 */ /* 0x000fe80000100800 */
[----:B------:R-:W-:Y:S03]  /*78e0*/  STL [R1+0x40], RZ ;  /* 0x000040ff01007387 */ /* 0x000fe60000100800 */
[----:B------:R-:W3:Y:S01]  /*78f0*/  LDC R135, c[0x0][0x268] ;  /* 0x00009a00ff877b82 */ /* 0x000ee20000000800 */
[----:B------:R-:W-:Y:S04]  /*7900*/  STL [R1+0x44], RZ ;  /* 0x000044ff01007387 */ /* 0x000fe80000100800 */
[----:B------:R-:W-:Y:S01]  /*7910*/  STL [R1+0x48], RZ ;  /* 0x000048ff01007387 */ /* 0x000fe20000100800 */
[----:B--2---:R-:W-:-:S03]  /*7920*/  IMAD R137, R3, 0x8c, RZ ;  /* 0x0000008c03897824 */ /* 0x004fc600078e02ff */
[----:B------:R-:W-:Y:S01]  /*7930*/  STL [R1+0x4c], RZ ;  /* 0x00004cff01007387 */ /* 0x000fe20000100800 */
[----:B------:R-:W2:Y:S03]  /*7940*/  LDC R3, c[0x0][0x268] ;  /* 0x00009a00ff037b82 */ /* 0x000ea60000000800 */
[----:B------:R-:W-:Y:S01]  /*7950*/  STL [R1+0x50], RZ ;  /* 0x000050ff01007387 */ /* 0x000fe20000100800 */
[----:B0-----:R-:W-:-:S03]  /*7960*/  IMAD R132, R2, 0x114, RZ ;  /* 0x0000011402847824 */ /* 0x001fc600078e02ff */
[----:B------:R-:W-:Y:S01]  /*7970*/  STL [R1+0x54], RZ ;  /* 0x000054ff01007387 */ /* 0x000fe20000100800 */
[----:B------:R-:W0:Y:S03]  /*7980*/  LDC R2, c[0x0][0x268] ;  /* 0x00009a00ff027b82 */ /* 0x000e260000000800 */
[----:B------:R-:W-:Y:S04]  /*7990*/  STL [R1+0x58], RZ ;  /* 0x000058ff01007387 */ /* 0x000fe80000100800 */
[----:B------:R-:W-:Y:S01]  /*79a0*/  STL [R1+0x5c], RZ ;  /* 0x00005cff01007387 */ /* 0x000fe20000100800 */
[----:B------:R-:W4:Y:S03]  /*79b0*/  LDC R141, c[0x0][0x268] ;  /* 0x00009a00ff8d7b82 */ /* 0x000f260000000800 */
[----:B------:R-:W-:Y:S04]  /*79c0*/  STL [R1+0x60], RZ ;  /* 0x000060ff01007387 */ /* 0x000fe80000100800 */
[----:B------:R-:W-:Y:S01]  /*79d0*/  STL [R1+0x64], RZ ;  /* 0x000064ff01007387 */ /* 0x000fe20000100800 */
[----:B--2---:R-:W-:Y:S01]  /*79e0*/  IMAD R142, R3, 0x8e, RZ ;  /* 0x0000008e038e7824 */ /* 0x004fe200078e02ff */
[----:B------:R-:W2:Y:S02]  /*79f0*/  LDC R143, c[0x0][0x268] ;  /* 0x00009a00ff8f7b82 */ /* 0x000ea40000000800 */
[----:B------:R-:W-:Y:S04]  /*7a00*/  STL [R1+0x68], RZ ;  /* 0x000068ff01007387 */ /* 0x000fe80000100800 */
[----:B------:R-:W-:Y:S01]  /*7a10*/  STL [R1+0x6c], RZ ;  /* 0x00006cff01007387 */ /* 0x000fe20000100800 */
[----:B0-----:R-:W-:Y:S01]  /*7a20*/  IMAD R134, R2, 0x116, RZ ;  /* 0x0000011602867824 */ /* 0x001fe200078e02ff */
[----:B------:R-:W0:Y:S02]  /*7a30*/  LDC R3, c[0x0][0x268] ;  /* 0x00009a00ff037b82 */ /* 0x000e240000000800 */
[----:B------:R-:W-:Y:S04]  /*7a40*/  STL [R1+0x70], RZ ;  /* 0x000070ff01007387 */ /* 0x000fe80000100800 */
[----:B------:R-:W-:Y:S02]  /*7a50*/  STL [R1+0x74], RZ ;  /* 0x000074ff01007387 */ /* 0x000fe40000100800 */
[----:B------:R-:W1:Y:S02]  /*7a60*/  LDC R2, c[0x0][0x268] ;  /* 0x00009a00ff027b82 */ /* 0x000e640000000800 */
[----:B------:R-:W-:Y:S04]  /*7a70*/  STL [R1+0x78], RZ ;  /* 0x000078ff01007387 */ /* 0x000fe80000100800 */
[----:B------:R-:W-:Y:S04]  /*7a80*/  STL [R1+0x7c], RZ ;  /* 0x00007cff01007387 */ /* 0x000fe80000100800 */
[----:B------:R-:W-:Y:S04]  /*7a90*/  STL [R1+0x80], RZ ;  /* 0x000080ff01007387 */ /* 0x000fe80000100800 */
[----:B------:R-:W-:Y:S01]  /*7aa0*/  STL [R1+0x84], RZ ;  /* 0x000084ff01007387 */ /* 0x000fe20000100800 */
[----:B0-----:R-:W-:-:S02]  /*7ab0*/  IMAD R151, R3, 0x90, RZ ;  /* 0x0000009003977824 */ /* 0x001fc400078e02ff */
[----:B------:R-:W0:Y:S01]  /*7ac0*/  LDC R3, c[0x0][0x268] ;  /* 0x00009a00ff037b82 */ /* 0x000e220000000800 */
[----:B------:R-:W-:Y:S04]  /*7ad0*/  STL [R1+0x88], RZ ;  /* 0x000088ff01007387 */ /* 0x000fe80000100800 */
[----:B------:R-:W-:Y:S01]  /*7ae0*/  STL [R1+0x8c], RZ ;  /* 0x00008cff01007387 */ /* 0x000fe20000100800 */
[----:B-1----:R-:W-:Y:S02]  /*7af0*/  IMAD R138, R2, 0x118, RZ ;  /* 0x00000118028a7824 */ /* 0x002fe400078e02ff */
[----:B------:R-:W1:Y:S01]  /*7b00*/  LDC R2, c[0x0][0x268] ;  /* 0x00009a00ff027b82 */ /* 0x000e620000000800 */
[----:B------:R-:W-:Y:S04]  /*7b10*/  STL [R1+0x90], RZ ;  /* 0x000090ff01007387 */ /* 0x000fe80000100800 */
[----:B------:R-:W-:Y:S04]  /*7b20*/  STL [R1+0x94], RZ ;  /* 0x000094ff01007387 */ /* 0x000fe80000100800 */
[----:B------:R-:W-:Y:S04]  /*7b30*/  STL [R1+0x98], RZ ;  /* 0x000098ff01007387 */ /* 0x000fe80000100800 */
[----:B------:R-:W-:Y:S01]  /*7b40*/  STL [R1+0x9c], RZ ;  /* 0x00009cff01007387 */ /* 0x000fe20000100800 */
[----:B0-----:R-:W-:-:S03]  /*7b50*/  IMAD R158, R3, 0x92, RZ ;  /* 0x00000092039e7824 */ /* 0x001fc600078e02ff */
[----:B------:R-:W-:Y:S01]  /*7b60*/  STL [R1+0xa0], RZ ;  /* 0x0000a0ff01007387 */ /* 0x000fe20000100800 */
[----:B------:R-:W0:Y:S03]  /*7b70*/  LDC R3, c[0x0][0x268] ;  /* 0x00009a00ff037b82 */ /* 0x000e260000000800 */
[----:B------:R-:W-:Y:S01]  /*7b80*/  STL [R1+0xa4], RZ ;  /* 0x0000a4ff01007387 */ /* 0x000fe20000100800 */
[----:B-1----:R-:W-:-:S03]  /*7b90*/  IMAD R140, R2, 0x11a, RZ ;  /* 0x0000011a028c7824 */ /* 0x002fc600078e02ff */
[----:B------:R-:W-:Y:S01]  /*7ba0*/  STL [R1+0xa8], RZ ;  /* 0x0000a8ff01007387 */ /* 0x000fe20000100800 */
[----:B------:R-:W1:Y:S03]  /*7bb0*/  LDC R2, c[0x0][0x268] ;  /* 0x00009a00ff027b82 */ /* 0x000e660000000800 */
        /* <DEDUP_REMOVED lines=119> */
[----:B------:R-:W-:Y:S01]  /*8330*/  LEA.HI.X.SX32 R9, R169, R13, 0x1, P2 ;  /* 0x0000000da9097211 */ /* 0x000fe200010f0eff */
[----:B0-----:R-:W-:-:S02]  /*8340*/  IMAD R237, R3, 0x54, RZ ;  /* 0x0000005403ed7824 */ /* 0x001fc400078e02ff */
[----:B------:R-:W-:Y:S04]  /*8350*/  STL [R1+0x1d8], RZ ;  /* 0x0001d8ff01007387 */ /* 0x000fe80000100800 */
[----:B------:R-:W-:Y:S01]  /*8360*/  STL [R1+0x1dc], RZ ;  /* 0x0001dcff01007387 */ /* 0x000fe20000100800 */
[----:B-1----:R-:W-:-:S03]  /*8370*/  IMAD R183, R2, 0x130, RZ ;  /* 0x0000013002b77824 */ /* 0x002fc600078e02ff */
[----:B------:R-:W-:Y:S01]  /*8380*/  STL [R1+0x1e0], RZ ;  /* 0x0001e0ff01007387 */ /* 0x000fe20000100800 */
[----:B------:R-:W0:Y:S03]  /*8390*/  LDC R2, c[0x0][0x268] ;  /* 0x00009a00ff027b82 */ /* 0x000e260000000800 */
[----:B------:R-:W-:Y:S04]  /*83a0*/  STL [R1+0x1e4], RZ ;  /* 0x0001e4ff01007387 */ /* 0x000fe80000100800 */
[----:B------:R-:W-:Y:S04]  /*83b0*/  STL [R1+0x1e8], RZ ;  /* 0x0001e8ff01007387 */ /* 0x000fe80000100800 */
[----:B------:R-:W-:Y:S04]  /*83c0*/  STL [R1+0x1ec], RZ ;  /* 0x0001ecff01007387 */ /* 0x000fe80000100800 */
[----:B------:R-:W-:Y:S04]  /*83d0*/  STL [R1+0x1f0], RZ ;  /* 0x0001f0ff01007387 */ /* 0x000fe80000100800 */
[----:B------:R-:W-:Y:S04]  /*83e0*/  STL [R1+0x1f4], RZ ;  /* 0x0001f4ff01007387 */ /* 0x000fe80000100800 */
[----:B------:R-:W-:Y:S01]  /*83f0*/  STL [R1+0x1f8], RZ ;  /* 0x0001f8ff01007387 */ /* 0x000fe20000100800 */
[----:B0-----:R-:W-:-:S02]  /*8400*/  IMAD R186, R2, 0x132, RZ ;  /* 0x0000013202ba7824 */ /* 0x001fc400078e02ff */
[----:B------:R-:W0:Y:S01]  /*8410*/  LDC R2, c[0x0][0x268] ;  /* 0x00009a00ff027b82 */ /* 0x000e220000000800 */
[----:B------:R-:W-:Y:S04]  /*8420*/  STL [R1+0x1fc], RZ ;  /* 0x0001fcff01007387 */ /* 0x000fe80000100800 */
[----:B------:R1:W-:Y:S04]  /*8430*/  STL.64 [R1+0x1a18], R24 ;  /* 0x001a181801007387 */ /* 0x0003e80000100a00 */
[----:B------:R3:W-:Y:S04]  /*8440*/  STL.64 [R1+0x1a20], R26 ;  /* 0x001a201a01007387 */ /* 0x0007e80000100a00 */
[----:B------:R4:W-:Y:S01]  /*8450*/  STL.64 [R1+0xb18], R10 ;  /* 0x000b180a01007387 */ /* 0x0009e20000100a00 */
[----:B-1----:R-:W1:Y:S03]  /*8460*/  LDC R25, c[0x0][0x268] ;  /* 0x00009a00ff197b82 */ /* 0x002e660000000800 */
[----:B------:R2:W-:Y:S01]  /*8470*/  STL.64 [R1+0xb08], R4 ;  /* 0x000b080401007387 */ /* 0x0005e20000100a00 */
[----:B---3--:R-:W-:Y:S01]  /*8480*/  IADD3 R26, P1, R139, R12, RZ ;  /* 0x0000000c8b1a7210 */ /* 0x008fe20007f3e0ff */
[----:B0-----:R-:W-:-:S03]  /*8490*/  IMAD R190, R2, 0x134, RZ ;  /* 0x0000013402be7824 */ /* 0x001fc600078e02ff */
[----:B------:R-:W0:Y:S01]  /*84a0*/  LDC R24, c[0x0][0x268] ;  /* 0x00009a00ff187b82 */ /* 0x000e220000000800 */
[----:B------:R-:W-:Y:S02]  /*84b0*/  LEA.HI.X.SX32 R27, R161, R13, 0x1, P1 ;  /* 0x0000000da11b7211 */ /* 0x000fe400008f0eff */
[-C--:B----4-:R-:W-:Y:S02]  /*84c0*/  IADD3 R10, P0, R153, R12.reuse, RZ ;  /* 0x0000000c990a7210 */ /* 0x090fe40007f1e0ff */
[----:B--2---:R-:W-:Y:S01]  /*84d0*/  IADD3 R4, P6, R156, R12, RZ ;  /* 0x0000000c9c047210 */ /* 0x004fe20007fde0ff */
[----:B------:R2:W-:Y:S02]  /*84e0*/  STL.64 [R1+0xaf8], R26 ;  /* 0x000af81a01007387 */ /* 0x0005e40000100a00 */
[----:B------:R-:W3:Y:S01]  /*84f0*/  LDC R2, c[0x0][0x268] ;  /* 0x00009a00ff027b82 */ /* 0x000ee20000000800 */
[----:B-1----:R-:W-:-:S07]  /*8500*/  IMAD R127, R25, 0x44, RZ ;  /* 0x00000044197f7824 */ /* 0x002fce00078e02ff */
[----:B------:R-:W1:Y:S01]  /*8510*/  LDC R139, c[0x0][0x268] ;  /* 0x00009a00ff8b7b82 */ /* 0x000e620000000800 */
[----:B--2---:R2:W5:Y:S01]  /*8520*/  LDL.LU.64 R26, [R1+0x1a20] ;  /* 0x001a2000011a7983 */ /* 0x0045620000300a00 */
[----:B0-----:R-:W-:-:S06]  /*8530*/  IMAD R126, R24, 0x22, RZ ;  /* 0x00000022187e7824 */ /* 0x001fcc00078e02ff */
[----:B------:R-:W0:Y:S01]  /*8540*/  LDC R25, c[0x0][0x268] ;  /* 0x00009a00ff197b82 */ /* 0x000e220000000800 */
[----:B---3--:R-:W-:-:S07]  /*8550*/  IMAD R193, R2, 0x136, RZ ;  /* 0x0000013602c17824 */ /* 0x008fce00078e02ff */
[----:B------:R-:W3:Y:S08]  /*8560*/  LDC R24, c[0x0][0x268] ;  /* 0x00009a00ff187b82 */ /* 0x000ef00000000800 */
[----:B------:R-:W4:Y:S01]  /*8570*/  LDC R2, c[0x0][0x268] ;  /* 0x00009a00ff027b82 */ /* 0x000f220000000800 */
[----:B0-----:R-:W-:-:S07]  /*8580*/  IMAD R136, R25, 0x46, RZ ;  /* 0x0000004619887824 */ /* 0x001fce00078e02ff */
[----:B------:R-:W0:Y:S01]  /*8590*/  LDC R25, c[0x0][0x268] ;  /* 0x00009a00ff197b82 */ /* 0x000e220000000800 */
[----:B---3--:R-:W-:-:S07]  /*85a0*/  IMAD R149, R24, 0x24, RZ ;  /* 0x0000002418957824 */ /* 0x008fce00078e02ff */
[----:B------:R-:W3:Y:S01]  /*85b0*/  LDC R24, c[0x0][0x268] ;  /* 0x00009a00ff187b82 */ /* 0x000ee20000000800 */
[----:B----4-:R-:W-:-:S07]  /*85c0*/  IMAD R198, R2, 0x138, RZ ;  /* 0x0000013802c67824 */ /* 0x010fce00078e02ff */
        /* <DEDUP_REMOVED lines=9> */
[----:B---3--:R-:W-:Y:S01]  /*8660*/  IMAD R212, R24, 0x28, RZ ;  /* 0x0000002818d47824 */ /* 0x008fe200078e02ff */
[----:B------:R-:W-:Y:S01]  /*8670*/  IADD3 R24, P3, R146, R12, RZ ;  /* 0x0000000c92187210 */ /* 0x000fe20007f7e0ff */
[----:B----4-:R-:W-:-:S05]  /*8680*/  IMAD R205, R2, 0x13c, RZ ;  /* 0x0000013c02cd7824 */ /* 0x010fca00078e02ff */
[----:B------:R-:W3:Y:S01]  /*8690*/  LDC R2, c[0x0][0x268] ;  /* 0x00009a00ff027b82 */ /* 0x000ee20000000800 */
[----:B0-----:R-:W-:-:S07]  /*86a0*/  IMAD R181, R25, 0x4c, RZ ;  /* 0x0000004c19b57824 */ /* 0x001fce00078e02ff */
[----:B------:R-:W0:Y:S01]  /*86b0*/  LDC R25, c[0x0][0x268] ;  /* 0x00009a00ff197b82 */ /* 0x000e220000000800 */
[----:B---3--:R-:W-:-:S07]  /*86c0*/  IMAD R207, R2, 0x13e, RZ ;  /* 0x0000013e02cf7824 */ /* 0x008fce00078e02ff */
        /* <DEDUP_REMOVED lines=13> */
[----:B------:R-:W-:Y:S01]  /*87a0*/  STL.64 [R1+0xae8], R6 ;  /* 0x000ae80601007387 */ /* 0x000fe20000100a00 */
[----:B0-----:R-:W-:Y:S02]  /*87b0*/  IMAD R236, R25, 0x2a, RZ ;  /* 0x0000002a19ec7824 */ /* 0x001fe400078e02ff */
[----:B---3--:R-:W-:-:S04]  /*87c0*/  IMAD R222, R2, 0x144, RZ ;  /* 0x0000014402de7824 */ /* 0x008fc800078e02ff */
[----:B------:R-:W0:Y:S02]  /*87d0*/  LDC R2, c[0x0][0x268] ;  /* 0x00009a00ff027b82 */ /* 0x000e240000000800 */
[----:B0-----:R-:W-:-:S06]  /*87e0*/  IMAD R224, R2, 0x146, RZ ;  /* 0x0000014602e07824 */ /* 0x001fcc00078e02ff */
        /* <DEDUP_REMOVED lines=8> */
[----:B------:R-:W0:Y:S01]  /*8870*/  LDC R2, c[0x0][0x268] ;  /* 0x00009a00ff027b82 */ /* 0x000e220000000800 */
[----:B------:R-:W-:Y:S01]  /*8880*/  LEA.HI.X.SX32 R25, R172, R13, 0x1, P3 ;  /* 0x0000000dac197211 */ /* 0x000fe200018f0eff */
[----:B------:R-:W-:Y:S04]  /*8890*/  STL.64 [R1+0xad8], R8 ;  /* 0x000ad80801007387 */ /* 0x000fe80000100a00 */
[----:B------:R3:W-:Y:S04]  /*88a0*/  STL.64 [R1+0xac8], R24 ;  /* 0x000ac81801007387 */ /* 0x0007e80000100a00 */
[----:B---3--:R2:W5:Y:S01]  /*88b0*/  LDL.LU.64 R24, [R1+0x1a18] ;  /* 0x001a180001187983 */ /* 0x0085620000300a00 */
[----:B0-----:R-:W-:Y:S01]  /*88c0*/  IMAD R239, R2, 0xa8, RZ ;  /* 0x000000a802ef7824 */ /* 0x001fe200078e02ff */
[----:B------:R-:W-:-:S02]  /*88d0*/  IADD3 R2, P4, R148, R12, RZ ;  /* 0x0000000c94027210 */ /* 0x000fc40007f9e0ff */
[-C--:B------:R-:W-:Y:S02]  /*88e0*/  LEA.HI.X.SX32 R11, R180, R13.reuse, 0x1, P0 ;  /* 0x0000000db40b7211 */ /* 0x080fe400000f0eff */
[-C--:B------:R-:W-:Y:S02]  /*88f0*/  IADD3 R156, P1, R160, R12.reuse, RZ ;  /* 0x0000000ca09c7210 */ /* 0x080fe40007f3e0ff */
[-C--:B------:R-:W-:Y:S01]  /*8900*/  LEA.HI.X.SX32 R5, R185, R13.reuse, 0x1, P6 ;  /* 0x0000000db9057211 */ /* 0x080fe200030f0eff */
[----:B-1----:R-:W-:Y:S01]  /*8910*/  IMAD R139, R139, 0xef, RZ ;  /* 0x000000ef8b8b7824 */ /* 0x002fe200078e02ff */
[----:B------:R-:W-:Y:S01]  /*8920*/  LEA.HI.X.SX32 R3, R176, R13, 0x1, P4 ;  /* 0x0000000db0037211 */ /* 0x000fe200020f0eff */
[----:B------:R-:W0:Y:S04]  /*8930*/  LDC R148, c[0x0][0x268] ;  /* 0x00009a00ff947b82 */ /* 0x000e280000000800 */
[----:B------:R1:W-:Y:S04]  /*8940*/  STL.64 [R1+0xab8], R2 ;  /* 0x000ab80201007387 */ /* 0x0003e80000100a00 */
[----:B-1----:R-:W3:Y:S01]  /*8950*/  LDL.LU R3, [R1+0x1a10] ;  /* 0x001a100001037983 */ /* 0x002ee20000300800 */
[----:B------:R-:W-:-:S02]  /*8960*/  IADD3 R2, P4, R175, R12, RZ ;  /* 0x0000000caf027210 */ /* 0x000fc40007f9e0ff */
[-C--:B------:R-:W-:Y:S01]  /*8970*/  IADD3 R6, P5, R163, R12.reuse, RZ ;  /* 0x0000000ca3067210 */ /* 0x080fe20007fbe0ff */
[----:B------:R1:W-:Y:S01]  /*8980*/  STL.64 [R1+0xaa8], R10 ;  /* 0x000aa80a01007387 */ /* 0x0003e20000100a00 */
[----:B------:R-:W-:Y:S02]  /*8990*/  LEA.HI.X.SX32 R157, R188, R13, 0x1, P1 ;  /* 0x0000000dbc9d7211 */ /* 0x000fe400008f0eff */
[-C--:B------:R-:W-:Y:S01]  /*89a0*/  IADD3 R8, P2, R168, R12.reuse, RZ ;  /* 0x0000000ca8087210 */ /* 0x080fe20007f5e0ff */
[----:B------:R-:W-:Y:S01]  /*89b0*/  STL [R1+0xa48], R2 ;  /* 0x000a480201007387 */ /* 0x000fe20000100800 */
[----:B------:R-:W-:-:S03]  /*89c0*/  IADD3 R168, P3, R171, R12, RZ ;  /* 0x0000000caba87210 */ /* 0x000fc60007f7e0ff */
[----:B------:R4:W-:Y:S01]  /*89d0*/  STL.64 [R1+0xa98], R4 ;  /* 0x000a980401007387 */ /* 0x0009e20000100a00 */
[-C--:B------:R-:W-:Y:S02]  /*89e0*/  LEA.HI.X.SX32 R7, R192, R13.reuse, 0x1, P5 ;  /* 0x0000000dc0077211 */ /* 0x080fe400028f0eff */
[-C--:B------:R-:W-:Y:S02]  /*89f0*/  LEA.HI.X.SX32 R9, R196, R13.reuse, 0x1, P2 ;  /* 0x0000000dc4097211 */ /* 0x080fe400010f0eff */
[-C--:B-1----:R-:W-:Y:S02]  /*8a00*/  IADD3 R10, P0, R178, R12.reuse, RZ ;  /* 0x0000000cb20a7210 */ /* 0x082fe40007f1e0ff */
[----:B------:R-:W-:Y:S02]  /*8a10*/  LEA.HI.X.SX32 R169, R200, R13, 0x1, P3 ;  /* 0x0000000dc8a97211 */ /* 0x000fe400018f0eff */
[----:B----4-:R-:W-:Y:S02]  /*8a20*/  IADD3 R4, P6, R184, R12, RZ ;  /* 0x0000000cb8047210 */ /* 0x010fe40007fde0ff */
[----:B------:R-:W-:-:S02]  /*8a30*/  MOV R184, R2 ;  /* 0x0000000200b87202 */ /* 0x000fc40000000f00 */
[-C--:B------:R-:W-:Y:S02]  /*8a40*/  LEA.HI.X.SX32 R11, R208, R13.reuse, 0x1, P0 ;  /* 0x0000000dd00b7211 */ /* 0x080fe400000f0eff */
[----:B------:R-:W-:Y:S02]  /*8a50*/  LEA.HI.X.SX32 R5, R210, R13, 0x1, P6 ;  /* 0x0000000dd2057211 */ /* 0x000fe400030f0eff */
[----:B---3--:R-:W-:Y:S02]  /*8a60*/  MOV R185, R3 ;  /* 0x0000000300b97202 */ /* 0x008fe40000000f00 */
[----:B------:R2:W5:Y:S01]  /*8a70*/  LDL.LU.64 R2, [R1+0x1a08] ;  /* 0x001a080001027983 */ /* 0x0005620000300a00 */
[----:B------:R-:W-:-:S03]  /*8a80*/  LEA.HI.X.SX32 R185, R204, R13, 0x1, P4 ;  /* 0x0000000dccb97211 */ /* 0x000fc600020f0eff */
[----:B------:R1:W-:Y:S04]  /*8a90*/  STL.64 [R1+0xa88], R156 ;  /* 0x000a889c01007387 */ /* 0x0003e80000100a00 */
[----:B------:R3:W-:Y:S04]  /*8aa0*/  STL.64 [R1+0xa78], R6 ;  /* 0x000a780601007387 */ /* 0x0007e80000100a00 */
[----:B------:R-:W-:Y:S01]  /*8ab0*/  STL.64 [R1+0xa68], R8 ;  /* 0x000a680801007387 */ /* 0x000fe20000100a00 */
[----:B-1----:R-:W-:-:S03]  /*8ac0*/  IADD3 R156, P1, R187, R12, RZ ;  /* 0x0000000cbb9c7210 */ /* 0x002fc60007f3e0ff */
[----:B------:R-:W-:Y:S01]  /*8ad0*/  STL.64 [R1+0xa58], R168 ;  /* 0x000a58a801007387 */ /* 0x000fe20000100a00 */
[----:B------:R-:W-:-:S03]  /*8ae0*/  LEA.HI.X.SX32 R157, R217, R13, 0x1, P1 ;  /* 0x0000000dd99d7211 */ /* 0x000fc600008f0eff */
[----:B------:R-:W-:Y:S04]  /*8af0*/  STL [R1+0xa4c], R185 ;  /* 0x000a4cb901007387 */ /* 0x000fe80000100800 */
[----:B------:R-:W-:Y:S04]  /*8b00*/  STL.64 [R1+0xa38], R10 ;  /* 0x000a380a01007387 */ /* 0x000fe80000100a00 */
[----:B------:R-:W-:Y:S04]  /*8b10*/  STL.64 [R1+0xa28], R4 ;  /* 0x000a280401007387 */ /* 0x000fe80000100a00 */
[----:B------:R1:W-:Y:S01]  /*8b20*/  STL.64 [R1+0xa18], R156 ;  /* 0x000a189c01007387 */ /* 0x0003e20000100a00 */
[----:B---3--:R-:W-:-:S02]  /*8b30*/  IADD3 R6, P5, R191, R12, RZ ;  /* 0x0000000cbf067210 */ /* 0x008fc40007fbe0ff */
[-C--:B-1----:R-:W-:Y:S02]  /*8b40*/  LEA R156, P1, R133, R12.reuse, 0x2 ;  /* 0x0000000c859c7211 */ /* 0x082fe400078210ff */
[----:B------:R-:W1:Y:S01]  /*8b50*/  LDC R133, c[0x0][0x268] ;  /* 0x00009a00ff857b82 */ /* 0x000e620000000800 */
[-C--:B------:R-:W-:Y:S02]  /*8b60*/  IADD3 R8, P2, R194, R12.reuse, RZ ;  /* 0x0000000cc2087210 */ /* 0x080fe40007f5e0ff */
[-C--:B------:R-:W-:Y:S02]  /*8b70*/  IADD3 R168, P3, R199, R12.reuse, RZ ;  /* 0x0000000cc7a87210 */ /* 0x080fe40007f7e0ff */
[-C--:B------:R-:W-:Y:S02]  /*8b80*/  LEA.HI.X.SX32 R7, R219, R13.reuse, 0x1, P5 ;  /* 0x0000000ddb077211 */ /* 0x080fe400028f0eff */
[-C--:B------:R-:W-:Y:S02]  /*8b90*/  LEA.HI.X.SX32 R9, R221, R13.reuse, 0x1, P2 ;  /* 0x0000000ddd097211 */ /* 0x080fe400010f0eff */
[----:B------:R-:W-:Y:S01]  /*8ba0*/  LEA.HI.X.SX32 R169, R223, R13, 0x1, P3 ;  /* 0x0000000ddfa97211 */ /* 0x000fe200018f0eff */
[----:B------:R3:W-:Y:S04]  /*8bb0*/  STL.64 [R1+0xa08], R6 ;  /* 0x000a080601007387 */ /* 0x0007e80000100a00 */
[----:B---3--:R-:W3:Y:S04]  /*8bc0*/  LDL.LU R6, [R1+0x1a04] ;  /* 0x001a040001067983 */ /* 0x008ee80000300800 */
[----:B------:R4:W-:Y:S04]  /*8bd0*/  STL.64 [R1+0x9f8], R8 ;  /* 0x0009f80801007387 */ /* 0x0009e80000100a00 */
[----:B----4-:R-:W4:Y:S04]  /*8be0*/  LDL.LU R8, [R1+0x1a00] ;  /* 0x001a000001087983 */ /* 0x010f280000300800 */
[----:B------:R1:W-:Y:S02]  /*8bf0*/  STL.64 [R1+0x9e8], R168 ;  /* 0x0009e8a801007387 */ /* 0x0003e40000100a00 */
[----:B-1----:R-:W-:-:S02]  /*8c00*/  LEA R168, P3, R133, R12, 0x5 ;  /* 0x0000000c85a87211 */ /* 0x002fc400078628ff */
[----:B------:R-:W1:Y:S01]  /*8c10*/  LDC R133, c[0x0][0x268] ;  /* 0x00009a00ff857b82 */ /* 0x000e620000000800 */
[-C--:B------:R-:W-:Y:S02]  /*8c20*/  IADD3 R184, P4, R202, R12.reuse, RZ ;  /* 0x0000000ccab87210 */ /* 0x080fe40007f9e0ff */
[-C--:B------:R-:W-:Y:S02]  /*8c30*/  IADD3 R10, P0, R206, R12.reuse, RZ ;  /* 0x0000000cce0a7210 */ /* 0x080fe40007f1e0ff */
[----:B------:R-:W-:Y:S02]  /*8c40*/  IADD3 R4, P6, R14, R12, RZ ;  /* 0x0000000c0e047210 */ /* 0x000fe40007fde0ff */
[-C--:B------:R-:W-:Y:S02]  /*8c50*/  LEA.HI.X.SX32 R185, R225, R13.reuse, 0x1, P4 ;  /* 0x0000000de1b97211 */ /* 0x080fe400020f0eff */
[----:B------:R-:W-:-:S03]  /*8c60*/  LEA.HI.X.SX32 R11, R229, R13, 0x1, P0 ;  /* 0x0000000de50b7211 */ /* 0x000fc600000f0eff */
[----:B------:R-:W-:Y:S04]  /*8c70*/  STL.64 [R1+0x9d8], R184 ;  /* 0x0009d8b801007387 */ /* 0x000fe80000100a00 */
[----:B------:R0:W-:Y:S01]  /*8c80*/  STL.64 [R1+0x9c8], R10 ;  /* 0x0009c80a01007387 */ /* 0x0001e20000100a00 */
[-C--:B-1----:R-:W-:Y:S02]  /*8c90*/  LEA.HI.X.SX32 R5, R133, R13.reuse, 0x1, P6 ;  /* 0x0000000d85057211 */ /* 0x082fe400030f0eff */
[----:B------:R-:W1:Y:S01]  /*8ca0*/  LDC R133, c[0x0][0x268] ;  /* 0x00009a00ff857b82 */ /* 0x000e620000000800 */
[----:B0-----:R-:W2:Y:S04]  /*8cb0*/  LDL.LU R10, [R1+0x19fc] ;  /* 0x0019fc00010a7983 */ /* 0x001ea80000300800 */
[----:B------:R0:W-:Y:S04]  /*8cc0*/  STL.64 [R1+0x19b8], R4 ;  /* 0x0019b80401007387 */ /* 0x0001e80000100a00 */
[----:B0-----:R-:W2:Y:S01]  /*8cd0*/  LDL.LU R4, [R1+0x19f8] ;  /* 0x0019f80001047983 */ /* 0x001ea20000300800 */
[----:B------:R-:W-:-:S05]  /*8ce0*/  LEA.HI.X.SX32 R157, R14, R13, 0x1, P1 ;  /* 0x0000000d0e9d7211 */ /* 0x000fca00008f0eff */
[----:B------:R0:W-:Y:S01]  /*8cf0*/  STL.64 [R1+0x19b0], R156 ;  /* 0x0019b09c01007387 */ /* 0x0001e20000100a00 */
[----:B-1----:R-:W-:Y:S01]  /*8d00*/  IMAD R133, R133, 0x75, RZ ;  /* 0x0000007585857824 */ /* 0x002fe200078e02ff */
[----:B0-----:R-:W-:-:S04]  /*8d10*/  IADD3 R156, P1, R23, R12, RZ ;  /* 0x0000000c179c7210 */ /* 0x001fc80007f3e0ff */
[-C--:B------:R-:W-:Y:S02]  /*8d20*/  LEA.HI.X.SX32 R157, R133, R13.reuse, 0x1, P1 ;  /* 0x0000000d859d7211 */ /* 0x080fe400008f0eff */
[----:B------:R-:W0:Y:S01]  /*8d30*/  LDC R133, c[0x0][0x268] ;  /* 0x00009a00ff857b82 */ /* 0x000e220000000800 */
[----:B------:R-:W-:Y:S02]  /*8d40*/  LEA R184, P4, R135, R12, 0x6 ;  /* 0x0000000c87b87211 */ /* 0x000fe400078830ff */
[-C--:B------:R-:W-:Y:S02]  /*8d50*/  LEA.HI.X.SX32 R169, R241, R13.reuse, 0x1, P3 ;  /* 0x0000000df1a97211 */ /* 0x080fe400018f0eff */
[----:B------:R-:W-:-:S03]  /*8d60*/  LEA.HI.X.SX32 R185, R244, R13, 0x1, P4 ;  /* 0x0000000df4b97211 */ /* 0x000fc600020f0eff */
[----:B------:R-:W1:Y:S01]  /*8d70*/  LDC R135, c[0x0][0x268] ;  /* 0x00009a00ff877b82 */ /* 0x000e620000000800 */
[----:B0-----:R-:W-:Y:S02]  /*8d80*/  IMAD R133, R133, 0x3b0, RZ ;  /* 0x000003b085857824 */ /* 0x001fe400078e02ff */
[----:B-1----:R-:W-:Y:S01]  /*8d90*/  IMAD R135, R135, 0xeb, RZ ;  /* 0x000000eb87877824 */ /* 0x002fe200078e02ff */
[----:B---3--:R-:W-:-:S04]  /*8da0*/  LEA R6, P5, R6, R12, 0x3 ;  /* 0x0000000c06067211 */ /* 0x008fc800078a18ff */
[----:B------:R-:W-:Y:S02]  /*8db0*/  LEA.HI.X.SX32 R7, R234, R13, 0x1, P5 ;  /* 0x0000000dea077211 */ /* 0x000fe400028f0eff */
[----:B----4-:R-:W-:-:S04]  /*8dc0*/  LEA R8, P2, R8, R12, 0x4 ;  /* 0x0000000c08087211 */ /* 0x010fc800078420ff */
[----:B------:R-:W-:Y:S01]  /*8dd0*/  LEA.HI.X.SX32 R9, R238, R13, 0x1, P2 ;  /* 0x0000000dee097211 */ /* 0x000fe200010f0eff */
[----:B------:R-:W-:Y:S04]  /*8de0*/  STL.64 [R1+0x19a0], R6 ;  /* 0x0019a00601007387 */ /* 0x000fe80000100a00 */
[----:B------:R0:W-:Y:S04]  /*8df0*/  STL.64 [R1+0x1980], R8 ;  /* 0x0019800801007387 */ /* 0x0001e80000100a00 */
[----:B------:R-:W-:Y:S04]  /*8e00*/  STL.64 [R1+0x1940], R168 ;  /* 0x001940a801007387 */ /* 0x000fe80000100a00 */
[----:B------:R-:W-:Y:S01]  /*8e10*/  STL.64 [R1+0x18c0], R184 ;  /* 0x0018c0b801007387 */ /* 0x000fe20000100a00 */
[----:B0-----:R-:W-:-:S04]  /*8e20*/  IADD3 R8, P2, R235, R12, RZ ;  /* 0x0000000ceb087210 */ /* 0x001fc80007f5e0ff */
[----:B------:R-:W-:Y:S02]  /*8e30*/  LEA.HI.X.SX32 R9, R15, R13, 0x1, P2 ;  /* 0x0000000d0f097211 */ /* 0x000fe400010f0eff */
[----:B--2---:R-:W-:-:S04]  /*8e40*/  LEA R10, P0, R10, R12, 0x7 ;  /* 0x0000000c0a0a7211 */ /* 0x004fc800078038ff */
[----:B------:R-:W-:Y:S02]  /*8e50*/  LEA.HI.X.SX32 R11, R247, R13, 0x1, P0 ;  /* 0x0000000df70b7211 */ /* 0x000fe400000f0eff */
[----:B------:R-:W-:-:S03]  /*8e60*/  IADD3 R160, P0, R77, R12, RZ ;  /* 0x0000000c4da07210 */ /* 0x000fc60007f1e0ff */
[----:B------:R0:W-:Y:S01]  /*8e70*/  STL.64 [R1+0x17c0], R10 ;  /* 0x0017c00a01007387 */ /* 0x0001e20000100a00 */
[----:B------:R-:W-:-:S04]  /*8e80*/  LEA R4, P6, R4, R12, 0x8 ;  /* 0x0000000c04047211 */ /* 0x000fc800078c40ff */
[----:B------:R-:W-:Y:S01]  /*8e90*/  LEA.HI.X.SX32 R5, R249, R13, 0x1, P6 ;  /* 0x0000000df9057211 */ /* 0x000fe200030f0eff */
[----:B0-----:R0:W5:Y:S01]  /*8ea0*/  LDL.LU.64 R10, [R1+0x19f0] ;  /* 0x0019f000010a7983 */ /* 0x0011620000300a00 */
[----:B------:R-:W-:-:S03]  /*8eb0*/  MOV R14, R160 ;  /* 0x000000a0000e7202 */ /* 0x000fc60000000f00 */
[----:B------:R-:W-:Y:S04]  /*8ec0*/  STL.64 [R1+0x15c0], R4 ;  /* 0x0015c00401007387 */ /* 0x000fe80000100a00 */
[----:B------:R1:W-:Y:S02]  /*8ed0*/  STL [R1+0x17e8], R160 ;  /* 0x0017e8a001007387 */ /* 0x0003e40000100800 */
[-C--:B-1----:R-:W-:Y:S02]  /*8ee0*/  IADD3 R160, P2, R133, R12.reuse, RZ ;  /* 0x0000000c85a07210 */ /* 0x082fe40007f5e0ff */
[----:B------:R-:W1:Y:S01]  /*8ef0*/  LDC R133, c[0x0][0x268] ;  /* 0x00009a00ff857b82 */ /* 0x000e620000000800 */
[-C--:B------:R-:W-:Y:S02]  /*8f00*/  IADD3 R6, P5, R15, R12.reuse, RZ ;  /* 0x0000000c0f067210 */ /* 0x080fe40007fbe0ff */
[----:B------:R-:W-:-:S02]  /*8f10*/  IADD3 R184, P4, R243, R12, RZ ;  /* 0x0000000cf3b87210 */ /* 0x000fc40007f9e0ff */
[-C--:B------:R-:W-:Y:S01]  /*8f20*/  LEA.HI.X.SX32 R7, R23, R13.reuse, 0x1, P5 ;  /* 0x0000000d17077211 */ /* 0x080fe200028f0eff */
[----:B------:R-:W-:Y:S01]  /*8f30*/  STL.64 [R1+0x1618], R156 ;  /* 0x0016189c01007387 */ /* 0x000fe20000100a00 */
[----:B------:R-:W-:-:S03]  /*8f40*/  LEA.HI.X.SX32 R185, R76, R13, 0x1, P4 ;  /* 0x0000000d4cb97211 */ /* 0x000fc600020f0eff */
[----:B------:R2:W-:Y:S04]  /*8f50*/  STL.64 [R1+0xb20], R8 ;  /* 0x000b200801007387 */ /* 0x0005e80000100a00 */
[----:B--2---:R0:W5:Y:S01]  /*8f60*/  LDL.LU.64 R8, [R1+0x19e8] ;  /* 0x0019e80001087983 */ /* 0x0041620000300a00 */
[----:B-1----:R-:W-:-:S03]  /*8f70*/  IMAD R133, R133, 0x3b4, RZ ;  /* 0x000003b485857824 */ /* 0x002fc600078e02ff */
[----:B------:R1:W-:Y:S04]  /*8f80*/  STL.64 [R1+0x1270], R6 ;  /* 0x0012700601007387 */ /* 0x0003e80000100a00 */
[----:B-1----:R0:W5:Y:S04]  /*8f90*/  LDL.LU.64 R6, [R1+0x19e0] ;  /* 0x0019e00001067983 */ /* 0x0021680000300a00 */
[----:B------:R1:W-:Y:S02]  /*8fa0*/  STL.64 [R1+0xb10], R184 ;  /* 0x000b10b801007387 */ /* 0x0003e40000100a00 */
[----:B-1----:R-:W-:-:S02]  /*8fb0*/  IADD3 R184, P4, R133, R12, RZ ;  /* 0x0000000c85b87210 */ /* 0x002fc40007f9e0ff */
[----:B------:R-:W1:Y:S01]  /*8fc0*/  LDC R133, c[0x0][0x268] ;  /* 0x00009a00ff857b82 */ /* 0x000e620000000800 */
[----:B------:R-:W-:Y:S02]  /*8fd0*/  IMAD.MOV.U32 R15, RZ, RZ, R161 ;  /* 0x000000ffff0f7224 */ /* 0x000fe400078e00a1 */
[----:B-1----:R-:W-:-:S05]  /*8fe0*/  IMAD R133, R133, 0x3b, RZ ;  /* 0x0000003b85857824 */ /* 0x002fca00078e02ff */
[-C--:B------:R-:W-:Y:S02]  /*8ff0*/  LEA.HI.X.SX32 R15, R133, R13.reuse, 0x1, P0 ;  /* 0x0000000d850f7211 */ /* 0x080fe400000f0eff */
[----:B------:R-:W1:Y:S01]  /*9000*/  LDC R133, c[0x0][0x268] ;  /* 0x00009a00ff857b82 */ /* 0x000e620000000800 */
[-C--:B------:R-:W-:Y:S02]  /*9010*/  IADD3 R234, P5, R80, R12.reuse, RZ ;  /* 0x0000000c50ea7210 */ /* 0x080fe40007fbe0ff */
[-C--:B------:R-:W-:Y:S02]  /*9020*/  IADD3 R4, P6, R79, R12.reuse, RZ ;  /* 0x0000000c4f047210 */ /* 0x080fe40007fde0ff */
[----:B------:R-:W-:Y:S01]  /*9030*/  IADD3 R168, P3, R76, R12, RZ ;  /* 0x0000000c4ca87210 */ /* 0x000fe20007f7e0ff */
[----:B------:R2:W-:Y:S01]  /*9040*/  STL [R1+0x1258], R234 ;  /* 0x001258ea01007387 */ /* 0x0005e20000100800 */
[----:B------:R-:W-:Y:S02]  /*9050*/  LEA.HI.X.SX32 R5, R77, R13, 0x1, P6 ;  /* 0x0000000d4d057211 */ /* 0x000fe400030f0eff */
[----:B------:R-:W-:Y:S01]  /*9060*/  MOV R76, R234 ;  /* 0x000000ea004c7202 */ /* 0x000fe20000000f00 */
[----:B-1----:R-:W-:-:S05]  /*9070*/  IMAD R133, R133, 0x3b8, RZ ;  /* 0x000003b885857824 */ /* 0x002fca00078e02ff */
[-C--:B--2---:R-:W-:Y:S02]  /*9080*/  IADD3 R234, P6, R133, R12.reuse, RZ ;  /* 0x0000000c85ea7210 */ /* 0x084fe40007fde0ff */
[----:B------:R-:W1:Y:S01]  /*9090*/  LDC R133, c[0x0][0x268] ;  /* 0x00009a00ff857b82 */ /* 0x000e620000000800 */
[-C--:B------:R-:W-:Y:S02]  /*90a0*/  LEA.HI.X.SX32 R169, R135, R13.reuse, 0x1, P3 ;  /* 0x0000000d87a97211 */ /* 0x080fe400018f0eff */
[C---:B------:R-:W-:Y:S02]  /*90b0*/  IADD3 R156, P1, R78.reuse, R12, RZ ;  /* 0x0000000c4e9c7210 */ /* 0x040fe40007f3e0ff */
[-C--:B------:R-:W-:Y:S01]  /*90c0*/  LEA.HI.X.SX32 R161, R78, R13.reuse, 0x1, P2 ;  /* 0x0000000d4ea17211 */ /* 0x080fe200010f0eff */
[----:B------:R-:W-:Y:S01]  /*90d0*/  STL.64 [R1+0x1268], R168 ;  /* 0x001268a801007387 */ /* 0x000fe20000100a00 */
[----:B------:R-:W-:Y:S01]  /*90e0*/  LEA.HI.X.SX32 R157, R79, R13, 0x1, P1 ;  /* 0x0000000d4f9d7211 */ /* 0x000fe200008f0eff */
[----:B------:R-:W2:Y:S02]  /*90f0*/  LDC R135, c[0x0][0x268] ;  /* 0x00009a00ff877b82 */ /* 0x000ea40000000800 */
[----:B------:R-:W-:Y:S04]  /*9100*/  STL [R1+0x17ec], R15 ;  /* 0x0017ec0f01007387 */ /* 0x000fe80000100800 */
[----:B------:R3:W-:Y:S01]  /*9110*/  STL.64 [R1+0x1610], R4 ;  /* 0x0016100401007387 */ /* 0x0007e20000100a00 */
[----:B-1----:R-:W-:-:S03]  /*9120*/  IMAD R133, R133, 0x3bc, RZ ;  /* 0x000003bc85857824 */ /* 0x002fc600078e02ff */
[----:B---3--:R0:W5:Y:S04]  /*9130*/  LDL.LU.64 R4, [R1+0x19d8] ;  /* 0x0019d80001047983 */ /* 0x0081680000300a00 */
[----:B------:R-:W-:Y:S04]  /*9140*/  STL.64 [R1+0xb00], R160 ;  /* 0x000b00a001007387 */ /* 0x000fe80000100a00 */
[----:B------:R1:W-:Y:S02]  /*9150*/  STL.64 [R1+0x1260], R156 ;  /* 0x0012609c01007387 */ /* 0x0003e40000100a00 */
[----:B-1----:R-:W-:-:S02]  /*9160*/  IADD3 R156, P1, R133, R12, RZ ;  /* 0x0000000c859c7210 */ /* 0x002fc40007f3e0ff */
[----:B------:R-:W1:Y:S01]  /*9170*/  LDC R133, c[0x0][0x268] ;  /* 0x00009a00ff857b82 */ /* 0x000e620000000800 */
[----:B------:R-:W-:Y:S01]  /*9180*/  IADD3 R168, P3, R82, R12, RZ ;  /* 0x0000000c52a87210 */ /* 0x000fe20007f7e0ff */
[----:B--2---:R-:W-:Y:S02]  /*9190*/  IMAD R135, R135, 0xed, RZ ;  /* 0x000000ed87877824 */ /* 0x004fe400078e02ff */
[----:B-1----:R-:W-:-:S05]  /*91a0*/  IMAD R133, R133, 0x77, RZ ;  /* 0x0000007785857824 */ /* 0x002fca00078e02ff */
[-C--:B------:R-:W-:Y:S02]  /*91b0*/  LEA.HI.X.SX32 R169, R133, R13.reuse, 0x1, P3 ;  /* 0x0000000d85a97211 */ /* 0x080fe400018f0eff */
[----:B------:R-:W1:Y:S01]  /*91c0*/  LDC R133, c[0x0][0x268] ;  /* 0x00009a00ff857b82 */ /* 0x000e620000000800 */
[----:B------:R-:W-:Y:S02]  /*91d0*/  IADD3 R14, P0, R81, R12, RZ ;  /* 0x0000000c510e7210 */ /* 0x000fe40007f1e0ff */
[----:B------:R-:W-:Y:S02]  /*91e0*/  LEA.HI.X.SX32 R185, R80, R13, 0x1, P4 ;  /* 0x0000000d50b97211 */ /* 0x000fe400020f0eff */
[----:B------:R-:W-:Y:S02]  /*91f0*/  MOV R77, R235 ;  /* 0x000000eb004d7202 */ /* 0x000fe40000000f00 */
[-C--:B------:R-:W-:Y:S02]  /*9200*/  LEA.HI.X.SX32 R77, R135, R13.reuse, 0x1, P5 ;  /* 0x0000000d874d7211 */ /* 0x080fe400028f0eff */
[-C--:B------:R-:W-:Y:S01]  /*9210*/  LEA.HI.X.SX32 R235, R81, R13.reuse, 0x1, P6 ;  /* 0x0000000d51eb7211 */ /* 0x080fe200030f0eff */
[----:B------:R-:W-:Y:S01]  /*9220*/  STL.64 [R1+0xaf0], R184 ;  /* 0x000af0b801007387 */ /* 0x000fe20000100a00 */
[-C--:B------:R-:W-:Y:S01]  /*9230*/  LEA.HI.X.SX32 R15, R82, R13.reuse, 0x1, P0 ;  /* 0x0000000d520f7211 */ /* 0x080fe200000f0eff */
[----:B------:R-:W2:Y:S01]  /*9240*/  LDC R135, c[0x0][0x268] ;  /* 0x00009a00ff877b82 */ /* 0x000ea20000000800 */
[----:B------:R-:W-:Y:S01]  /*9250*/  LEA.HI.X.SX32 R157, R83, R13, 0x1, P1 ;  /* 0x0000000d539d7211 */ /* 0x000fe200008f0eff */
[----:B------:R-:W-:Y:S04]  /*9260*/  STL.64 [R1+0x1608], R168 ;  /* 0x001608a801007387 */ /* 0x000fe80000100a00 */
[----:B------:R-:W-:Y:S04]  /*9270*/  STL [R1+0x125c], R77 ;  /* 0x00125c4d01007387 */ /* 0x000fe80000100800 */
[----:B------:R-:W-:Y:S01]  /*9280*/  STL.64 [R1+0xae0], R234 ;  /* 0x000ae0ea01007387 */ /* 0x000fe20000100a00 */
[----:B-1----:R-:W-:-:S03]  /*9290*/  IMAD R133, R133, 0x3c0, RZ ;  /* 0x000003c085857824 */ /* 0x002fc600078e02ff */
[----:B------:R-:W-:Y:S04]  /*92a0*/  STL.64 [R1+0x1250], R14 ;  /* 0x0012500e01007387 */ /* 0x000fe80000100a00 */
[----:B------:R1:W-:Y:S02]  /*92b0*/  STL.64 [R1+0xad0], R156 ;  /* 0x000ad09c01007387 */ /* 0x0003e40000100a00 */
[-C--:B-1----:R-:W-:Y:S02]  /*92c0*/  IADD3 R156, P1, R133, R12.reuse, RZ ;  /* 0x0000000c859c7210 */ /* 0x082fe40007f3e0ff */
[----:B------:R-:W1:Y:S01]  /*92d0*/  LDC R133, c[0x0][0x268] ;  /* 0x00009a00ff857b82 */ /* 0x000e620000000800 */
[----:B--2---:R-:W-:Y:S01]  /*92e0*/  IMAD R135, R135, 0xf, RZ ;  /* 0x0000000f87877824 */ /* 0x004fe200078e02ff */
[----:B------:R-:W-:-:S04]  /*92f0*/  IADD3 R184, P4, R84, R12, RZ ;  /* 0x0000000c54b87210 */ /* 0x000fc80007f9e0ff */
[----:B------:R-:W-:Y:S02]  /*9300*/  LEA.HI.X.SX32 R185, R135, R13, 0x1, P4 ;  /* 0x0000000d87b97211 */ /* 0x000fe400020f0eff */
[----:B------:R-:W-:Y:S01]  /*9310*/  IADD3 R160, P2, R83, R12, RZ ;  /* 0x0000000c53a07210 */ /* 0x000fe20007f5e0ff */
[----:B------:R-:W2:Y:S01]  /*9320*/  LDC R135, c[0x0][0x268] ;  /* 0x00009a00ff877b82 */ /* 0x000ea20000000800 */
[----:B-1----:R-:W-:-:S05]  /*9330*/  IMAD R133, R133, 0x3c4, RZ ;  /* 0x000003c485857824 */ /* 0x002fca00078e02ff */
[-C--:B------:R-:W-:Y:S02]  /*9340*/  IADD3 R80, P4, R133, R12.reuse, RZ ;  /* 0x0000000c85507210 */ /* 0x080fe40007f9e0ff */
[----:B------:R-:W1:Y:S01]  /*9350*/  LDC R133, c[0x0][0x268] ;  /* 0x00009a00ff857b82 */ /* 0x000e620000000800 */
[-C--:B------:R-:W-:Y:S02]  /*9360*/  IADD3 R78, P5, R85, R12.reuse, RZ ;  /* 0x0000000c554e7210 */ /* 0x080fe40007fbe0ff */
[-C--:B------:R-:W-:Y:S02]  /*9370*/  IADD3 R76, P6, R88, R12.reuse, RZ ;  /* 0x0000000c584c7210 */ /* 0x080fe40007fde0ff */
[-C--:B------:R-:W-:Y:S02]  /*9380*/  LEA.HI.X.SX32 R161, R139, R13.reuse, 0x1, P2 ;  /* 0x0000000d8ba17211 */ /* 0x080fe400010f0eff */
[----:B------:R-:W-:Y:S02]  /*9390*/  LEA.HI.X.SX32 R79, R84, R13, 0x1, P5 ;  /* 0x0000000d544f7211 */ /* 0x000fe400028f0eff */
[----:B------:R-:W-:-:S02]  /*93a0*/  IADD3 R168, P3, R86, R12, RZ ;  /* 0x0000000c56a87210 */ /* 0x000fc40007f7e0ff */
[-C--:B------:R-:W-:Y:S01]  /*93b0*/  LEA.HI.X.SX32 R77, R86, R13.reuse, 0x1, P6 ;  /* 0x0000000d564d7211 */ /* 0x080fe200030f0eff */
[----:B------:R-:W-:Y:S01]  /*93c0*/  STL.64 [R1+0x1248], R160 ;  /* 0x001248a001007387 */ /* 0x000fe20000100a00 */
[C---:B------:R-:W-:Y:S02]  /*93d0*/  IADD3 R14, P0, R87.reuse, R12, RZ ;  /* 0x0000000c570e7210 */ /* 0x040fe40007f1e0ff */
[-C--:B------:R-:W-:Y:S01]  /*93e0*/  LEA.HI.X.SX32 R157, R87, R13.reuse, 0x1, P1 ;  /* 0x0000000d579d7211 */ /* 0x080fe200008f0eff */
[----:B------:R-:W-:Y:S01]  /*93f0*/  STL.64 [R1+0x18d0], R78 ;  /* 0x0018d04e01007387 */ /* 0x000fe20000100a00 */
[----:B--2---:R-:W-:Y:S01]  /*9400*/  IMAD R135, R135, 0x3cc, RZ ;  /* 0x000003cc87877824 */ /* 0x004fe200078e02ff */
[----:B------:R-:W-:Y:S01]  /*9410*/  LEA.HI.X.SX32 R81, R89, R13, 0x1, P4 ;  /* 0x0000000d59517211 */ /* 0x000fe200020f0eff */
[----:B------:R-:W2:Y:S01]  /*9420*/  LDC R139, c[0x0][0x268] ;  /* 0x00009a00ff8b7b82 */ /* 0x000ea20000000800 */
[----:B------:R-:W-:Y:S01]  /*9430*/  STL.64 [R1+0x1948], R184 ;  /* 0x001948b801007387 */ /* 0x000fe20000100a00 */
[----:B-1----:R-:W-:-:S03]  /*9440*/  IMAD R133, R133, 0x3c8, RZ ;  /* 0x000003c885857824 */ /* 0x002fc600078e02ff */
[----:B------:R1:W-:Y:S02]  /*9450*/  STL.64 [R1+0x1600], R76 ;  /* 0x0016004c01007387 */ /* 0x0003e40000100a00 */
[----:B-1----:R-:W-:Y:S02]  /*9460*/  IADD3 R76, P6, R133, R12, RZ ;  /* 0x0000000c854c7210 */ /* 0x002fe40007fde0ff */
[----:B------:R-:W1:Y:S01]  /*9470*/  LDC R133, c[0x0][0x268] ;  /* 0x00009a00ff857b82 */ /* 0x000e620000000800 */
[-C--:B------:R-:W-:Y:S02]  /*9480*/  LEA.HI.X.SX32 R169, R85, R13.reuse, 0x1, P3 ;  /* 0x0000000d55a97211 */ /* 0x080fe400018f0eff */
[----:B------:R-:W-:-:S03]  /*9490*/  LEA.HI.X.SX32 R15, R88, R13, 0x1, P0 ;  /* 0x0000000d580f7211 */ /* 0x000fc600000f0eff */
[----:B------:R-:W-:Y:S04]  /*94a0*/  STL.64 [R1+0x17e0], R168 ;  /* 0x0017e0a801007387 */ /* 0x000fe80000100a00 */
[----:B------:R-:W-:Y:S04]  /*94b0*/  STL.64 [R1+0xac0], R156 ;  /* 0x000ac09c01007387 */ /* 0x000fe80000100a00 */
[----:B------:R3:W-:Y:S01]  /*94c0*/  STL.64 [R1+0x1240], R14 ;  /* 0x0012400e01007387 */ /* 0x0007e20000100a00 */
[-C--:B------:R-:W-:Y:S01]  /*94d0*/  IADD3 R160, P2, R89, R12.reuse, RZ ;  /* 0x0000000c59a07210 */ /* 0x080fe20007f5e0ff */
[----:B-1----:R-:W-:Y:S01]  /*94e0*/  IMAD R133, R133, 0xf1, RZ ;  /* 0x000000f185857824 */ /* 0x002fe200078e02ff */
[----:B---3--:R-:W-:-:S02]  /*94f0*/  IADD3 R14, P0, R135, R12, RZ ;  /* 0x0000000c870e7210 */ /* 0x008fc40007f1e0ff */
[----:B------:R-:W1:Y:S02]  /*9500*/  LDC R135, c[0x0][0x268] ;  /* 0x00009a00ff877b82 */ /* 0x000e640000000800 */
[----:B------:R-:W-:-:S06]  /*9510*/  LEA.HI.X.SX32 R161, R133, R13, 0x1, P2 ;  /* 0x0000000d85a17211 */ /* 0x000fcc00010f0eff */
[----:B------:R-:W3:Y:S01]  /*9520*/  LDC R133, c[0x0][0x268] ;  /* 0x00009a00ff857b82 */ /* 0x000ee20000000800 */
[----:B------:R-:W-:Y:S02]  /*9530*/  IADD3 R78, P5, R91, R12, RZ ;  /* 0x0000000c5b4e7210 */ /* 0x000fe40007fbe0ff */
[----:B------:R-:W-:Y:S01]  /*9540*/  LEA.HI.X.SX32 R77, R90, R13, 0x1, P6 ;  /* 0x0000000d5a4d7211 */ /* 0x000fe200030f0eff */
[----:B------:R-:W-:Y:S01]  /*9550*/  STL.64 [R1+0xab0], R80 ;  /* 0x000ab05001007387 */ /* 0x000fe20000100a00 */
[----:B-1----:R-:W-:-:S03]  /*9560*/  IMAD R135, R135, 0x79, RZ ;  /* 0x0000007987877824 */ /* 0x002fc600078e02ff */
[----:B------:R-:W-:Y:S02]  /*9570*/  STL.64 [R1+0x1238], R160 ;  /* 0x001238a001007387 */ /* 0x000fe40000100a00 */
[----:B------:R-:W-:Y:S02]  /*9580*/  LEA.HI.X.SX32 R79, R135, R13, 0x1, P5 ;  /* 0x0000000d874f7211 */ /* 0x000fe400028f0eff */
[----:B------:R-:W1:Y:S01]  /*9590*/  LDC R135, c[0x0][0x268] ;  /* 0x00009a00ff877b82 */ /* 0x000e620000000800 */
[----:B---3--:R-:W-:Y:S02]  /*95a0*/  IMAD R133, R133, 0x3d0, RZ ;  /* 0x000003d085857824 */ /* 0x008fe400078e02ff */
[----:B------:R-:W-:Y:S04]  /*95b0*/  STL.64 [R1+0x15f8], R78 ;  /* 0x0015f84e01007387 */ /* 0x000fe80000100a00 */
[----:B------:R3:W-:Y:S02]  /*95c0*/  STL.64 [R1+0xaa0], R76 ;  /* 0x000aa04c01007387 */ /* 0x0007e40000100a00 */
[----:B---3--:R-:W-:-:S02]  /*95d0*/  IADD3 R76, P6, R133, R12, RZ ;  /* 0x0000000c854c7210 */ /* 0x008fc40007fde0ff */
[----:B------:R-:W3:Y:S01]  /*95e0*/  LDC R133, c[0x0][0x268] ;  /* 0x00009a00ff857b82 */ /* 0x000ee20000000800 */
[----:B------:R-:W-:Y:S02]  /*95f0*/  IADD3 R82, P3, R90, R12, RZ ;  /* 0x0000000c5a527210 */ /* 0x000fe40007f7e0ff */
[-C--:B------:R-:W-:Y:S02]  /*9600*/  LEA.HI.X.SX32 R15, R92, R13.reuse, 0x1, P0 ;  /* 0x0000000d5c0f7211 */ /* 0x080fe400000f0eff */
[----:B------:R-:W-:Y:S01]  /*9610*/  LEA.HI.X.SX32 R83, R91, R13, 0x1, P3 ;  /* 0x0000000d5b537211 */ /* 0x000fe200018f0eff */
[----:B-1----:R-:W-:-:S04]  /*9620*/  IMAD R135, R135, 0x3d4, RZ ;  /* 0x000003d487877824 */ /* 0x002fc800078e02ff */
[----:B------:R-:W-:Y:S04]  /*9630*/  STL.64 [R1+0x1230], R82 ;  /* 0x0012305201007387 */ /* 0x000fe80000100a00 */
[----:B------:R1:W-:Y:S01]  /*9640*/  STL.64 [R1+0xa90], R14 ;  /* 0x000a900e01007387 */ /* 0x0003e20000100a00 */
[-C--:B------:R-:W-:Y:S01]  /*9650*/  IADD3 R156, P1, R92, R12.reuse, RZ ;  /* 0x0000000c5c9c7210 */ /* 0x080fe20007f3e0ff */
[----:B---3--:R-:W-:Y:S01]  /*9660*/  IMAD R133, R133, 0xf3, RZ ;  /* 0x000000f385857824 */ /* 0x008fe200078e02ff */
[----:B-1----:R-:W-:Y:S02]  /*9670*/  IADD3 R14, P0, R135, R12, RZ ;  /* 0x0000000c870e7210 */ /* 0x002fe40007f1e0ff */
[----:B------:R-:W1:Y:S02]  /*9680*/  LDC R135, c[0x0][0x268] ;  /* 0x00009a00ff877b82 */ /* 0x000e640000000800 */
[----:B------:R-:W-:-:S06]  /*9690*/  LEA.HI.X.SX32 R157, R133, R13, 0x1, P1 ;  /* 0x0000000d859d7211 */ /* 0x000fcc00008f0eff */
[----:B------:R-:W3:Y:S01]  /*96a0*/  LDC R133, c[0x0][0x268] ;  /* 0x00009a00ff857b82 */ /* 0x000ee20000000800 */
[-C--:B------:R-:W-:Y:S02]  /*96b0*/  IADD3 R80, P4, R93, R12.reuse, RZ ;  /* 0x0000000c5d507210 */ /* 0x080fe40007f9e0ff */
[----:B------:R-:W-:Y:S01]  /*96c0*/  IADD3 R84, P2, R95, R12, RZ ;  /* 0x0000000c5f547210 */ /* 0x000fe20007f5e0ff */
[----:B------:R-:W-:Y:S03]  /*96d0*/  STL.64 [R1+0x1228], R156 ;  /* 0x0012289c01007387 */ /* 0x000fe60000100a00 */
[----:B------:R-:W-:Y:S01]  /*96e0*/  LEA.HI.X.SX32 R85, R93, R13, 0x1, P2 ;  /* 0x0000000d5d557211 */ /* 0x000fe200010f0eff */
[----:B-1----:R-:W-:-:S05]  /*96f0*/  IMAD R135, R135, 0x3d, RZ ;  /* 0x0000003d87877824 */ /* 0x002fca00078e02ff */
[-C--:B------:R-:W-:Y:S02]  /*9700*/  LEA.HI.X.SX32 R81, R135, R13.reuse, 0x1, P4 ;  /* 0x0000000d87517211 */ /* 0x080fe400020f0eff */
[CC--:B------:R-:W-:Y:S01]  /*9710*/  IADD3 R78, P5, R94.reuse, R12.reuse, RZ ;  /* 0x0000000c5e4e7210 */ /* 0x0c0fe20007fbe0ff */
[----:B---3--:R-:W-:Y:S01]  /*9720*/  IMAD R133, R133, 0x3d8, RZ ;  /* 0x000003d885857824 */ /* 0x008fe200078e02ff */
[----:B------:R-:W-:Y:S01]  /*9730*/  LEA.HI.X.SX32 R77, R94, R13, 0x1, P6 ;  /* 0x0000000d5e4d7211 */ /* 0x000fe200030f0eff */
[----:B------:R-:W-:Y:S01]  /*9740*/  STL.64 [R1+0x17d8], R80 ;  /* 0x0017d85001007387 */ /* 0x000fe20000100a00 */
[----:B------:R-:W1:Y:S03]  /*9750*/  LDC R135, c[0x0][0x268] ;  /* 0x00009a00ff877b82 */ /* 0x000e660000000800 */
[----:B------:R3:W-:Y:S02]  /*9760*/  STL.64 [R1+0x15f0], R84 ;  /* 0x0015f05401007387 */ /* 0x0007e40000100a00 */
[----:B---3--:R-:W-:-:S03]  /*9770*/  IADD3 R84, P2, R133, R12, RZ ;  /* 0x0000000c85547210 */ /* 0x008fc60007f5e0ff */
[----:B------:R-:W3:Y:S01]  /*9780*/  LDC R133, c[0x0][0x268] ;  /* 0x00009a00ff857b82 */ /* 0x000ee20000000800 */
[----:B------:R-:W-:Y:S01]  /*9790*/  LEA.HI.X.SX32 R79, R95, R13, 0x1, P5 ;  /* 0x0000000d5f4f7211 */ /* 0x000fe200028f0eff */
[----:B------:R-:W-:Y:S04]  /*97a0*/  STL.64 [R1+0xa80], R76 ;  /* 0x000a804c01007387 */ /* 0x000fe80000100a00 */
[----:B------:R4:W-:Y:S01]  /*97b0*/  STL.64 [R1+0x1220], R78 ;  /* 0x0012204e01007387 */ /* 0x0009e20000100a00 */
[----:B---3--:R-:W-:-:S05]  /*97c0*/  IMAD R133, R133, 0x3dc, RZ ;  /* 0x000003dc85857824 */ /* 0x008fca00078e02ff */
[-C--:B----4-:R-:W-:Y:S02]  /*97d0*/  IADD3 R78, P5, R133, R12.reuse, RZ ;  /* 0x0000000c854e7210 */ /* 0x090fe40007fbe0ff */
[----:B------:R-:W3:Y:S01]  /*97e0*/  LDC R133, c[0x0][0x268] ;  /* 0x00009a00ff857b82 */ /* 0x000ee20000000800 */
[----:B------:R-:W-:Y:S01]  /*97f0*/  IADD3 R86, P1, R98, R12, RZ ;  /* 0x0000000c62567210 */ /* 0x000fe20007f3e0ff */
[----:B-1----:R-:W-:Y:S02]  /*9800*/  IMAD R135, R135, 0xf5, RZ ;  /* 0x000000f587877824 */ /* 0x002fe400078e02ff */
[----:B---3--:R-:W-:-:S05]  /*9810*/  IMAD R133, R133, 0x7b, RZ ;  /* 0x0000007b85857824 */ /* 0x008fca00078e02ff */
[-C--:B------:R-:W-:Y:S02]  /*9820*/  LEA.HI.X.SX32 R87, R133, R13.reuse, 0x1, P1 ;  /* 0x0000000d85577211 */ /* 0x080fe400008f0eff */
[----:B------:R-:W1:Y:S01]  /*9830*/  LDC R133, c[0x0][0x268] ;  /* 0x00009a00ff857b82 */ /* 0x000e620000000800 */
[CC--:B------:R-:W-:Y:S02]  /*9840*/  IADD3 R82, P3, R96.reuse, R12.reuse, RZ ;  /* 0x0000000c60527210 */ /* 0x0c0fe40007f7e0ff */
[----:B------:R-:W-:Y:S02]  /*9850*/  IADD3 R80, P4, R97, R12, RZ ;  /* 0x0000000c61507210 */ /* 0x000fe40007f9e0ff */
[-C--:B------:R-:W-:Y:S02]  /*9860*/  LEA.HI.X.SX32 R15, R96, R13.reuse, 0x1, P0 ;  /* 0x0000000d600f7211 */ /* 0x080fe400000f0eff */
[-C--:B------:R-:W-:Y:S02]  /*9870*/  LEA.HI.X.SX32 R83, R135, R13.reuse, 0x1, P3 ;  /* 0x0000000d87537211 */ /* 0x080fe400018f0eff */
[-C--:B------:R-:W-:Y:S01]  /*9880*/  LEA.HI.X.SX32 R85, R97, R13.reuse, 0x1, P2 ;  /* 0x0000000d61557211 */ /* 0x080fe200010f0eff */
[----:B------:R-:W-:Y:S01]  /*9890*/  STL.64 [R1+0xa70], R14 ;  /* 0x000a700e01007387 */ /* 0x000fe20000100a00 */
[----:B------:R-:W-:Y:S01]  /*98a0*/  LEA.HI.X.SX32 R81, R98, R13, 0x1, P4 ;  /* 0x0000000d62517211 */ /* 0x000fe200020f0eff */
[----:B------:R-:W3:Y:S02]  /*98b0*/  LDC R135, c[0x0][0x268] ;  /* 0x00009a00ff877b82 */ /* 0x000ee40000000800 */
[----:B------:R-:W-:Y:S04]  /*98c0*/  STL.64 [R1+0x1218], R82 ;  /* 0x0012185201007387 */ /* 0x000fe80000100a00 */
[----:B------:R-:W-:Y:S01]  /*98d0*/  STL.64 [R1+0x15e8], R86 ;  /* 0x0015e85601007387 */ /* 0x000fe20000100a00 */
[----:B-1----:R-:W-:-:S03]  /*98e0*/  IMAD R133, R133, 0x3e0, RZ ;  /* 0x000003e085857824 */ /* 0x002fc600078e02ff */
[----:B------:R-:W-:Y:S04]  /*98f0*/  STL.64 [R1+0xa60], R84 ;  /* 0x000a605401007387 */ /* 0x000fe80000100a00 */
[----:B------:R1:W-:Y:S02]  /*9900*/  STL.64 [R1+0x1210], R80 ;  /* 0x0012105001007387 */ /* 0x0003e40000100a00 */
[-C--:B-1----:R-:W-:Y:S02]  /*9910*/  IADD3 R80, P4, R133, R12.reuse, RZ ;  /* 0x0000000c85507210 */ /* 0x082fe40007f9e0ff */
[----:B------:R-:W1:Y:S01]  /*9920*/  LDC R133, c[0x0][0x268] ;  /* 0x00009a00ff857b82 */ /* 0x000e620000000800 */
[-C--:B------:R-:W-:Y:S01]  /*9930*/  IADD3 R14, P0, R100, R12.reuse, RZ ;  /* 0x0000000c640e7210 */ /* 0x080fe20007f1e0ff */
[----:B--2---:R-:W-:Y:S01]  /*9940*/  IMAD R139, R139, 0xf7, RZ ;  /* 0x000000f78b8b7824 */ /* 0x004fe200078e02ff */
[----:B------:R-:W-:Y:S01]  /*9950*/  IADD3 R76, P6, R99, R12, RZ ;  /* 0x0000000c634c7210 */ /* 0x000fe20007fde0ff */
[----:B-1----:R-:W-:-:S05]  /*9960*/  IMAD R133, R133, 0x1f, RZ ;  /* 0x0000001f85857824 */ /* 0x002fca00078e02ff */
[-C--:B------:R-:W-:Y:S02]  /*9970*/  LEA.HI.X.SX32 R15, R133, R13.reuse, 0x1, P0 ;  /* 0x0000000d850f7211 */ /* 0x080fe400000f0eff */
[----:B------:R-:W1:Y:S01]  /*9980*/  LDC R133, c[0x0][0x268] ;  /* 0x00009a00ff857b82 */ /* 0x000e620000000800 */
[-C--:B------:R-:W-:Y:S01]  /*9990*/  LEA.HI.X.SX32 R79, R99, R13.reuse, 0x1, P5 ;  /* 0x0000000d634f7211 */ /* 0x080fe200028f0eff */
[----:B---3--:R-:W-:Y:S01]  /*99a0*/  IMAD R135, R135, 0x3e4, RZ ;  /* 0x000003e487877824 */ /* 0x008fe200078e02ff */
[-C--:B------:R-:W-:Y:S02]  /*99b0*/  LEA.HI.X.SX32 R77, R139, R13.reuse, 0x1, P6 ;  /* 0x0000000d8b4d7211 */ /* 0x080fe400030f0eff */
[-C--:B------:R-:W-:Y:S01]  /*99c0*/  IADD3 R82, P3, R101, R12.reuse, RZ ;  /* 0x0000000c65527210 */ /* 0x080fe20007f7e0ff */
[----:B------:R-:W-:Y:S01]  /*99d0*/  STL.64 [R1+0xa50], R78 ;  /* 0x000a504e01007387 */ /* 0x000fe20000100a00 */
[----:B------:R-:W-:Y:S01]  /*99e0*/  IADD3 R86, P1, R103, R12, RZ ;  /* 0x0000000c67567210 */ /* 0x000fe20007f3e0ff */
[----:B------:R-:W2:Y:S01]  /*99f0*/  LDC R139, c[0x0][0x268] ;  /* 0x00009a00ff8b7b82 */ /* 0x000ea20000000800 */
[-C--:B------:R-:W-:Y:S01]  /*9a00*/  LEA.HI.X.SX32 R83, R100, R13.reuse, 0x1, P3 ;  /* 0x0000000d64537211 */ /* 0x080fe200018f0eff */
[----:B------:R3:W-:Y:S01]  /*9a10*/  STL.64 [R1+0x1208], R76 ;  /* 0x0012084c01007387 */ /* 0x0007e20000100a00 */
[----:B------:R-:W-:-:S03]  /*9a20*/  LEA.HI.X.SX32 R87, R101, R13, 0x1, P1 ;  /* 0x0000000d65577211 */ /* 0x000fc600008f0eff */
[----:B------:R-:W-:Y:S01]  /*9a30*/  STL.64 [R1+0x18c8], R14 ;  /* 0x0018c80e01007387 */ /* 0x000fe20000100a00 */
[-C--:B---3--:R-:W-:Y:S02]  /*9a40*/  IADD3 R76, P6, R135, R12.reuse, RZ ;  /* 0x0000000c874c7210 */ /* 0x088fe40007fde0ff */
[----:B------:R-:W3:Y:S01]  /*9a50*/  LDC R135, c[0x0][0x268] ;  /* 0x00009a00ff877b82 */ /* 0x000ee20000000800 */
[----:B-1----:R-:W-:Y:S01]  /*9a60*/  IMAD R133, R133, 0x3e8, RZ ;  /* 0x000003e885857824 */ /* 0x002fe200078e02ff */
[----:B------:R-:W-:Y:S04]  /*9a70*/  STL.64 [R1+0x17d0], R82 ;  /* 0x0017d05201007387 */ /* 0x000fe80000100a00 */
[----:B------:R1:W-:Y:S02]  /*9a80*/  STL.64 [R1+0x15e0], R86 ;  /* 0x0015e05601007387 */ /* 0x0003e40000100a00 */
[----:B-1----:R-:W-:-:S02]  /*9a90*/  IADD3 R86, P1, R133, R12, RZ ;  /* 0x0000000c85567210 */ /* 0x002fc40007f3e0ff */
[----:B------:R-:W1:Y:S01]  /*9aa0*/  LDC R133, c[0x0][0x268] ;  /* 0x00009a00ff857b82 */ /* 0x000e620000000800 */
[C---:B------:R-:W-:Y:S02]  /*9ab0*/  IADD3 R84, P2, R102.reuse, R12, RZ ;  /* 0x0000000c66547210 */ /* 0x040fe40007f5e0ff */
[-C--:B------:R-:W-:Y:S01]  /*9ac0*/  LEA.HI.X.SX32 R81, R102, R13.reuse, 0x1, P4 ;  /* 0x0000000d66517211 */ /* 0x080fe200020f0eff */
[----:B---3--:R-:W-:Y:S01]  /*9ad0*/  IMAD R135, R135, 0x3ec, RZ ;  /* 0x000003ec87877824 */ /* 0x008fe200078e02ff */
[----:B------:R-:W-:-:S03]  /*9ae0*/  LEA.HI.X.SX32 R85, R103, R13, 0x1, P2 ;  /* 0x0000000d67557211 */ /* 0x000fc600010f0eff */
[----:B------:R-:W-:Y:S04]  /*9af0*/  STL.64 [R1+0xa40], R80 ;  /* 0x000a405001007387 */ /* 0x000fe80000100a00 */
[----:B------:R3:W-:Y:S01]  /*9b00*/  STL.64 [R1+0x1200], R84 ;  /* 0x0012005401007387 */ /* 0x0007e20000100a00 */
[-C--:B------:R-:W-:Y:S02]  /*9b10*/  IADD3 R78, P5, R104, R12.reuse, RZ ;  /* 0x0000000c684e7210 */ /* 0x080fe40007fbe0ff */
[----:B---3--:R-:W-:Y:S01]  /*9b20*/  IADD3 R84, P2, R135, R12, RZ ;  /* 0x0000000c87547210 */ /* 0x008fe20007f5e0ff */
[----:B-1----:R-:W-:Y:S01]  /*9b30*/  IMAD R133, R133, 0xf9, RZ ;  /* 0x000000f985857824 */ /* 0x002fe200078e02ff */
[----:B------:R-:W1:Y:S04]  /*9b40*/  LDC R135, c[0x0][0x268] ;  /* 0x00009a00ff877b82 */ /* 0x000e680000000800 */
[----:B------:R-:W-:-:S04]  /*9b50*/  LEA.HI.X.SX32 R79, R133, R13, 0x1, P5 ;  /* 0x0000000d854f7211 */ /* 0x000fc800028f0eff */
[----:B------:R-:W3:Y:S01]  /*9b60*/  LDC R133, c[0x0][0x268] ;  /* 0x00009a00ff857b82 */ /* 0x000ee20000000800 */
[----:B------:R-:W-:Y:S02]  /*9b70*/  IADD3 R14, P0, R106, R12, RZ ;  /* 0x0000000c6a0e7210 */ /* 0x000fe40007f1e0ff */
[-C--:B------:R-:W-:Y:S02]  /*9b80*/  LEA.HI.X.SX32 R77, R104, R13.reuse, 0x1, P6 ;  /* 0x0000000d684d7211 */ /* 0x080fe400030f0eff */
[----:B------:R-:W-:-:S03]  /*9b90*/  LEA.HI.X.SX32 R87, R105, R13, 0x1, P1 ;  /* 0x0000000d69577211 */ /* 0x000fc600008f0eff */
        /* <DEDUP_REMOVED lines=28> */
[-C--:B------:R-:W-:Y:S01]  /*9d60*/  IADD3 R14, P0, R109, R12.reuse, RZ ;  /* 0x0000000c6d0e7210 */ /* 0x080fe20007f1e0ff */
        /* <DEDUP_REMOVED lines=13> */
[----:B--2---:R-:W-:Y:S01]  /*9e40*/  IMAD R139, R139, 0xfd, RZ ;  /* 0x000000fd8b8b7824 */ /* 0x004fe200078e02ff */
[CC--:B------:R-:W-:Y:S02]  /*9e50*/  IADD3 R82, P3, R111.reuse, R12.reuse, RZ ;  /* 0x0000000c6f527210 */ /* 0x0c0fe40007f7e0ff */
[-C--:B------:R-:W-:Y:S01]  /*9e60*/  LEA.HI.X.SX32 R85, R111, R13.reuse, 0x1, P2 ;  /* 0x0000000d6f557211 */ /* 0x080fe200010f0eff */
[----:B-1----:R-:W-:Y:S01]  /*9e70*/  IMAD R135, R135, 0x202, RZ ;  /* 0x0000020287877824 */ /* 0x002fe200078e02ff */
[-C--:B------:R-:W-:Y:S02]  /*9e80*/  LEA.HI.X.SX32 R83, R139, R13.reuse, 0x1, P3 ;  /* 0x0000000d8b537211 */ /* 0x080fe400018f0eff */
[-C--:B------:R-:W-:Y:S01]  /*9e90*/  IADD3 R80, P4, R113, R12.reuse, RZ ;  /* 0x0000000c71507210 */ /* 0x080fe20007f9e0ff */
[----:B------:R-:W-:Y:S01]  /*9ea0*/  STL.64 [R1+0x9f0], R84 ;  /* 0x0009f05401007387 */ /* 0x000fe20000100a00 */
[----:B------:R-:W-:Y:S01]  /*9eb0*/  LEA.HI.X.SX32 R79, R112, R13, 0x1, P5 ;  /* 0x0000000d704f7211 */ /* 0x000fe200028f0eff */
[----:B------:R-:W1:Y:S02]  /*9ec0*/  LDC R139, c[0x0][0x268] ;  /* 0x00009a00ff8b7b82 */ /* 0x000e640000000800 */
[----:B------:R2:W-:Y:S01]  /*9ed0*/  STL.64 [R1+0x11d8], R82 ;  /* 0x0011d85201007387 */ /* 0x0005e20000100a00 */
[----:B---3--:R-:W-:Y:S01]  /*9ee0*/  IMAD R133, R133, 0x7f, RZ ;  /* 0x0000007f85857824 */ /* 0x008fe200078e02ff */
[----:B--2---:R-:W-:-:S04]  /*9ef0*/  IADD3 R82, P3, R135, R12, RZ ;  /* 0x0000000c87527210 */ /* 0x004fc80007f7e0ff */
[----:B------:R-:W2:Y:S01]  /*9f00*/  LDC R135, c[0x0][0x268] ;  /* 0x00009a00ff877b82 */ /* 0x000ea20000000800 */
[----:B------:R-:W-:-:S07]  /*9f10*/  LEA.HI.X.SX32 R81, R133, R13, 0x1, P4 ;  /* 0x0000000d85517211 */ /* 0x000fce00020f0eff */
[----:B------:R-:W3:Y:S01]  /*9f20*/  LDC R133, c[0x0][0x268] ;  /* 0x00009a00ff857b82 */ /* 0x000ee20000000800 */
[----:B------:R-:W-:Y:S01]  /*9f30*/  IADD3 R76, P6, R112, R12, RZ ;  /* 0x0000000c704c7210 */ /* 0x000fe20007fde0ff */
[----:B------:R-:W-:Y:S03]  /*9f40*/  STL.64 [R1+0x15c8], R80 ;  /* 0x0015c85001007387 */ /* 0x000fe60000100a00 */
[----:B------:R-:W-:Y:S01]  /*9f50*/  LEA.HI.X.SX32 R77, R113, R13, 0x1, P6 ;  /* 0x0000000d714d7211 */ /* 0x000fe200030f0eff */
[----:B------:R4:W-:Y:S01]  /*9f60*/  STL.64 [R1+0x9e0], R78 ;  /* 0x0009e04e01007387 */ /* 0x0009e20000100a00 */
[----:B--2---:R-:W-:-:S05]  /*9f70*/  IMAD R135, R135, 0x204, RZ ;  /* 0x0000020487877824 */ /* 0x004fca00078e02ff */
[-C--:B----4-:R-:W-:Y:S02]  /*9f80*/  IADD3 R78, P5, R135, R12.reuse, RZ ;  /* 0x0000000c874e7210 */ /* 0x090fe40007fbe0ff */
[----:B------:R-:W2:Y:S01]  /*9f90*/  LDC R135, c[0x0][0x268] ;  /* 0x00009a00ff877b82 */ /* 0x000ea20000000800 */
[----:B---3--:R-:W-:Y:S01]  /*9fa0*/  IMAD R133, R133, 0x206, RZ ;  /* 0x0000020685857824 */ /* 0x008fe200078e02ff */
[----:B------:R3:W-:Y:S04]  /*9fb0*/  STL.64 [R1+0x11d0], R76 ;  /* 0x0011d04c01007387 */ /* 0x0007e80000100a00 */
[-C--:B---3--:R-:W-:Y:S02]  /*9fc0*/  IADD3 R76, P6, R133, R12.reuse, RZ ;  /* 0x0000000c854c7210 */ /* 0x088fe40007fde0ff */
[----:B------:R-:W3:Y:S01]  /*9fd0*/  LDC R133, c[0x0][0x268] ;  /* 0x00009a00ff857b82 */ /* 0x000ee20000000800 */
[----:B------:R-:W-:-:S02]  /*9fe0*/  IADD3 R86, P1, R114, R12, RZ ;  /* 0x0000000c72567210 */ /* 0x000fc40007f3e0ff */
[----:B------:R-:W-:Y:S01]  /*9ff0*/  LEA R84, P2, R141, R12, 0x9 ;  /* 0x0000000c8d547211 */ /* 0x000fe200078448ff */
[----:B--2---:R-:W-:-:S04]  /*a000*/  IMAD R135, R135, 0xff, RZ ;  /* 0x000000ff87877824 */ /* 0x004fc800078e02ff */
[----:B------:R-:W2:Y:S01]  /*a010*/  LDC R141, c[0x0][0x268] ;  /* 0x00009a00ff8d7b82 */ /* 0x000ea20000000800 */
[----:B------:R-:W-:-:S07]  /*a020*/  LEA.HI.X.SX32 R87, R135, R13, 0x1, P1 ;  /* 0x0000000d87577211 */ /* 0x000fce00008f0eff */
[----:B------:R-:W4:Y:S01]  /*a030*/  LDC R135, c[0x0][0x268] ;  /* 0x00009a00ff877b82 */ /* 0x000f220000000800 */
[----:B---3--:R-:W-:-:S04]  /*a040*/  SHF.L.U32 R133, R133, 0x8, RZ ;  /* 0x0000000885857819 */ /* 0x008fc800000006ff */
[----:B------:R-:W-:-:S03]  /*a050*/  LEA.HI.X.SX32 R85, R133, R13, 0x1, P2 ;  /* 0x0000000d85557211 */ /* 0x000fc600010f0eff */
[----:B------:R-:W3:Y:S01]  /*a060*/  LDC R133, c[0x0][0x268] ;  /* 0x00009a00ff857b82 */ /* 0x000ee20000000800 */
[----:B-1----:R-:W-:Y:S01]  /*a070*/  IMAD R139, R139, 0x101, RZ ;  /* 0x000001018b8b7824 */ /* 0x002fe200078e02ff */
[----:B------:R-:W-:Y:S01]  /*a080*/  LEA.HI.X.SX32 R15, R114, R13, 0x1, P0 ;  /* 0x0000000d720f7211 */ /* 0x000fe200000f0eff */
[----:B--2---:R-:W-:-:S03]  /*a090*/  IMAD R141, R141, 0x208, RZ ;  /* 0x000002088d8d7824 */ /* 0x004fc600078e02ff */
[----:B------:R-:W-:Y:S01]  /*a0a0*/  LEA.HI.X.SX32 R83, R139, R13, 0x1, P3 ;  /* 0x0000000d8b537211 */ /* 0x000fe200018f0eff */
[----:B------:R-:W-:Y:S01]  /*a0b0*/  STL.64 [R1+0x9d0], R14 ;  /* 0x0009d00e01007387 */ /* 0x000fe20000100a00 */
[----:B------:R-:W1:Y:S01]  /*a0c0*/  LDC R139, c[0x0][0x268] ;  /* 0x00009a00ff8b7b82 */ /* 0x000e620000000800 */
[----:B----4-:R-:W-:Y:S02]  /*a0d0*/  IMAD R135, R135, 0x20a, RZ ;  /* 0x0000020a87877824 */ /* 0x010fe400078e02ff */
[----:B------:R-:W-:Y:S04]  /*a0e0*/  STL.64 [R1+0x11c8], R86 ;  /* 0x0011c85601007387 */ /* 0x000fe80000100a00 */
[----:B------:R2:W-:Y:S01]  /*a0f0*/  STL.64 [R1+0x11c0], R84 ;  /* 0x0011c05401007387 */ /* 0x0005e20000100a00 */
[----:B------:R-:W-:-:S03]  /*a100*/  IADD3 R80, P4, R115, R12, RZ ;  /* 0x0000000c73507210 */ /* 0x000fc60007f9e0ff */
[----:B------:R4:W-:Y:S01]  /*a110*/  STL.64 [R1+0x11b8], R82 ;  /* 0x0011b85201007387 */ /* 0x0009e20000100a00 */
[----:B---3--:R-:W-:Y:S01]  /*a120*/  IMAD R133, R133, 0x81, RZ ;  /* 0x0000008185857824 */ /* 0x008fe200078e02ff */
[-C--:B--2---:R-:W-:Y:S02]  /*a130*/  IADD3 R84, P2, R141, R12.reuse, RZ ;  /* 0x0000000c8d547210 */ /* 0x084fe40007f5e0ff */
[----:B------:R-:W2:Y:S01]  /*a140*/  LDC R141, c[0x0][0x268] ;  /* 0x00009a00ff8d7b82 */ /* 0x000ea20000000800 */
[----:B----4-:R-:W-:-:S07]  /*a150*/  IADD3 R82, P3, R135, R12, RZ ;  /* 0x0000000c87527210 */ /* 0x010fce0007f7e0ff */
[----:B------:R-:W3:Y:S01]  /*a160*/  LDC R135, c[0x0][0x268] ;  /* 0x00009a00ff877b82 */ /* 0x000ee20000000800 */
[----:B------:R-:W-:-:S07]  /*a170*/  LEA.HI.X.SX32 R81, R133, R13, 0x1, P4 ;  /* 0x0000000d85517211 */ /* 0x000fce00020f0eff */
[----:B------:R-:W4:Y:S01]  /*a180*/  LDC R133, c[0x0][0x268] ;  /* 0x00009a00ff857b82 */ /* 0x000f220000000800 */
[----:B-1----:R-:W-:Y:S01]  /*a190*/  IMAD R139, R139, 0x103, RZ ;  /* 0x000001038b8b7824 */ /* 0x002fe200078e02ff */
[-C--:B------:R-:W-:Y:S01]  /*a1a0*/  LEA.HI.X.SX32 R79, R115, R13.reuse, 0x1, P5 ;  /* 0x0000000d734f7211 */ /* 0x080fe200028f0eff */
[----:B------:R-:W-:Y:S03]  /*a1b0*/  STL.64 [R1+0x15b8], R80 ;  /* 0x0015b85001007387 */ /* 0x000fe60000100a00 */
[----:B------:R-:W-:Y:S01]  /*a1c0*/  LEA.HI.X.SX32 R77, R139, R13, 0x1, P6 ;  /* 0x0000000d8b4d7211 */ /* 0x000fe200030f0eff */
[----:B--2---:R-:W-:Y:S01]  /*a1d0*/  IMAD R141, R141, 0x20c, RZ ;  /* 0x0000020c8d8d7824 */ /* 0x004fe200078e02ff */
[----:B------:R1:W-:Y:S01]  /*a1e0*/  STL.64 [R1+0x11b0], R78 ;  /* 0x0011b04e01007387 */ /* 0x0003e20000100a00 */
[-C--:B------:R-:W-:Y:S01]  /*a1f0*/  IADD3 R14, P0, R116, R12.reuse, RZ ;  /* 0x0000000c740e7210 */ /* 0x080fe20007f1e0ff */
[----:B------:R-:W2:Y:S01]  /*a200*/  LDC R139, c[0x0][0x268] ;  /* 0x00009a00ff8b7b82 */ /* 0x000ea20000000800 */
[----:B---3--:R-:W-:Y:S01]  /*a210*/  IMAD R135, R135, 0x20e, RZ ;  /* 0x0000020e87877824 */ /* 0x008fe200078e02ff */
[----:B------:R3:W-:Y:S01]  /*a220*/  STL.64 [R1+0x11a8], R76 ;  /* 0x0011a84c01007387 */ /* 0x0007e20000100a00 */
[----:B-1----:R-:W-:-:S05]  /*a230*/  IADD3 R78, P5, R141, R12, RZ ;  /* 0x0000000c8d4e7210 */ /* 0x002fca0007fbe0ff */
[----:B------:R-:W1:Y:S01]  /*a240*/  LDC R141, c[0x0][0x268] ;  /* 0x00009a00ff8d7b82 */ /* 0x000e620000000800 */
[----:B----4-:R-:W-:Y:S01]  /*a250*/  IMAD R133, R133, 0x41, RZ ;  /* 0x0000004185857824 */ /* 0x010fe200078e02ff */
[----:B---3--:R-:W-:-:S06]  /*a260*/  IADD3 R76, P6, R135, R12, RZ ;  /* 0x0000000c874c7210 */ /* 0x008fcc0007fde0ff */
[----:B------:R-:W3:Y:S01]  /*a270*/  LDC R135, c[0x0][0x268] ;  /* 0x00009a00ff877b82 */ /* 0x000ee20000000800 */
[----:B------:R-:W-:-:S07]  /*a280*/  LEA.HI.X.SX32 R15, R133, R13, 0x1, P0 ;  /* 0x0000000d850f7211 */ /* 0x000fce00000f0eff */
[----:B------:R-:W4:Y:S01]  /*a290*/  LDC R133, c[0x0][0x268] ;  /* 0x00009a00ff857b82 */ /* 0x000f220000000800 */
[-C--:B------:R-:W-:Y:S02]  /*a2a0*/  IADD3 R86, P1, R117, R12.reuse, RZ ;  /* 0x0000000c75567210 */ /* 0x080fe40007f3e0ff */
[----:B------:R-:W-:Y:S02]  /*a2b0*/  IADD3 R80, P4, R118, R12, RZ ;  /* 0x0000000c76507210 */ /* 0x000fe40007f9e0ff */
[-C--:B------:R-:W-:Y:S01]  /*a2c0*/  LEA.HI.X.SX32 R87, R116, R13.reuse, 0x1, P1 ;  /* 0x0000000d74577211 */ /* 0x080fe200008f0eff */
[----:B-1----:R-:W-:Y:S01]  /*a2d0*/  IMAD R141, R141, 0x105, RZ ;  /* 0x000001058d8d7824 */ /* 0x002fe200078e02ff */
[-C--:B------:R-:W-:Y:S01]  /*a2e0*/  LEA.HI.X.SX32 R85, R117, R13.reuse, 0x1, P2 ;  /* 0x0000000d75557211 */ /* 0x080fe200010f0eff */
[----:B------:R-:W-:Y:S01]  /*a2f0*/  STL.64 [R1+0x17b8], R14 ;  /* 0x0017b80e01007387 */ /* 0x000fe20000100a00 */
[----:B---3--:R-:W-:Y:S02]  /*a300*/  IMAD R135, R135, 0x83, RZ ;  /* 0x0000008387877824 */ /* 0x008fe400078e02ff */
[----:B------:R-:W-:-:S02]  /*a310*/  LEA.HI.X.SX32 R83, R141, R13, 0x1, P3 ;  /* 0x0000000d8d537211 */ /* 0x000fc400018f0eff */
[----:B------:R-:W1:Y:S01]  /*a320*/  LDC R141, c[0x0][0x268] ;  /* 0x00009a00ff8d7b82 */ /* 0x000e620000000800 */
[----:B------:R-:W-:Y:S01]  /*a330*/  LEA.HI.X.SX32 R81, R135, R13, 0x1, P4 ;  /* 0x0000000d87517211 */ /* 0x000fe200020f0eff */
[----:B------:R-:W-:Y:S01]  /*a340*/  STL.64 [R1+0x15b0], R86 ;  /* 0x0015b05601007387 */ /* 0x000fe20000100a00 */
[----:B----4-:R-:W-:-:S05]  /*a350*/  IMAD R133, R133, 0x212, RZ ;  /* 0x0000021285857824 */ /* 0x010fca00078e02ff */
[----:B------:R-:W3:Y:S01]  /*a360*/  LDC R135, c[0x0][0x268] ;  /* 0x00009a00ff877b82 */ /* 0x000ee20000000800 */
[----:B------:R-:W-:Y:S04]  /*a370*/  STL.64 [R1+0x11a0], R84 ;  /* 0x0011a05401007387 */ /* 0x000fe80000100a00 */
[----:B------:R-:W-:Y:S04]  /*a380*/  STL.64 [R1+0x1198], R82 ;  /* 0x0011985201007387 */ /* 0x000fe80000100a00 */
[----:B------:R4:W-:Y:S02]  /*a390*/  STL.64 [R1+0x15a8], R80 ;  /* 0x0015a85001007387 */ /* 0x0009e40000100a00 */
[----:B----4-:R-:W-:-:S02]  /*a3a0*/  IADD3 R80, P4, R133, R12, RZ ;  /* 0x0000000c85507210 */ /* 0x010fc40007f9e0ff */
[----:B------:R-:W4:Y:S01]  /*a3b0*/  LDC R133, c[0x0][0x268] ;  /* 0x00009a00ff857b82 */ /* 0x000f220000000800 */
[----:B-1----:R-:W-:Y:S01]  /*a3c0*/  IMAD R141, R141, 0x107, RZ ;  /* 0x000001078d8d7824 */ /* 0x002fe200078e02ff */
[-C--:B------:R-:W-:Y:S01]  /*a3d0*/  IADD3 R14, P0, R119, R12.reuse, RZ ;  /* 0x0000000c770e7210 */ /* 0x080fe20007f1e0ff */
[----:B--2---:R-:W-:Y:S02]  /*a3e0*/  IMAD R139, R139, 0x210, RZ ;  /* 0x000002108b8b7824 */ /* 0x004fe400078e02ff */
[----:B---3--:R-:W-:Y:S01]  /*a3f0*/  IMAD R135, R135, 0x21, RZ ;  /* 0x0000002187877824 */ /* 0x008fe200078e02ff */
[-C--:B------:R-:W-:Y:S02]  /*a400*/  LEA.HI.X.SX32 R79, R118, R13.reuse, 0x1, P5 ;  /* 0x0000000d764f7211 */ /* 0x080fe400028f0eff */
[----:B------:R-:W-:Y:S02]  /*a410*/  LEA.HI.X.SX32 R77, R141, R13, 0x1, P6 ;  /* 0x0000000d8d4d7211 */ /* 0x000fe400030f0eff */
[----:B------:R-:W-:-:S02]  /*a420*/  IADD3 R82, P3, R139, R12, RZ ;  /* 0x0000000c8b527210 */ /* 0x000fc40007f7e0ff */
[----:B------:R-:W-:Y:S01]  /*a430*/  LEA.HI.X.SX32 R15, R135, R13, 0x1, P0 ;  /* 0x0000000d870f7211 */ /* 0x000fe200000f0eff */
[----:B------:R-:W1:Y:S01]  /*a440*/  LDC R139, c[0x0][0x268] ;  /* 0x00009a00ff8b7b82 */ /* 0x000e620000000800 */
[----:B------:R-:W-:Y:S04]  /*a450*/  STL.64 [R1+0x1190], R78 ;  /* 0x0011904e01007387 */ /* 0x000fe80000100a00 */
[----:B------:R-:W-:Y:S01]  /*a460*/  STL.64 [R1+0x1188], R76 ;  /* 0x0011884c01007387 */ /* 0x000fe20000100a00 */
[-C--:B------:R-:W-:Y:S02]  /*a470*/  IADD3 R86, P1, R120, R12.reuse, RZ ;  /* 0x0000000c78567210 */ /* 0x080fe40007f3e0ff */
[----:B------:R-:W2:Y:S01]  /*a480*/  LDC R135, c[0x0][0x268] ;  /* 0x00009a00ff877b82 */ /* 0x000ea20000000800 */
[----:B----4-:R-:W-:Y:S01]  /*a490*/  IMAD R133, R133, 0x216, RZ ;  /* 0x0000021685857824 */ /* 0x010fe200078e02ff */
[----:B------:R3:W-:Y:S01]  /*a4a0*/  STL.64 [R1+0x18b8], R14 ;  /* 0x0018b80e01007387 */ /* 0x0007e20000100a00 */
[----:B------:R-:W-:-:S05]  /*a4b0*/  IADD3 R84, P2, R121, R12, RZ ;  /* 0x0000000c79547210 */ /* 0x000fca0007f5e0ff */
[----:B------:R-:W4:Y:S01]  /*a4c0*/  LDC R141, c[0x0][0x268] ;  /* 0x00009a00ff8d7b82 */ /* 0x000f220000000800 */
[----:B---3--:R-:W-:-:S07]  /*a4d0*/  IADD3 R14, P0, R133, R12, RZ ;  /* 0x0000000c850e7210 */ /* 0x008fce0007f1e0ff */
[----:B------:R-:W3:Y:S01]  /*a4e0*/  LDC R133, c[0x0][0x268] ;  /* 0x00009a00ff857b82 */ /* 0x000ee20000000800 */
[----:B-1----:R-:W-:Y:S01]  /*a4f0*/  IMAD R139, R139, 0x214, RZ ;  /* 0x000002148b8b7824 */ /* 0x002fe200078e02ff */
[----:B------:R-:W-:-:S04]  /*a500*/  IADD3 R78, P5, R122, R12, RZ ;  /* 0x0000000c7a4e7210 */ /* 0x000fc80007fbe0ff */
[----:B------:R-:W-:Y:S02]  /*a510*/  IADD3 R76, P6, R139, R12, RZ ;  /* 0x0000000c8b4c7210 */ /* 0x000fe40007fde0ff */
[----:B------:R-:W1:Y:S01]  /*a520*/  LDC R139, c[0x0][0x268] ;  /* 0x00009a00ff8b7b82 */ /* 0x000e620000000800 */
[----:B---3--:R-:W-:-:S05]  /*a530*/  IMAD R133, R133, 0x85, RZ ;  /* 0x0000008585857824 */ /* 0x008fca00078e02ff */
[-C--:B------:R-:W-:Y:S02]  /*a540*/  LEA.HI.X.SX32 R79, R133, R13.reuse, 0x1, P5 ;  /* 0x0000000d854f7211 */ /* 0x080fe400028f0eff */
[----:B------:R-:W3:Y:S01]  /*a550*/  LDC R133, c[0x0][0x268] ;  /* 0x00009a00ff857b82 */ /* 0x000ee20000000800 */
[----:B-1----:R-:W-:Y:S01]  /*a560*/  IMAD R139, R139, 0x109, RZ ;  /* 0x000001098b8b7824 */ /* 0x002fe200078e02ff */
[----:B------:R-:W-:-:S04]  /*a570*/  LEA.HI.X.SX32 R87, R119, R13, 0x1, P1 ;  /* 0x0000000d77577211 */ /* 0x000fc800008f0eff */
[----:B------:R-:W-:Y:S01]  /*a580*/  LEA.HI.X.SX32 R81, R139, R13, 0x1, P4 ;  /* 0x0000000d8b517211 */ /* 0x000fe200020f0eff */
[----:B------:R1:W-:Y:S01]  /*a590*/  STL.64 [R1+0x17b0], R86 ;  /* 0x0017b05601007387 */ /* 0x0003e20000100a00 */
[----:B------:R-:W0:Y:S01]  /*a5a0*/  LDC R139, c[0x0][0x268] ;  /* 0x00009a00ff8b7b82 */ /* 0x000e220000000800 */
[----:B-1----:R-:W-:Y:S01]  /*a5b0*/  IADD3 R86, P1, R123, R12, RZ ;  /* 0x0000000c7b567210 */ /* 0x002fe20007f3e0ff */
[----:B---3--:R-:W-:-:S05]  /*a5c0*/  IMAD R133, R133, 0x43, RZ ;  /* 0x0000004385857824 */ /* 0x008fca00078e02ff */
[-C--:B------:R-:W-:Y:S02]  /*a5d0*/  LEA.HI.X.SX32 R87, R133, R13.reuse, 0x1, P1 ;  /* 0x0000000d85577211 */ /* 0x080fe400008f0eff */
[----:B------:R-:W1:Y:S01]  /*a5e0*/  LDC R133, c[0x0][0x268] ;  /* 0x00009a00ff857b82 */ /* 0x000e620000000800 */
[-C--:B------:R-:W-:Y:S02]  /*a5f0*/  LEA.HI.X.SX32 R85, R120, R13.reuse, 0x1, P2 ;  /* 0x0000000d78557211 */ /* 0x080fe400010f0eff */
[----:B------:R-:W-:Y:S01]  /*a600*/  LEA.HI.X.SX32 R83, R121, R13, 0x1, P3 ;  /* 0x0000000d79537211 */ /* 0x000fe200018f0eff */
[----:B--2---:R-:W-:Y:S02]  /*a610*/  IMAD R135, R135, 0x21a, RZ ;  /* 0x0000021a87877824 */ /* 0x004fe400078e02ff */
[----:B------:R-:W-:Y:S01]  /*a620*/  STL.64 [R1+0x15a0], R84 ;  /* 0x0015a05401007387 */ /* 0x000fe20000100a00 */
[----:B0-----:R-:W-:-:S03]  /*a630*/  IMAD R139, R139, 0x10b, RZ ;  /* 0x0000010b8b8b7824 */ /* 0x001fc600078e02ff */
[----:B------:R-:W-:Y:S04]  /*a640*/  STL.64 [R1+0x1180], R82 ;  /* 0x0011805201007387 */ /* 0x000fe80000100a00 */
[----:B------:R0:W-:Y:S01]  /*a650*/  STL.64 [R1+0x1178], R80 ;  /* 0x0011785001007387 */ /* 0x0001e20000100a00 */
[----:B------:R-:W-:Y:S02]  /*a660*/  LEA.HI.X.SX32 R15, R139, R13, 0x1, P0 ;  /* 0x0000000d8b0f7211 */ /* 0x000fe400000f0eff */
[----:B------:R-:W2:Y:S01]  /*a670*/  LDC R139, c[0x0][0x268] ;  /* 0x00009a00ff8b7b82 */ /* 0x000ea20000000800 */
[----:B0-----:R-:W-:-:S07]  /*a680*/  IADD3 R80, P4, R135, R12, RZ ;  /* 0x0000000c87507210 */ /* 0x001fce0007f9e0ff */
[----:B------:R-:W0:Y:S01]  /*a690*/  LDC R135, c[0x0][0x268] ;  /* 0x00009a00ff877b82 */ /* 0x000e220000000800 */
[----:B-1----:R-:W-:-:S05]  /*a6a0*/  IMAD R133, R133, 0x10d, RZ ;  /* 0x0000010d85857824 */ /* 0x002fca00078e02ff */
[-C--:B------:R-:W-:Y:S02]  /*a6b0*/  LEA.HI.X.SX32 R81, R133, R13.reuse, 0x1, P4 ;  /* 0x0000000d85517211 */ /* 0x080fe400020f0eff */
[----:B------:R-:W1:Y:S01]  /*a6c0*/  LDC R133, c[0x0][0x268] ;  /* 0x00009a00ff857b82 */ /* 0x000e620000000800 */
[----:B----4-:R-:W-:Y:S01]  /*a6d0*/  IMAD R141, R141, 0x218, RZ ;  /* 0x000002188d8d7824 */ /* 0x010fe200078e02ff */
[----:B------:R-:W-:-:S04]  /*a6e0*/  LEA.HI.X.SX32 R77, R122, R13, 0x1, P6 ;  /* 0x0000000d7a4d7211 */ /* 0x000fc800030f0eff */
[----:B------:R-:W-:Y:S02]  /*a6f0*/  IADD3 R82, P3, R141, R12, RZ ;  /* 0x0000000c8d527210 */ /* 0x000fe40007f7e0ff */
[----:B------:R-:W3:Y:S01]  /*a700*/  LDC R141, c[0x0][0x268] ;  /* 0x00009a00ff8d7b82 */ /* 0x000ee20000000800 */
[----:B------:R4:W-:Y:S01]  /*a710*/  STL.64 [R1+0x1598], R78 ;  /* 0x0015984e01007387 */ /* 0x0009e20000100a00 */
[----:B--2---:R-:W-:-:S03]  /*a720*/  IMAD R139, R139, 0x87, RZ ;  /* 0x000000878b8b7824 */ /* 0x004fc600078e02ff */
[----:B------:R-:W-:Y:S01]  /*a730*/  STL.64 [R1+0x1170], R76 ;  /* 0x0011704c01007387 */ /* 0x000fe20000100a00 */
[----:B0-----:R-:W-:-:S03]  /*a740*/  IMAD R135, R135, 0x21e, RZ ;  /* 0x0000021e87877824 */ /* 0x001fc600078e02ff */
[----:B------:R0:W-:Y:S01]  /*a750*/  STL.64 [R1+0x1168], R14 ;  /* 0x0011680e01007387 */ /* 0x0001e20000100a00 */
[-C--:B----4-:R-:W-:Y:S02]  /*a760*/  IADD3 R78, P5, R125, R12.reuse, RZ ;  /* 0x0000000c7d4e7210 */ /* 0x090fe40007fbe0ff */
[-C--:B0-----:R-:W-:Y:S02]  /*a770*/  IADD3 R14, P0, R135, R12.reuse, RZ ;  /* 0x0000000c870e7210 */ /* 0x081fe40007f1e0ff */
[----:B------:R-:W0:Y:S01]  /*a780*/  LDC R135, c[0x0][0x268] ;  /* 0x00009a00ff877b82 */ /* 0x000e220000000800 */
[----:B------:R-:W-:Y:S01]  /*a790*/  LEA.HI.X.SX32 R79, R139, R13, 0x1, P5 ;  /* 0x0000000d8b4f7211 */ /* 0x000fe200028f0eff */
[----:B-1----:R-:W-:Y:S01]  /*a7a0*/  IMAD R139, R133, 0x220, RZ ;  /* 0x00000220858b7824 */ /* 0x002fe200078e02ff */
[----:B------:R-:W-:-:S05]  /*a7b0*/  IADD3 R84, P2, R124, R12, RZ ;  /* 0x0000000c7c547210 */ /* 0x000fca0007f5e0ff */
[----:B------:R-:W1:Y:S01]  /*a7c0*/  LDC R133, c[0x0][0x268] ;  /* 0x00009a00ff857b82 */ /* 0x000e620000000800 */
[----:B---3--:R-:W-:Y:S01]  /*a7d0*/  IMAD R141, R141, 0x21c, RZ ;  /* 0x0000021c8d8d7824 */ /* 0x008fe200078e02ff */
[-C--:B------:R-:W-:Y:S02]  /*a7e0*/  LEA.HI.X.SX32 R85, R123, R13.reuse, 0x1, P2 ;  /* 0x0000000d7b557211 */ /* 0x080fe400010f0eff */
[-C--:B------:R-:W-:Y:S01]  /*a7f0*/  LEA.HI.X.SX32 R83, R124, R13.reuse, 0x1, P3 ;  /* 0x0000000d7c537211 */ /* 0x080fe200018f0eff */
[----:B------:R-:W-:Y:S01]  /*a800*/  STL.64 [R1+0x17a8], R86 ;  /* 0x0017a85601007387 */ /* 0x000fe20000100a00 */
[----:B------:R-:W-:Y:S02]  /*a810*/  IADD3 R76, P6, R141, R12, RZ ;  /* 0x0000000c8d4c7210 */ /* 0x000fe40007fde0ff */
[----:B------:R-:W2:Y:S01]  /*a820*/  LDC R141, c[0x0][0x268] ;  /* 0x00009a00ff8d7b82 */ /* 0x000ea20000000800 */
[----:B------:R-:W-:Y:S01]  /*a830*/  STL.64 [R1+0x1590], R84 ;  /* 0x0015905401007387 */ /* 0x000fe20000100a00 */
[----:B------:R-:W-:-:S03]  /*a840*/  LEA.HI.X.SX32 R77, R125, R13, 0x1, P6 ;  /* 0x0000000d7d4d7211 */ /* 0x000fc600030f0eff */
[----:B------:R-:W-:Y:S04]  /*a850*/  STL.64 [R1+0x1160], R82 ;  /* 0x0011605201007387 */ /* 0x000fe80000100a00 */
[----:B------:R-:W-:Y:S01]  /*a860*/  STL.64 [R1+0x1158], R80 ;  /* 0x0011585001007387 */ /* 0x000fe20000100a00 */
[----:B0-----:R-:W-:-:S03]  /*a870*/  IMAD R135, R135, 0x222, RZ ;  /* 0x0000022287877824 */ /* 0x001fc600078e02ff */
[----:B------:R0:W-:Y:S04]  /*a880*/  STL.64 [R1+0x1588], R78 ;  /* 0x0015884e01007387 */ /* 0x0001e80000100a00 */
[----:B------:R3:W-:Y:S01]  /*a890*/  STL.64 [R1+0x1150], R76 ;  /* 0x0011504c01007387 */ /* 0x0007e20000100a00 */
[----:B-1----:R-:W-:Y:S01]  /*a8a0*/  IMAD R133, R133, 0x10f, RZ ;  /* 0x0000010f85857824 */ /* 0x002fe200078e02ff */
[-C--:B0-----:R-:W-:Y:S02]  /*a8b0*/  IADD3 R78, P5, R139, R12.reuse, RZ ;  /* 0x0000000c8b4e7210 */ /* 0x081fe40007fbe0ff */
[----:B------:R-:W0:Y:S01]  /*a8c0*/  LDC R139, c[0x0][0x268] ;  /* 0x00009a00ff8b7b82 */ /* 0x000e220000000800 */
[----:B---3--:R-:W-:-:S07]  /*a8d0*/  IADD3 R76, P6, R135, R12, RZ ;  /* 0x0000000c874c7210 */ /* 0x008fce0007fde0ff */
[----:B------:R-:W1:Y:S01]  /*a8e0*/  LDC R135, c[0x0][0x268] ;  /* 0x00009a00ff877b82 */ /* 0x000e620000000800 */
[----:B------:R-:W-:-:S07]  /*a8f0*/  LEA.HI.X.SX32 R15, R133, R13, 0x1, P0 ;  /* 0x0000000d850f7211 */ /* 0x000fce00000f0eff */
[----:B------:R-:W3:Y:S01]  /*a900*/  LDC R133, c[0x0][0x268] ;  /* 0x00009a00ff857b82 */ /* 0x000ee20000000800 */
[-C--:B------:R-:W-:Y:S01]  /*a910*/  IADD3 R86, P1, R126, R12.reuse, RZ ;  /* 0x0000000c7e567210 */ /* 0x080fe20007f3e0ff */
[----:B0-----:R-:W-:Y:S01]  /*a920*/  IMAD R139, R139, 0x11, RZ ;  /* 0x000000118b8b7824 */ /* 0x001fe200078e02ff */
[----:B------:R-:W-:-:S04]  /*a930*/  IADD3 R84, P2, R127, R12, RZ ;  /* 0x0000000c7f547210 */ /* 0x000fc80007f5e0ff */
[-C--:B------:R-:W-:Y:S02]  /*a940*/  LEA.HI.X.SX32 R87, R139, R13.reuse, 0x1, P1 ;  /* 0x0000000d8b577211 */ /* 0x080fe400008f0eff */
[----:B------:R-:W0:Y:S01]  /*a950*/  LDC R139, c[0x0][0x268] ;  /* 0x00009a00ff8b7b82 */ /* 0x000e220000000800 */
[----:B-1----:R-:W-:Y:S01]  /*a960*/  IMAD R135, R135, 0x224, RZ ;  /* 0x0000022487877824 */ /* 0x002fe200078e02ff */
[----:B------:R-:W-:Y:S01]  /*a970*/  STL.64 [R1+0x1148], R14 ;  /* 0x0011480e01007387 */ /* 0x000fe20000100a00 */
[----:B------:R-:W-:-:S03]  /*a980*/  LEA.HI.X.SX32 R85, R126, R13, 0x1, P2 ;  /* 0x0000000d7e557211 */ /* 0x000fc600010f0eff */
[----:B------:R1:W-:Y:S01]  /*a990*/  STL.64 [R1+0x1938], R86 ;  /* 0x0019385601007387 */ /* 0x0003e20000100a00 */
[----:B---3--:R-:W-:-:S03]  /*a9a0*/  IMAD R133, R133, 0x226, RZ ;  /* 0x0000022685857824 */ /* 0x008fc600078e02ff */
[----:B------:R3:W-:Y:S01]  /*a9b0*/  STL.64 [R1+0x18b0], R84 ;  /* 0x0018b05401007387 */ /* 0x0007e20000100a00 */
[-C--:B-1----:R-:W-:Y:S02]  /*a9c0*/  IADD3 R86, P1, R135, R12.reuse, RZ ;  /* 0x0000000c87567210 */ /* 0x082fe40007f3e0ff */
[----:B------:R-:W1:Y:S01]  /*a9d0*/  LDC R135, c[0x0][0x268] ;  /* 0x00009a00ff877b82 */ /* 0x000e620000000800 */
[-C--:B---3--:R-:W-:Y:S02]  /*a9e0*/  IADD3 R84, P2, R133, R12.reuse, RZ ;  /* 0x0000000c85547210 */ /* 0x088fe40007f5e0ff */
[----:B------:R-:W-:-:S05]  /*a9f0*/  IADD3 R82, P3, R128, R12, RZ ;  /* 0x0000000c80527210 */ /* 0x000fca0007f7e0ff */
[----:B------:R-:W3:Y:S01]  /*aa00*/  LDC R133, c[0x0][0x268] ;  /* 0x00009a00ff857b82 */ /* 0x000ee20000000800 */
[----:B------:R-:W-:Y:S02]  /*aa10*/  IADD3 R80, P4, R129, R12, RZ ;  /* 0x0000000c81507210 */ /* 0x000fe40007f9e0ff */
[-C--:B------:R-:W-:Y:S02]  /*aa20*/  LEA.HI.X.SX32 R83, R127, R13.reuse, 0x1, P3 ;  /* 0x0000000d7f537211 */ /* 0x080fe400018f0eff */
[-C--:B------:R-:W-:Y:S01]  /*aa30*/  LEA.HI.X.SX32 R81, R128, R13.reuse, 0x1, P4 ;  /* 0x0000000d80517211 */ /* 0x080fe200020f0eff */
[----:B--2---:R-:W-:Y:S01]  /*aa40*/  IMAD R141, R141, 0x228, RZ ;  /* 0x000002288d8d7824 */ /* 0x004fe200078e02ff */
[-C--:B------:R-:W-:Y:S01]  /*aa50*/  LEA.HI.X.SX32 R79, R129, R13.reuse, 0x1, P5 ;  /* 0x0000000d814f7211 */ /* 0x080fe200028f0eff */
[----:B0-----:R-:W-:Y:S01]  /*aa60*/  IMAD R139, R139, 0x111, RZ ;  /* 0x000001118b8b7824 */ /* 0x001fe200078e02ff */
[----:B------:R-:W-:Y:S04]  /*aa70*/  STL.64 [R1+0x17a0], R82 ;  /* 0x0017a05201007387 */ /* 0x000fe80000100a00 */
[----:B------:R-:W-:Y:S01]  /*aa80*/  STL.64 [R1+0x1580], R80 ;  /* 0x0015805001007387 */ /* 0x000fe20000100a00 */
[----:B------:R-:W-:Y:S01]  /*aa90*/  LEA.HI.X.SX32 R77, R139, R13, 0x1, P6 ;  /* 0x0000000d8b4d7211 */ /* 0x000fe200030f0eff */
[----:B-1----:R-:W-:-:S02]  /*aaa0*/  IMAD R135, R135, 0x22a, RZ ;  /* 0x0000022a87877824 */ /* 0x002fc400078e02ff */
[----:B------:R0:W-:Y:S01]  /*aab0*/  STL.64 [R1+0x1140], R78 ;  /* 0x0011404e01007387 */ /* 0x0001e20000100a00 */
[----:B------:R-:W1:Y:S03]  /*aac0*/  LDC R139, c[0x0][0x268] ;  /* 0x00009a00ff8b7b82 */ /* 0x000e660000000800 */
[----:B------:R2:W-:Y:S01]  /*aad0*/  STL.64 [R1+0x1138], R76 ;  /* 0x0011384c01007387 */ /* 0x0005e20000100a00 */
[----:B0-----:R-:W-:-:S04]  /*aae0*/  IADD3 R78, P5, R141, R12, RZ ;  /* 0x0000000c8d4e7210 */ /* 0x001fc80007fbe0ff */
[----:B------:R-:W0:Y:S01]  /*aaf0*/  LDC R141, c[0x0][0x268] ;  /* 0x00009a00ff8d7b82 */ /* 0x000e220000000800 */
[----:B---3--:R-:W-:Y:S01]  /*ab00*/  IMAD R133, R133, 0x89, RZ ;  /* 0x0000008985857824 */ /* 0x008fe200078e02ff */
[-C--:B--2---:R-:W-:Y:S02]  /*ab10*/  IADD3 R76, P6, R135, R12.reuse, RZ ;  /* 0x0000000c874c7210 */ /* 0x084fe40007fde0ff */
[----:B------:R-:W-:-:S04]  /*ab20*/  IADD3 R14, P0, R130, R12, RZ ;  /* 0x0000000c820e7210 */ /* 0x000fc80007f1e0ff */
[----:B------:R-:W2:Y:S01]  /*ab30*/  LDC R135, c[0x0][0x268] ;  /* 0x00009a00ff877b82 */ /* 0x000ea20000000800 */
[----:B------:R-:W-:-:S07]  /*ab40*/  LEA.HI.X.SX32 R15, R133, R13, 0x1, P0 ;  /* 0x0000000d850f7211 */ /* 0x000fce00000f0eff */
[----:B------:R-:W3:Y:S01]  /*ab50*/  LDC R133, c[0x0][0x268] ;  /* 0x00009a00ff857b82 */ /* 0x000ee20000000800 */
[----:B------:R-:W-:Y:S01]  /*ab60*/  LEA.HI.X.SX32 R87, R130, R13, 0x1, P1 ;  /* 0x0000000d82577211 */ /* 0x000fe200008f0eff */
[----:B-1----:R-:W-:Y:S01]  /*ab70*/  IMAD R139, R139, 0x113, RZ ;  /* 0x000001138b8b7824 */ /* 0x002fe200078e02ff */
[----:B------:R-:W-:Y:S01]  /*ab80*/  STL.64 [R1+0x1578], R14 ;  /* 0x0015780e01007387 */ /* 0x000fe20000100a00 */
[----:B0-----:R-:W-:-:S03]  /*ab90*/  IMAD R141, R141, 0x22c, RZ ;  /* 0x0000022c8d8d7824 */ /* 0x001fc600078e02ff */
[----:B------:R0:W-:Y:S01]  /*aba0*/  STL.64 [R1+0x1130], R86 ;  /* 0x0011305601007387 */ /* 0x0001e20000100a00 */
[----:B------:R-:W-:Y:S02]  /*abb0*/  LEA.HI.X.SX32 R85, R139, R13, 0x1, P2 ;  /* 0x0000000d8b557211 */ /* 0x000fe400010f0eff */
[----:B------:R-:W1:Y:S01]  /*abc0*/  LDC R139, c[0x0][0x268] ;  /* 0x00009a00ff8b7b82 */ /* 0x000e620000000800 */
[----:B--2---:R-:W-:Y:S01]  /*abd0*/  IMAD R135, R135, 0x22e, RZ ;  /* 0x0000022e87877824 */ /* 0x004fe200078e02ff */
[----:B0-----:R-:W-:-:S06]  /*abe0*/  IADD3 R86, P1, R141, R12, RZ ;  /* 0x0000000c8d567210 */ /* 0x001fcc0007f3e0ff */
[----:B------:R-:W0:Y:S01]  /*abf0*/  LDC R141, c[0x0][0x268] ;  /* 0x00009a00ff8d7b82 */ /* 0x000e220000000800 */
[----:B------:R2:W-:Y:S01]  /*ac00*/  STL.64 [R1+0x1128], R84 ;  /* 0x0011285401007387 */ /* 0x0005e20000100a00 */
[----:B---3--:R-:W-:Y:S01]  /*ac10*/  IMAD R133, R133, 0x45, RZ ;  /* 0x0000004585857824 */ /* 0x008fe200078e02ff */
[----:B------:R-:W-:-:S04]  /*ac20*/  IADD3 R82, P3, R131, R12, RZ ;  /* 0x0000000c83527210 */ /* 0x000fc80007f7e0ff */
[----:B------:R-:W-:Y:S02]  /*ac30*/  LEA.HI.X.SX32 R83, R133, R13, 0x1, P3 ;  /* 0x0000000d85537211 */ /* 0x000fe400018f0eff */
[----:B------:R-:W3:Y:S01]  /*ac40*/  LDC R133, c[0x0][0x268] ;  /* 0x00009a00ff857b82 */ /* 0x000ee20000000800 */
[----:B--2---:R-:W-:-:S07]  /*ac50*/  IADD3 R84, P2, R135, R12, RZ ;  /* 0x0000000c87547210 */ /* 0x004fce0007f5e0ff */
[----:B------:R-:W2:Y:S01]  /*ac60*/  LDC R135, c[0x0][0x268] ;  /* 0x00009a00ff877b82 */ /* 0x000ea20000000800 */
[CC--:B------:R-:W-:Y:S02]  /*ac70*/  IADD3 R80, P4, R132.reuse, R12.reuse, RZ ;  /* 0x0000000c84507210 */ /* 0x0c0fe40007f9e0ff */
[-C--:B------:R-:W-:Y:S01]  /*ac80*/  LEA.HI.X.SX32 R79, R132, R13.reuse, 0x1, P5 ;  /* 0x0000000d844f7211 */ /* 0x080fe200028f0eff */
[----:B0-----:R-:W-:Y:S01]  /*ac90*/  IMAD R141, R141, 0x115, RZ ;  /* 0x000001158d8d7824 */ /* 0x001fe200078e02ff */
[-C--:B------:R-:W-:Y:S01]  /*aca0*/  LEA.HI.X.SX32 R81, R131, R13.reuse, 0x1, P4 ;  /* 0x0000000d83517211 */ /* 0x080fe200020f0eff */
[----:B-1----:R-:W-:Y:S01]  /*acb0*/  IMAD R139, R139, 0x230, RZ ;  /* 0x000002308b8b7824 */ /* 0x002fe200078e02ff */
[----:B------:R-:W-:Y:S02]  /*acc0*/  STL.64 [R1+0x1798], R82 ;  /* 0x0017985201007387 */ /* 0x000fe40000100a00 */
[----:B------:R-:W-:Y:S02]  /*acd0*/  LEA.HI.X.SX32 R77, R141, R13, 0x1, P6 ;  /* 0x0000000d8d4d7211 */ /* 0x000fe400030f0eff */
[----:B------:R-:W0:Y:S01]  /*ace0*/  LDC R141, c[0x0][0x268] ;  /* 0x00009a00ff8d7b82 */ /* 0x000e220000000800 */
[----:B------:R-:W-:Y:S01]  /*acf0*/  IADD3 R14, P0, R134, R12, RZ ;  /* 0x0000000c860e7210 */ /* 0x000fe20007f1e0ff */
[----:B------:R-:W-:Y:S04]  /*ad00*/  STL.64 [R1+0x1570], R80 ;  /* 0x0015705001007387 */ /* 0x000fe80000100a00 */
[----:B------:R-:W-:Y:S01]  /*ad10*/  STL.64 [R1+0x1120], R78 ;  /* 0x0011204e01007387 */ /* 0x000fe20000100a00 */
[----:B--2---:R-:W-:-:S03]  /*ad20*/  IMAD R135, R135, 0x8b, RZ ;  /* 0x0000008b87877824 */ /* 0x004fc600078e02ff */
[----:B------:R1:W-:Y:S01]  /*ad30*/  STL.64 [R1+0x1118], R76 ;  /* 0x0011184c01007387 */ /* 0x0003e20000100a00 */
[----:B---3--:R-:W-:Y:S01]  /*ad40*/  IMAD R133, R133, 0x232, RZ ;  /* 0x0000023285857824 */ /* 0x008fe200078e02ff */
[----:B------:R-:W-:Y:S02]  /*ad50*/  LEA.HI.X.SX32 R15, R135, R13, 0x1, P0 ;  /* 0x0000000d870f7211 */ /* 0x000fe400000f0eff */
[----:B------:R-:W2:Y:S01]  /*ad60*/  LDC R135, c[0x0][0x268] ;  /* 0x00009a00ff877b82 */ /* 0x000ea20000000800 */
[----:B-1----:R-:W-:-:S07]  /*ad70*/  IADD3 R76, P6, R139, R12, RZ ;  /* 0x0000000c8b4c7210 */ /* 0x002fce0007fde0ff */
[----:B------:R-:W1:Y:S01]  /*ad80*/  LDC R139, c[0x0][0x268] ;  /* 0x00009a00ff8b7b82 */ /* 0x000e620000000800 */
[----:B------:R3:W-:Y:S02]  /*ad90*/  STL.64 [R1+0x1568], R14 ;  /* 0x0015680e01007387 */ /* 0x0007e40000100a00 */
[----:B---3--:R-:W-:-:S05]  /*ada0*/  IADD3 R14, P0, R133, R12, RZ ;  /* 0x0000000c850e7210 */ /* 0x008fca0007f1e0ff */
[----:B------:R-:W3:Y:S01]  /*adb0*/  LDC R133, c[0x0][0x268] ;  /* 0x00009a00ff857b82 */ /* 0x000ee20000000800 */
[----:B0-----:R-:W-:Y:S01]  /*adc0*/  IMAD R141, R141, 0x117, RZ ;  /* 0x000001178d8d7824 */ /* 0x001fe200078e02ff */
[----:B------:R-:W-:Y:S01]  /*add0*/  LEA.HI.X.SX32 R87, R134, R13, 0x1, P1 ;  /* 0x0000000d86577211 */ /* 0x000fe200008f0eff */
[----:B--2---:R-:W-:-:S03]  /*ade0*/  IMAD R135, R135, 0x23, RZ ;  /* 0x0000002387877824 */ /* 0x004fc600078e02ff */
[-C--:B------:R-:W-:Y:S01]  /*adf0*/  LEA.HI.X.SX32 R85, R141, R13.reuse, 0x1, P2 ;  /* 0x0000000d8d557211 */ /* 0x080fe200010f0eff */
[----:B-1----:R-:W-:Y:S01]  /*ae00*/  IMAD R139, R139, 0x234, RZ ;  /* 0x000002348b8b7824 */ /* 0x002fe200078e02ff */
[-C--:B------:R-:W-:Y:S01]  /*ae10*/  IADD3 R82, P3, R136, R12.reuse, RZ ;  /* 0x0000000c88527210 */ /* 0x080fe20007f7e0ff */
[----:B------:R-:W-:Y:S01]  /*ae20*/  STL.64 [R1+0x1110], R86 ;  /* 0x0011105601007387 */ /* 0x000fe20000100a00 */
[-C--:B------:R-:W-:Y:S01]  /*ae30*/  IADD3 R80, P4, R137, R12.reuse, RZ ;  /* 0x0000000c89507210 */ /* 0x080fe20007f9e0ff */
[----:B------:R-:W0:Y:S02]  /*ae40*/  LDC R141, c[0x0][0x268] ;  /* 0x00009a00ff8d7b82 */ /* 0x000e240000000800 */
[----:B------:R1:W-:Y:S01]  /*ae50*/  STL.64 [R1+0x1108], R84 ;  /* 0x0011085401007387 */ /* 0x0003e20000100a00 */
[----:B------:R-:W-:Y:S01]  /*ae60*/  LEA.HI.X.SX32 R83, R135, R13, 0x1, P3 ;  /* 0x0000000d87537211 */ /* 0x000fe200018f0eff */
[----:B---3--:R-:W-:Y:S01]  /*ae70*/  IMAD R133, R133, 0x236, RZ ;  /* 0x0000023685857824 */ /* 0x008fe200078e02ff */
[----:B-1----:R-:W-:-:S03]  /*ae80*/  IADD3 R84, P2, R139, R12, RZ ;  /* 0x0000000c8b547210 */ /* 0x002fc60007f5e0ff */
[----:B------:R-:W1:Y:S01]  /*ae90*/  LDC R135, c[0x0][0x268] ;  /* 0x00009a00ff877b82 */ /* 0x000e620000000800 */
[----:B------:R2:W-:Y:S07]  /*aea0*/  STL.64 [R1+0x18a8], R82 ;  /* 0x0018a85201007387 */ /* 0x0005ee0000100a00 */
[----:B------:R-:W3:Y:S01]  /*aeb0*/  LDC R139, c[0x0][0x268] ;  /* 0x00009a00ff8b7b82 */ /* 0x000ee20000000800 */
[----:B--2---:R-:W-:-:S07]  /*aec0*/  IADD3 R82, P3, R133, R12, RZ ;  /* 0x0000000c85527210 */ /* 0x004fce0007f7e0ff */
[----:B------:R-:W2:Y:S01]  /*aed0*/  LDC R133, c[0x0][0x268] ;  /* 0x00009a00ff857b82 */ /* 0x000ea20000000800 */
[-C--:B------:R-:W-:Y:S02]  /*aee0*/  IADD3 R78, P5, R138, R12.reuse, RZ ;  /* 0x0000000c8a4e7210 */ /* 0x080fe40007fbe0ff */
[-C--:B------:R-:W-:Y:S02]  /*aef0*/  LEA.HI.X.SX32 R81, R136, R13.reuse, 0x1, P4 ;  /* 0x0000000d88517211 */ /* 0x080fe400020f0eff */
[-C--:B------:R-:W-:Y:S02]  /*af00*/  LEA.HI.X.SX32 R79, R137, R13.reuse, 0x1, P5 ;  /* 0x0000000d894f7211 */ /* 0x080fe400028f0eff */
[----:B------:R-:W-:Y:S01]  /*af10*/  LEA.HI.X.SX32 R77, R138, R13, 0x1, P6 ;  /* 0x0000000d8a4d7211 */ /* 0x000fe200030f0eff */
[----:B-1----:R-:W-:Y:S01]  /*af20*/  IMAD R135, R135, 0x23a, RZ ;  /* 0x0000023a87877824 */ /* 0x002fe200078e02ff */
[----:B------:R-:W-:Y:S01]  /*af30*/  STL.64 [R1+0x1790], R80 ;  /* 0x0017905001007387 */ /* 0x000fe20000100a00 */
[----:B---3--:R-:W-:Y:S01]  /*af40*/  IMAD R139, R139, 0x119, RZ ;  /* 0x000001198b8b7824 */ /* 0x008fe200078e02ff */
[----:B------:R-:W-:-:S02]  /*af50*/  IADD3 R86, P1, R140, R12, RZ ;  /* 0x0000000c8c567210 */ /* 0x000fc40007f3e0ff */
[----:B------:R-:W-:Y:S02]  /*af60*/  STL.64 [R1+0x1560], R78 ;  /* 0x0015604e01007387 */ /* 0x000fe40000100a00 */
[-C--:B------:R-:W-:Y:S02]  /*af70*/  LEA.HI.X.SX32 R15, R139, R13.reuse, 0x1, P0 ;  /* 0x0000000d8b0f7211 */ /* 0x080fe400000f0eff */
[----:B------:R-:W1:Y:S01]  /*af80*/  LDC R139, c[0x0][0x268] ;  /* 0x00009a00ff8b7b82 */ /* 0x000e620000000800 */
[----:B--2---:R-:W-:Y:S01]  /*af90*/  IMAD R133, R133, 0x8d, RZ ;  /* 0x0000008d85857824 */ /* 0x004fe200078e02ff */
[----:B------:R-:W-:Y:S04]  /*afa0*/  STL.64 [R1+0x1100], R76 ;  /* 0x0011004c01007387 */ /* 0x000fe80000100a00 */
[----:B------:R2:W-:Y:S01]  /*afb0*/  STL.64 [R1+0x10f8], R14 ;  /* 0x0010f80e01007387 */ /* 0x0005e20000100a00 */
[----:B------:R-:W-:-:S02]  /*afc0*/  LEA.HI.X.SX32 R87, R133, R13, 0x1, P1 ;  /* 0x0000000d85577211 */ /* 0x000fc400008f0eff */
[----:B------:R-:W3:Y:S01]  /*afd0*/  LDC R133, c[0x0][0x268] ;  /* 0x00009a00ff857b82 */ /* 0x000ee20000000800 */
[----:B--2---:R-:W-:-:S07]  /*afe0*/  IADD3 R14, P0, R135, R12, RZ ;  /* 0x0000000c870e7210 */ /* 0x004fce0007f1e0ff */
[----:B------:R-:W2:Y:S01]  /*aff0*/  LDC R135, c[0x0][0x268] ;  /* 0x00009a00ff877b82 */ /* 0x000ea20000000800 */
[----:B-1----:R-:W-:Y:S01]  /*b000*/  IMAD R139, R139, 0x11b, RZ ;  /* 0x0000011b8b8b7824 */ /* 0x002fe200078e02ff */
[-C--:B------:R-:W-:Y:S01]  /*b010*/  LEA.HI.X.SX32 R85, R140, R13.reuse, 0x1, P2 ;  /* 0x0000000d8c557211 */ /* 0x080fe200010f0eff */
[----:B------:R-:W-:Y:S03]  /*b020*/  STL.64 [R1+0x1558], R86 ;  /* 0x0015585601007387 */ /* 0x000fe60000100a00 */
[-C--:B------:R-:W-:Y:S01]  /*b030*/  LEA.HI.X.SX32 R83, R139, R13.reuse, 0x1, P3 ;  /* 0x0000000d8b537211 */ /* 0x080fe200018f0eff */
[----:B------:R-:W-:Y:S01]  /*b040*/  STL.64 [R1+0x10f0], R84 ;  /* 0x0010f05401007387 */ /* 0x000fe20000100a00 */
[----:B------:R-:W-:Y:S01]  /*b050*/  IADD3 R80, P4, R142, R12, RZ ;  /* 0x0000000c8e507210 */ /* 0x000fe20007f9e0ff */
[----:B---3--:R-:W-:Y:S02]  /*b060*/  IMAD R133, R133, 0x47, RZ ;  /* 0x0000004785857824 */ /* 0x008fe400078e02ff */
[----:B------:R1:W-:Y:S03]  /*b070*/  STL.64 [R1+0x10e8], R82 ;  /* 0x0010e85201007387 */ /* 0x0003e60000100a00 */
[----:B------:R-:W-:-:S02]  /*b080*/  LEA.HI.X.SX32 R81, R133, R13, 0x1, P4 ;  /* 0x0000000d85517211 */ /* 0x000fc400020f0eff */
[----:B------:R-:W3:Y:S01]  /*b090*/  LDC R133, c[0x0][0x268] ;  /* 0x00009a00ff857b82 */ /* 0x000ee20000000800 */
[----:B--2---:R-:W-:-:S05]  /*b0a0*/  IMAD R135, R135, 0x23e, RZ ;  /* 0x0000023e87877824 */ /* 0x004fca00078e02ff */
[-C--:B-1----:R-:W-:Y:S02]  /*b0b0*/  IADD3 R82, P3, R135, R12.reuse, RZ ;  /* 0x0000000c87527210 */ /* 0x082fe40007f7e0ff */
[----:B------:R-:W1:Y:S01]  /*b0c0*/  LDC R135, c[0x0][0x268] ;  /* 0x00009a00ff877b82 */ /* 0x000e620000000800 */
[----:B0-----:R-:W-:Y:S01]  /*b0d0*/  IMAD R141, R141, 0x238, RZ ;  /* 0x000002388d8d7824 */ /* 0x001fe200078e02ff */
[----:B------:R-:W-:-:S04]  /*b0e0*/  IADD3 R86, P1, R145, R12, RZ ;  /* 0x0000000c91567210 */ /* 0x000fc80007f3e0ff */
[----:B------:R-:W-:Y:S02]  /*b0f0*/  IADD3 R76, P6, R141, R12, RZ ;  /* 0x0000000c8d4c7210 */ /* 0x000fe40007fde0ff */
[----:B------:R-:W0:Y:S01]  /*b100*/  LDC R141, c[0x0][0x268] ;  /* 0x00009a00ff8d7b82 */ /* 0x000e220000000800 */
[----:B---3--:R-:W-:-:S05]  /*b110*/  IMAD R133, R133, 0x8f, RZ ;  /* 0x0000008f85857824 */ /* 0x008fca00078e02ff */
[----:B------:R-:W-:Y:S02]  /*b120*/  LEA.HI.X.SX32 R87, R133, R13, 0x1, P1 ;  /* 0x0000000d85577211 */ /* 0x000fe400008f0eff */
[----:B------:R-:W2:Y:S01]  /*b130*/  LDC R133, c[0x0][0x268] ;  /* 0x00009a00ff857b82 */ /* 0x000ea20000000800 */
[----:B-1----:R-:W-:-:S05]  /*b140*/  IMAD R135, R135, 0x11d, RZ ;  /* 0x0000011d87877824 */ /* 0x002fca00078e02ff */
[----:B------:R-:W-:Y:S02]  /*b150*/  LEA.HI.X.SX32 R15, R135, R13, 0x1, P0 ;  /* 0x0000000d870f7211 */ /* 0x000fe400000f0eff */
[----:B------:R-:W1:Y:S01]  /*b160*/  LDC R135, c[0x0][0x268] ;  /* 0x00009a00ff877b82 */ /* 0x000e620000000800 */
[----:B0-----:R-:W-:-:S05]  /*b170*/  IMAD R141, R141, 0x23c, RZ ;  /* 0x0000023c8d8d7824 */ /* 0x001fca00078e02ff */
[----:B------:R-:W-:Y:S01]  /*b180*/  IADD3 R84, P2, R141, R12, RZ ;  /* 0x0000000c8d547210 */ /* 0x000fe20007f5e0ff */
[----:B--2---:R-:W-:Y:S02]  /*b190*/  IMAD R141, R133, 0x240, RZ ;  /* 0x00000240858d7824 */ /* 0x004fe400078e02ff */
[----:B------:R-:W0:Y:S01]  /*b1a0*/  LDC R133, c[0x0][0x268] ;  /* 0x00009a00ff857b82 */ /* 0x000e220000000800 */
[----:B-1----:R-:W-:-:S07]  /*b1b0*/  IMAD R139, R135, 0x11f, RZ ;  /* 0x0000011f878b7824 */ /* 0x002fce00078e02ff */
[----:B------:R-:W1:Y:S01]  /*b1c0*/  LDC R135, c[0x0][0x268] ;  /* 0x00009a00ff877b82 */ /* 0x000e620000000800 */
[C---:B------:R-:W-:Y:S02]  /*b1d0*/  IADD3 R78, P5, R144.reuse, R12, RZ ;  /* 0x0000000c904e7210 */ /* 0x040fe40007fbe0ff */
[-C--:B------:R-:W-:Y:S02]  /*b1e0*/  LEA.HI.X.SX32 R77, R144, R13.reuse, 0x1, P6 ;  /* 0x0000000d904d7211 */ /* 0x080fe400030f0eff */
[-C--:B------:R-:W-:Y:S01]  /*b1f0*/  LEA.HI.X.SX32 R79, R142, R13.reuse, 0x1, P5 ;  /* 0x0000000d8e4f7211 */ /* 0x080fe200028f0eff */
[----:B------:R-:W-:Y:S01]  /*b200*/  STL.64 [R1+0x1788], R80 ;  /* 0x0017885001007387 */ /* 0x000fe20000100a00 */
[-C--:B------:R-:W-:Y:S02]  /*b210*/  LEA.HI.X.SX32 R85, R145, R13.reuse, 0x1, P2 ;  /* 0x0000000d91557211 */ /* 0x080fe400010f0eff */
[----:B------:R-:W-:Y:S01]  /*b220*/  LEA.HI.X.SX32 R83, R139, R13, 0x1, P3 ;  /* 0x0000000d8b537211 */ /* 0x000fe200018f0eff */
[----:B------:R-:W-:Y:S01]  /*b230*/  STL.64 [R1+0x1550], R78 ;  /* 0x0015504e01007387 */ /* 0x000fe20000100a00 */
[----:B0-----:R-:W-:-:S03]  /*b240*/  IMAD R133, R133, 0x242, RZ ;  /* 0x0000024285857824 */ /* 0x001fc600078e02ff */
[----:B------:R-:W-:Y:S04]  /*b250*/  STL.64 [R1+0x10e0], R76 ;  /* 0x0010e04c01007387 */ /* 0x000fe80000100a00 */
[----:B------:R-:W-:Y:S01]  /*b260*/  STL.64 [R1+0x10d8], R14 ;  /* 0x0010d80e01007387 */ /* 0x000fe20000100a00 */
[----:B-1----:R-:W-:Y:S02]  /*b270*/  IMAD R139, R135, 0x9, RZ ;  /* 0x00000009878b7824 */ /* 0x002fe400078e02ff */
[----:B------:R-:W0:Y:S01]  /*b280*/  LDC R135, c[0x0][0x268] ;  /* 0x00009a00ff877b82 */ /* 0x000e220000000800 */
[----:B------:R-:W-:Y:S04]  /*b290*/  STL.64 [R1+0x1548], R86 ;  /* 0x0015485601007387 */ /* 0x000fe80000100a00 */
[----:B------:R-:W-:Y:S04]  /*b2a0*/  STL.64 [R1+0x10d0], R84 ;  /* 0x0010d05401007387 */ /* 0x000fe80000100a00 */
[----:B------:R1:W-:Y:S02]  /*b2b0*/  STL.64 [R1+0x10c8], R82 ;  /* 0x0010c85201007387 */ /* 0x0003e40000100a00 */
[----:B-1----:R-:W-:-:S02]  /*b2c0*/  IADD3 R82, P3, R133, R12, RZ ;  /* 0x0000000c85527210 */ /* 0x002fc40007f7e0ff */
[----:B------:R-:W1:Y:S01]  /*b2d0*/  LDC R133, c[0x0][0x268] ;  /* 0x00009a00ff857b82 */ /* 0x000e620000000800 */
[-C--:B------:R-:W-:Y:S02]  /*b2e0*/  IADD3 R80, P4, R147, R12.reuse, RZ ;  /* 0x0000000c93507210 */ /* 0x080fe40007f9e0ff */
[-C--:B------:R-:W-:Y:S02]  /*b2f0*/  IADD3 R78, P5, R149, R12.reuse, RZ ;  /* 0x0000000c954e7210 */ /* 0x080fe40007fbe0ff */
[-C--:B------:R-:W-:Y:S01]  /*b300*/  LEA.HI.X.SX32 R81, R139, R13.reuse, 0x1, P4 ;  /* 0x0000000d8b517211 */ /* 0x080fe200020f0eff */
[----:B0-----:R-:W-:Y:S01]  /*b310*/  IMAD R135, R135, 0x244, RZ ;  /* 0x0000024487877824 */ /* 0x001fe200078e02ff */
[----:B------:R-:W-:Y:S01]  /*b320*/  LEA.HI.X.SX32 R79, R147, R13, 0x1, P5 ;  /* 0x0000000d934f7211 */ /* 0x000fe200028f0eff */
[----:B------:R-:W0:Y:S01]  /*b330*/  LDC R139, c[0x0][0x268] ;  /* 0x00009a00ff8b7b82 */ /* 0x000e220000000800 */
[-C--:B------:R-:W-:Y:S01]  /*b340*/  IADD3 R76, P6, R150, R12.reuse, RZ ;  /* 0x0000000c964c7210 */ /* 0x080fe20007fde0ff */
[----:B------:R-:W-:Y:S01]  /*b350*/  STL.64 [R1+0x1978], R80 ;  /* 0x0019785001007387 */ /* 0x000fe20000100a00 */
[----:B------:R-:W-:-:S02]  /*b360*/  IADD3 R84, P2, R141, R12, RZ ;  /* 0x0000000c8d547210 */ /* 0x000fc40007f5e0ff */
[----:B------:R-:W-:Y:S01]  /*b370*/  LEA.HI.X.SX32 R77, R149, R13, 0x1, P6 ;  /* 0x0000000d954d7211 */ /* 0x000fe200030f0eff */
[----:B------:R2:W-:Y:S02]  /*b380*/  STL.64 [R1+0x1930], R78 ;  /* 0x0019304e01007387 */ /* 0x0005e40000100a00 */
[----:B------:R-:W3:Y:S02]  /*b390*/  LDC R141, c[0x0][0x268] ;  /* 0x00009a00ff8d7b82 */ /* 0x000ee40000000800 */
[----:B------:R4:W-:Y:S01]  /*b3a0*/  STL.64 [R1+0x18a0], R76 ;  /* 0x0018a04c01007387 */ /* 0x0009e20000100a00 */
[----:B-1----:R-:W-:Y:S01]  /*b3b0*/  IMAD R133, R133, 0x246, RZ ;  /* 0x0000024685857824 */ /* 0x002fe200078e02ff */
[----:B--2---:R-:W-:-:S04]  /*b3c0*/  IADD3 R78, P5, R135, R12, RZ ;  /* 0x0000000c874e7210 */ /* 0x004fc80007fbe0ff */
[----:B------:R-:W1:Y:S01]  /*b3d0*/  LDC R135, c[0x0][0x268] ;  /* 0x00009a00ff877b82 */ /* 0x000e620000000800 */
[----:B----4-:R-:W-:-:S07]  /*b3e0*/  IADD3 R76, P6, R133, R12, RZ ;  /* 0x0000000c854c7210 */ /* 0x010fce0007fde0ff */
[----:B------:R-:W2:Y:S01]  /*b3f0*/  LDC R133, c[0x0][0x268] ;  /* 0x00009a00ff857b82 */ /* 0x000ea20000000800 */
[-C--:B------:R-:W-:Y:S01]  /*b400*/  IADD3 R14, P0, R151, R12.reuse, RZ ;  /* 0x0000000c970e7210 */ /* 0x080fe20007f1e0ff */
[----:B0-----:R-:W-:Y:S01]  /*b410*/  IMAD R139, R139, 0x121, RZ ;  /* 0x000001218b8b7824 */ /* 0x001fe200078e02ff */
[----:B------:R-:W-:Y:S02]  /*b420*/  IADD3 R86, P1, R152, R12, RZ ;  /* 0x0000000c98567210 */ /* 0x000fe40007f3e0ff */
[-C--:B------:R-:W-:Y:S02]  /*b430*/  LEA.HI.X.SX32 R15, R150, R13.reuse, 0x1, P0 ;  /* 0x0000000d960f7211 */ /* 0x080fe400000f0eff */
[-C--:B------:R-:W-:Y:S01]  /*b440*/  LEA.HI.X.SX32 R87, R151, R13.reuse, 0x1, P1 ;  /* 0x0000000d97577211 */ /* 0x080fe200008f0eff */
[----:B---3--:R-:W-:Y:S01]  /*b450*/  IMAD R141, R141, 0x248, RZ ;  /* 0x000002488d8d7824 */ /* 0x008fe200078e02ff */
[-C--:B------:R-:W-:Y:S02]  /*b460*/  LEA.HI.X.SX32 R85, R152, R13.reuse, 0x1, P2 ;  /* 0x0000000d98557211 */ /* 0x080fe400010f0eff */
[----:B------:R-:W-:Y:S01]  /*b470*/  LEA.HI.X.SX32 R83, R139, R13, 0x1, P3 ;  /* 0x0000000d8b537211 */ /* 0x000fe200018f0eff */
[----:B------:R-:W-:Y:S01]  /*b480*/  STL.64 [R1+0x1780], R14 ;  /* 0x0017800e01007387 */ /* 0x000fe20000100a00 */
[----:B------:R-:W0:Y:S01]  /*b490*/  LDC R139, c[0x0][0x268] ;  /* 0x00009a00ff8b7b82 */ /* 0x000e220000000800 */
[----:B-1----:R-:W-:-:S02]  /*b4a0*/  IMAD R135, R135, 0x24a, RZ ;  /* 0x0000024a87877824 */ /* 0x002fc400078e02ff */
[----:B------:R-:W-:Y:S04]  /*b4b0*/  STL.64 [R1+0x1540], R86 ;  /* 0x0015405601007387 */ /* 0x000fe80000100a00 */
[----:B------:R1:W-:Y:S01]  /*b4c0*/  STL.64 [R1+0x10c0], R84 ;  /* 0x0010c05401007387 */ /* 0x0003e20000100a00 */
[----:B------:R-:W-:-:S03]  /*b4d0*/  IADD3 R80, P4, R155, R12, RZ ;  /* 0x0000000c9b507210 */ /* 0x000fc60007f9e0ff */
[----:B------:R3:W-:Y:S01]  /*b4e0*/  STL.64 [R1+0x10b8], R82 ;  /* 0x0010b85201007387 */ /* 0x0007e20000100a00 */
[----:B--2---:R-:W-:Y:S01]  /*b4f0*/  IMAD R133, R133, 0x91, RZ ;  /* 0x0000009185857824 */ /* 0x004fe200078e02ff */
[-C--:B-1----:R-:W-:Y:S02]  /*b500*/  IADD3 R84, P2, R141, R12.reuse, RZ ;  /* 0x0000000c8d547210 */ /* 0x082fe40007f5e0ff */
[----:B------:R-:W1:Y:S01]  /*b510*/  LDC R141, c[0x0][0x268] ;  /* 0x00009a00ff8d7b82 */ /* 0x000e620000000800 */
[----:B---3--:R-:W-:-:S07]  /*b520*/  IADD3 R82, P3, R135, R12, RZ ;  /* 0x0000000c87527210 */ /* 0x008fce0007f7e0ff */
[----:B------:R-:W2:Y:S01]  /*b530*/  LDC R135, c[0x0][0x268] ;  /* 0x00009a00ff877b82 */ /* 0x000ea20000000800 */
[----:B------:R-:W-:-:S07]  /*b540*/  LEA.HI.X.SX32 R81, R133, R13, 0x1, P4 ;  /* 0x0000000d85517211 */ /* 0x000fce00020f0eff */
[----:B------:R-:W3:Y:S01]  /*b550*/  LDC R133, c[0x0][0x268] ;  /* 0x00009a00ff857b82 */ /* 0x000ee20000000800 */
[----:B0-----:R-:W-:Y:S01]  /*b560*/  IMAD R139, R139, 0x123, RZ ;  /* 0x000001238b8b7824 */ /* 0x001fe200078e02ff */
[-C--:B------:R-:W-:Y:S01]  /*b570*/  LEA.HI.X.SX32 R79, R155, R13.reuse, 0x1, P5 ;  /* 0x0000000d9b4f7211 */ /* 0x080fe200028f0eff */
[----:B------:R-:W-:Y:S03]  /*b580*/  STL.64 [R1+0x1538], R80 ;  /* 0x0015385001007387 */ /* 0x000fe60000100a00 */
[----:B------:R-:W-:Y:S01]  /*b590*/  LEA.HI.X.SX32 R77, R139, R13, 0x1, P6 ;  /* 0x0000000d8b4d7211 */ /* 0x000fe200030f0eff */
[----:B-1----:R-:W-:Y:S01]  /*b5a0*/  IMAD R141, R141, 0x24c, RZ ;  /* 0x0000024c8d8d7824 */ /* 0x002fe200078e02ff */
[----:B------:R0:W-:Y:S01]  /*b5b0*/  STL.64 [R1+0x10b0], R78 ;  /* 0x0010b04e01007387 */ /* 0x0001e20000100a00 */
[-C--:B------:R-:W-:Y:S01]  /*b5c0*/  IADD3 R14, P0, R158, R12.reuse, RZ ;  /* 0x0000000c9e0e7210 */ /* 0x080fe20007f1e0ff */
[----:B------:R-:W1:Y:S01]  /*b5d0*/  LDC R139, c[0x0][0x268] ;  /* 0x00009a00ff8b7b82 */ /* 0x000e620000000800 */
[----:B--2---:R-:W-:Y:S01]  /*b5e0*/  IMAD R135, R135, 0x24e, RZ ;  /* 0x0000024e87877824 */ /* 0x004fe200078e02ff */
[----:B------:R2:W-:Y:S01]  /*b5f0*/  STL.64 [R1+0x10a8], R76 ;  /* 0x0010a84c01007387 */ /* 0x0005e20000100a00 */
[----:B0-----:R-:W-:-:S05]  /*b600*/  IADD3 R78, P5, R141, R12, RZ ;  /* 0x0000000c8d4e7210 */ /* 0x001fca0007fbe0ff */
[----:B------:R-:W0:Y:S01]  /*b610*/  LDC R141, c[0x0][0x268] ;  /* 0x00009a00ff8d7b82 */ /* 0x000e220000000800 */
[----:B---3--:R-:W-:Y:S01]  /*b620*/  IMAD R133, R133, 0x49, RZ ;  /* 0x0000004985857824 */ /* 0x008fe200078e02ff */
[----:B--2---:R-:W-:-:S06]  /*b630*/  IADD3 R76, P6, R135, R12, RZ ;  /* 0x0000000c874c7210 */ /* 0x004fcc0007fde0ff */
[----:B------:R-:W2:Y:S01]  /*b640*/  LDC R135, c[0x0][0x268] ;  /* 0x00009a00ff877b82 */ /* 0x000ea20000000800 */
[----:B------:R-:W-:-:S07]  /*b650*/  LEA.HI.X.SX32 R15, R133, R13, 0x1, P0 ;  /* 0x0000000d850f7211 */ /* 0x000fce00000f0eff */
[----:B------:R-:W3:Y:S01]  /*b660*/  LDC R133, c[0x0][0x268] ;  /* 0x00009a00ff857b82 */ /* 0x000ee20000000800 */
[-C--:B------:R-:W-:Y:S02]  /*b670*/  IADD3 R86, P1, R159, R12.reuse, RZ ;  /* 0x0000000c9f567210 */ /* 0x080fe40007f3e0ff */
[----:B------:R-:W-:Y:S02]  /*b680*/  IADD3 R80, P4, R162, R12, RZ ;  /* 0x0000000ca2507210 */ /* 0x000fe40007f9e0ff */
[-C--:B------:R-:W-:Y:S01]  /*b690*/  LEA.HI.X.SX32 R87, R158, R13.reuse, 0x1, P1 ;  /* 0x0000000d9e577211 */ /* 0x080fe200008f0eff */
[----:B0-----:R-:W-:Y:S01]  /*b6a0*/  IMAD R141, R141, 0x125, RZ ;  /* 0x000001258d8d7824 */ /* 0x001fe200078e02ff */
[-C--:B------:R-:W-:Y:S01]  /*b6b0*/  LEA.HI.X.SX32 R85, R159, R13.reuse, 0x1, P2 ;  /* 0x0000000d9f557211 */ /* 0x080fe200010f0eff */
[----:B------:R-:W-:Y:S01]  /*b6c0*/  STL.64 [R1+0x1778], R14 ;  /* 0x0017780e01007387 */ /* 0x000fe20000100a00 */
[----:B--2---:R-:W-:Y:S02]  /*b6d0*/  IMAD R135, R135, 0x93, RZ ;  /* 0x0000009387877824 */ /* 0x004fe400078e02ff */
[----:B------:R-:W-:-:S02]  /*b6e0*/  LEA.HI.X.SX32 R83, R141, R13, 0x1, P3 ;  /* 0x0000000d8d537211 */ /* 0x000fc400018f0eff */
[----:B------:R-:W0:Y:S01]  /*b6f0*/  LDC R141, c[0x0][0x268] ;  /* 0x00009a00ff8d7b82 */ /* 0x000e220000000800 */
[----:B------:R-:W-:Y:S01]  /*b700*/  LEA.HI.X.SX32 R81, R135, R13, 0x1, P4 ;  /* 0x0000000d87517211 */ /* 0x000fe200020f0eff */
[----:B------:R-:W-:Y:S01]  /*b710*/  STL.64 [R1+0x1530], R86 ;  /* 0x0015305601007387 */ /* 0x000fe20000100a00 */
[----:B---3--:R-:W-:-:S05]  /*b720*/  IMAD R133, R133, 0x252, RZ ;  /* 0x0000025285857824 */ /* 0x008fca00078e02ff */
[----:B------:R-:W2:Y:S01]  /*b730*/  LDC R135, c[0x0][0x268] ;  /* 0x00009a00ff877b82 */ /* 0x000ea20000000800 */
[----:B------:R-:W-:Y:S04]  /*b740*/  STL.64 [R1+0x10a0], R84 ;  /* 0x0010a05401007387 */ /* 0x000fe80000100a00 */
[----:B------:R-:W-:Y:S04]  /*b750*/  STL.64 [R1+0x1098], R82 ;  /* 0x0010985201007387 */ /* 0x000fe80000100a00 */
[----:B------:R3:W-:Y:S02]  /*b760*/  STL.64 [R1+0x1528], R80 ;  /* 0x0015285001007387 */ /* 0x0007e40000100a00 */
[----:B---3--:R-:W-:-:S02]  /*b770*/  IADD3 R80, P4, R133, R12, RZ ;  /* 0x0000000c85507210 */ /* 0x008fc40007f9e0ff */
[----:B------:R-:W3:Y:S01]  /*b780*/  LDC R133, c[0x0][0x268] ;  /* 0x00009a00ff857b82 */ /* 0x000ee20000000800 */
[----:B-1----:R-:W-:Y:S02]  /*b790*/  IMAD R139, R139, 0x250, RZ ;  /* 0x000002508b8b7824 */ /* 0x002fe400078e02ff */
[----:B0-----:R-:W-:Y:S01]  /*b7a0*/  IMAD R141, R141, 0x127, RZ ;  /* 0x000001278d8d7824 */ /* 0x001fe200078e02ff */
[-C--:B------:R-:W-:Y:S01]  /*b7b0*/  IADD3 R14, P0, R165, R12.reuse, RZ ;  /* 0x0000000ca50e7210 */ /* 0x080fe20007f1e0ff */
[----:B--2---:R-:W-:Y:S01]  /*b7c0*/  IMAD R135, R135, 0x25, RZ ;  /* 0x0000002587877824 */ /* 0x004fe200078e02ff */
[----:B------:R-:W-:Y:S02]  /*b7d0*/  IADD3 R82, P3, R139, R12, RZ ;  /* 0x0000000c8b527210 */ /* 0x000fe40007f7e0ff */
[----:B------:R-:W0:Y:S01]  /*b7e0*/  LDC R139, c[0x0][0x268] ;  /* 0x00009a00ff8b7b82 */ /* 0x000e220000000800 */
[-C--:B------:R-:W-:Y:S02]  /*b7f0*/  LEA.HI.X.SX32 R79, R162, R13.reuse, 0x1, P5 ;  /* 0x0000000da24f7211 */ /* 0x080fe400028f0eff */
[----:B------:R-:W-:-:S02]  /*b800*/  LEA.HI.X.SX32 R77, R141, R13, 0x1, P6 ;  /* 0x0000000d8d4d7211 */ /* 0x000fc400030f0eff */
[----:B------:R-:W-:Y:S01]  /*b810*/  LEA.HI.X.SX32 R15, R135, R13, 0x1, P0 ;  /* 0x0000000d870f7211 */ /* 0x000fe200000f0eff */
[----:B------:R-:W-:Y:S02]  /*b820*/  STL.64 [R1+0x1090], R78 ;  /* 0x0010904e01007387 */ /* 0x000fe40000100a00 */
[----:B------:R-:W1:Y:S02]  /*b830*/  LDC R135, c[0x0][0x268] ;  /* 0x00009a00ff877b82 */ /* 0x000e640000000800 */
[----:B------:R-:W-:Y:S01]  /*b840*/  STL.64 [R1+0x1088], R76 ;  /* 0x0010884c01007387 */ /* 0x000fe20000100a00 */
[----:B---3--:R-:W-:-:S03]  /*b850*/  IMAD R133, R133, 0x256, RZ ;  /* 0x0000025685857824 */ /* 0x008fc600078e02ff */
[----:B------:R2:W-:Y:S01]  /*b860*/  STL.64 [R1+0x1898], R14 ;  /* 0x0018980e01007387 */ /* 0x0005e20000100a00 */
[-C--:B------:R-:W-:Y:S01]  /*b870*/  IADD3 R86, P1, R166, R12.reuse, RZ ;  /* 0x0000000ca6567210 */ /* 0x080fe20007f3e0ff */
[----:B------:R-:W3:Y:S01]  /*b880*/  LDC R141, c[0x0][0x268] ;  /* 0x00009a00ff8d7b82 */ /* 0x000ee20000000800 */
[----:B--2---:R-:W-:-:S07]  /*b890*/  IADD3 R14, P0, R133, R12, RZ ;  /* 0x0000000c850e7210 */ /* 0x004fce0007f1e0ff */
[----:B------:R-:W2:Y:S01]  /*b8a0*/  LDC R133, c[0x0][0x268] ;  /* 0x00009a00ff857b82 */ /* 0x000ea20000000800 */
[----:B0-----:R-:W-:-:S05]  /*b8b0*/  IMAD R139, R139, 0x254, RZ ;  /* 0x000002548b8b7824 */ /* 0x001fca00078e02ff */
[-C--:B------:R-:W-:Y:S02]  /*b8c0*/  IADD3 R76, P6, R139, R12.reuse, RZ ;  /* 0x0000000c8b4c7210 */ /* 0x080fe40007fde0ff */
[----:B------:R-:W0:Y:S01]  /*b8d0*/  LDC R139, c[0x0][0x268] ;  /* 0x00009a00ff8b7b82 */ /* 0x000e220000000800 */
[----:B------:R-:W-:Y:S01]  /*b8e0*/  IADD3 R78, P5, R170, R12, RZ ;  /* 0x0000000caa4e7210 */ /* 0x000fe20007fbe0ff */
[----:B--2---:R-:W-:-:S05]  /*b8f0*/  IMAD R133, R133, 0x95, RZ ;  /* 0x0000009585857824 */ /* 0x004fca00078e02ff */
[-C--:B------:R-:W-:Y:S02]  /*b900*/  LEA.HI.X.SX32 R79, R133, R13.reuse, 0x1, P5 ;  /* 0x0000000d854f7211 */ /* 0x080fe400028f0eff */
[----:B------:R-:W2:Y:S01]  /*b910*/  LDC R133, c[0x0][0x268] ;  /* 0x00009a00ff857b82 */ /* 0x000ea20000000800 */
[-C--:B------:R-:W-:Y:S01]  /*b920*/  IADD3 R84, P2, R167, R12.reuse, RZ ;  /* 0x0000000ca7547210 */ /* 0x080fe20007f5e0ff */
[----:B0-----:R-:W-:Y:S01]  /*b930*/  IMAD R139, R139, 0x129, RZ ;  /* 0x000001298b8b7824 */ /* 0x001fe200078e02ff */
[-C--:B------:R-:W-:Y:S02]  /*b940*/  LEA.HI.X.SX32 R87, R165, R13.reuse, 0x1, P1 ;  /* 0x0000000da5577211 */ /* 0x080fe400008f0eff */
[-C--:B------:R-:W-:Y:S02]  /*b950*/  LEA.HI.X.SX32 R85, R166, R13.reuse, 0x1, P2 ;  /* 0x0000000da6557211 */ /* 0x080fe400010f0eff */
[-C--:B------:R-:W-:Y:S01]  /*b960*/  LEA.HI.X.SX32 R83, R167, R13.reuse, 0x1, P3 ;  /* 0x0000000da7537211 */ /* 0x080fe200018f0eff */
[----:B-1----:R-:W-:Y:S01]  /*b970*/  IMAD R135, R135, 0x25a, RZ ;  /* 0x0000025a87877824 */ /* 0x002fe200078e02ff */
[----:B------:R-:W-:Y:S01]  /*b980*/  LEA.HI.X.SX32 R81, R139, R13, 0x1, P4 ;  /* 0x0000000d8b517211 */ /* 0x000fe200020f0eff */
[----:B------:R0:W-:Y:S01]  /*b990*/  STL.64 [R1+0x1770], R86 ;  /* 0x0017705601007387 */ /* 0x0001e20000100a00 */
[----:B------:R-:W1:Y:S03]  /*b9a0*/  LDC R139, c[0x0][0x268] ;  /* 0x00009a00ff8b7b82 */ /* 0x000e660000000800 */
[----:B------:R-:W-:Y:S04]  /*b9b0*/  STL.64 [R1+0x1520], R84 ;  /* 0x0015205401007387 */ /* 0x000fe80000100a00 */
[----:B------:R-:W-:Y:S04]  /*b9c0*/  STL.64 [R1+0x1080], R82 ;  /* 0x0010805201007387 */ /* 0x000fe80000100a00 */
[----:B------:R4:W-:Y:S01]  /*b9d0*/  STL.64 [R1+0x1078], R80 ;  /* 0x0010785001007387 */ /* 0x0009e20000100a00 */
[-C--:B0-----:R-:W-:Y:S01]  /*b9e0*/  IADD3 R86, P1, R173, R12.reuse, RZ ;  /* 0x0000000cad567210 */ /* 0x081fe20007f3e0ff */
[----:B--2---:R-:W-:Y:S01]  /*b9f0*/  IMAD R133, R133, 0x4b, RZ ;  /* 0x0000004b85857824 */ /* 0x004fe200078e02ff */
[----:B----4-:R-:W-:-:S02]  /*ba00*/  IADD3 R80, P4, R135, R12, RZ ;  /* 0x0000000c87507210 */ /* 0x010fc40007f9e0ff */
[----:B------:R-:W0:Y:S02]  /*ba10*/  LDC R135, c[0x0][0x268] ;  /* 0x00009a00ff877b82 */ /* 0x000e240000000800 */
[----:B------:R-:W-:-:S06]  /*ba20*/  LEA.HI.X.SX32 R87, R133, R13, 0x1, P1 ;  /* 0x0000000d85577211 */ /* 0x000fcc00008f0eff */
[----:B------:R-:W2:Y:S01]  /*ba30*/  LDC R133, c[0x0][0x268] ;  /* 0x00009a00ff857b82 */ /* 0x000ea20000000800 */
[----:B-1----:R-:W-:Y:S01]  /*ba40*/  IMAD R139, R139, 0x12b, RZ ;  /* 0x0000012b8b8b7824 */ /* 0x002fe200078e02ff */
[-C--:B------:R-:W-:Y:S01]  /*ba50*/  LEA.HI.X.SX32 R77, R170, R13.reuse, 0x1, P6 ;  /* 0x0000000daa4d7211 */ /* 0x080fe200030f0eff */
[----:B------:R-:W-:Y:S03]  /*ba60*/  STL.64 [R1+0x1518], R78 ;  /* 0x0015184e01007387 */ /* 0x000fe60000100a00 */
[----:B------:R-:W-:Y:S01]  /*ba70*/  LEA.HI.X.SX32 R15, R139, R13, 0x1, P0 ;  /* 0x0000000d8b0f7211 */ /* 0x000fe200000f0eff */
[----:B------:R-:W-:Y:S01]  /*ba80*/  STL.64 [R1+0x1070], R76 ;  /* 0x0010704c01007387 */ /* 0x000fe20000100a00 */
[----:B---3--:R-:W-:Y:S01]  /*ba90*/  IMAD R141, R141, 0x258, RZ ;  /* 0x000002588d8d7824 */ /* 0x008fe200078e02ff */
[----:B------:R-:W1:Y:S02]  /*baa0*/  LDC R139, c[0x0][0x268] ;  /* 0x00009a00ff8b7b82 */ /* 0x000e640000000800 */
[----:B------:R3:W-:Y:S01]  /*bab0*/  STL.64 [R1+0x1068], R14 ;  /* 0x0010680e01007387 */ /* 0x0007e20000100a00 */
[----:B0-----:R-:W-:-:S05]  /*bac0*/  IMAD R135, R135, 0x25e, RZ ;  /* 0x0000025e87877824 */ /* 0x001fca00078e02ff */
[-C--:B---3--:R-:W-:Y:S01]  /*bad0*/  IADD3 R14, P0, R135, R12.reuse, RZ ;  /* 0x0000000c870e7210 */ /* 0x088fe20007f1e0ff */
[----:B--2---:R-:W-:Y:S02]  /*bae0*/  IMAD R135, R133, 0x12d, RZ ;  /* 0x0000012d85877824 */ /* 0x004fe400078e02ff */
[----:B------:R-:W0:Y:S01]  /*baf0*/  LDC R133, c[0x0][0x268] ;  /* 0x00009a00ff857b82 */ /* 0x000e220000000800 */
[----:B------:R-:W-:-:S07]  /*bb00*/  IADD3 R82, P3, R141, R12, RZ ;  /* 0x0000000c8d527210 */ /* 0x000fce0007f7e0ff */
[----:B------:R-:W2:Y:S01]  /*bb10*/  LDC R141, c[0x0][0x268] ;  /* 0x00009a00ff8d7b82 */ /* 0x000ea20000000800 */
[----:B------:R-:W-:Y:S02]  /*bb20*/  LEA.HI.X.SX32 R81, R135, R13, 0x1, P4 ;  /* 0x0000000d87517211 */ /* 0x000fe400020f0eff */
[----:B------:R-:W-:-:S05]  /*bb30*/  IADD3 R78, P5, R177, R12, RZ ;  /* 0x0000000cb14e7210 */ /* 0x000fca0007fbe0ff */
[----:B------:R-:W3:Y:S01]  /*bb40*/  LDC R135, c[0x0][0x268] ;  /* 0x00009a00ff877b82 */ /* 0x000ee20000000800 */
[----:B0-----:R-:W-:-:S05]  /*bb50*/  IMAD R133, R133, 0x97, RZ ;  /* 0x0000009785857824 */ /* 0x001fca00078e02ff */
[-C--:B------:R-:W-:Y:S02]  /*bb60*/  LEA.HI.X.SX32 R79, R133, R13.reuse, 0x1, P5 ;  /* 0x0000000d854f7211 */ /* 0x080fe400028f0eff */
[----:B------:R-:W0:Y:S01]  /*bb70*/  LDC R133, c[0x0][0x268] ;  /* 0x00009a00ff857b82 */ /* 0x000e220000000800 */
[CC--:B------:R-:W-:Y:S01]  /*bb80*/  IADD3 R84, P2, R174.reuse, R12.reuse, RZ ;  /* 0x0000000cae547210 */ /* 0x0c0fe20007f5e0ff */
[----:B--2---:R-:W-:Y:S01]  /*bb90*/  IMAD R141, R141, 0x25c, RZ ;  /* 0x0000025c8d8d7824 */ /* 0x004fe200078e02ff */
[-C--:B------:R-:W-:Y:S02]  /*bba0*/  LEA.HI.X.SX32 R83, R174, R13.reuse, 0x1, P3 ;  /* 0x0000000dae537211 */ /* 0x080fe400018f0eff */
[----:B------:R-:W-:Y:S01]  /*bbb0*/  LEA.HI.X.SX32 R85, R173, R13, 0x1, P2 ;  /* 0x0000000dad557211 */ /* 0x000fe200010f0eff */
[----:B------:R-:W-:Y:S01]  /*bbc0*/  STL.64 [R1+0x1768], R86 ;  /* 0x0017685601007387 */ /* 0x000fe20000100a00 */
[----:B-1----:R-:W-:Y:S01]  /*bbd0*/  IMAD R139, R139, 0x260, RZ ;  /* 0x000002608b8b7824 */ /* 0x002fe200078e02ff */
[----:B------:R-:W-:-:S02]  /*bbe0*/  IADD3 R76, P6, R141, R12, RZ ;  /* 0x0000000c8d4c7210 */ /* 0x000fc40007fde0ff */
[----:B------:R-:W-:Y:S01]  /*bbf0*/  STL.64 [R1+0x1510], R84 ;  /* 0x0015105401007387 */ /* 0x000fe20000100a00 */
[----:B---3--:R-:W-:Y:S01]  /*bc00*/  IMAD R135, R135, 0x262, RZ ;  /* 0x0000026287877824 */ /* 0x008fe200078e02ff */
[----:B------:R-:W1:Y:S02]  /*bc10*/  LDC R141, c[0x0][0x268] ;  /* 0x00009a00ff8d7b82 */ /* 0x000e640000000800 */
[----:B------:R-:W-:Y:S01]  /*bc20*/  STL.64 [R1+0x1060], R82 ;  /* 0x0010605201007387 */ /* 0x000fe20000100a00 */
[----:B------:R-:W-:-:S03]  /*bc30*/  LEA.HI.X.SX32 R77, R177, R13, 0x1, P6 ;  /* 0x0000000db14d7211 */ /* 0x000fc600030f0eff */
[----:B------:R-:W-:Y:S04]  /*bc40*/  STL.64 [R1+0x1058], R80 ;  /* 0x0010585001007387 */ /* 0x000fe80000100a00 */
[----:B------:R2:W-:Y:S01]  /*bc50*/  STL.64 [R1+0x1508], R78 ;  /* 0x0015084e01007387 */ /* 0x0005e20000100a00 */
[----:B0-----:R-:W-:-:S03]  /*bc60*/  IMAD R133, R133, 0x12f, RZ ;  /* 0x0000012f85857824 */ /* 0x001fc600078e02ff */
[----:B------:R0:W-:Y:S01]  /*bc70*/  STL.64 [R1+0x1050], R76 ;  /* 0x0010504c01007387 */ /* 0x0001e20000100a00 */
[-C--:B--2---:R-:W-:Y:S02]  /*bc80*/  IADD3 R78, P5, R139, R12.reuse, RZ ;  /* 0x0000000c8b4e7210 */ /* 0x084fe40007fbe0ff */
[----:B------:R-:W2:Y:S01]  /*bc90*/  LDC R139, c[0x0][0x268] ;  /* 0x00009a00ff8b7b82 */ /* 0x000ea20000000800 */
[----:B0-----:R-:W-:-:S07]  /*bca0*/  IADD3 R76, P6, R135, R12, RZ ;  /* 0x0000000c874c7210 */ /* 0x001fce0007fde0ff */
[----:B------:R-:W0:Y:S01]  /*bcb0*/  LDC R135, c[0x0][0x268] ;  /* 0x00009a00ff877b82 */ /* 0x000e220000000800 */
[----:B------:R-:W-:-:S07]  /*bcc0*/  LEA.HI.X.SX32 R15, R133, R13, 0x1, P0 ;  /* 0x0000000d850f7211 */ /* 0x000fce00000f0eff */
[----:B------:R-:W3:Y:S01]  /*bcd0*/  LDC R133, c[0x0][0x268] ;  /* 0x00009a00ff857b82 */ /* 0x000ee20000000800 */
[-C--:B------:R-:W-:Y:S01]  /*bce0*/  IADD3 R86, P1, R179, R12.reuse, RZ ;  /* 0x0000000cb3567210 */ /* 0x080fe20007f3e0ff */
[----:B--2---:R-:W-:Y:S01]  /*bcf0*/  IMAD R139, R139, 0x13, RZ ;  /* 0x000000138b8b7824 */ /* 0x004fe200078e02ff */
[----:B------:R-:W-:-:S04]  /*bd00*/  IADD3 R84, P2, R181, R12, RZ ;  /* 0x0000000cb5547210 */ /* 0x000fc80007f5e0ff */
[-C--:B------:R-:W-:Y:S02]  /*bd10*/  LEA.HI.X.SX32 R87, R139, R13.reuse, 0x1, P1 ;  /* 0x0000000d8b577211 */ /* 0x080fe400008f0eff */
[----:B------:R-:W2:Y:S01]  /*bd20*/  LDC R139, c[0x0][0x268] ;  /* 0x00009a00ff8b7b82 */ /* 0x000ea20000000800 */
[----:B0-----:R-:W-:Y:S01]  /*bd30*/  IMAD R135, R135, 0x264, RZ ;  /* 0x0000026487877824 */ /* 0x001fe200078e02ff */
[----:B------:R-:W-:Y:S01]  /*bd40*/  STL.64 [R1+0x1048], R14 ;  /* 0x0010480e01007387 */ /* 0x000fe20000100a00 */
[----:B------:R-:W-:-:S03]  /*bd50*/  LEA.HI.X.SX32 R85, R179, R13, 0x1, P2 ;  /* 0x0000000db3557211 */ /* 0x000fc600010f0eff */
[----:B------:R0:W-:Y:S01]  /*bd60*/  STL.64 [R1+0x1928], R86 ;  /* 0x0019285601007387 */ /* 0x0001e20000100a00 */
[----:B---3--:R-:W-:-:S03]  /*bd70*/  IMAD R133, R133, 0x266, RZ ;  /* 0x0000026685857824 */ /* 0x008fc600078e02ff */
[----:B------:R3:W-:Y:S01]  /*bd80*/  STL.64 [R1+0x1890], R84 ;  /* 0x0018905401007387 */ /* 0x0007e20000100a00 */
[-C--:B0-----:R-:W-:Y:S02]  /*bd90*/  IADD3 R86, P1, R135, R12.reuse, RZ ;  /* 0x0000000c87567210 */ /* 0x081fe40007f3e0ff */
[----:B------:R-:W0:Y:S01]  /*bda0*/  LDC R135, c[0x0][0x268] ;  /* 0x00009a00ff877b82 */ /* 0x000e220000000800 */
[----:B---3--:R-:W-:-:S07]  /*bdb0*/  IADD3 R84, P2, R133, R12, RZ ;  /* 0x0000000c85547210 */ /* 0x008fce0007f5e0ff */
[----:B------:R-:W3:Y:S01]  /*bdc0*/  LDC R133, c[0x0][0x268] ;  /* 0x00009a00ff857b82 */ /* 0x000ee20000000800 */
[CC--:B------:R-:W-:Y:S01]  /*bdd0*/  IADD3 R82, P3, R182.reuse, R12.reuse, RZ ;  /* 0x0000000cb6527210 */ /* 0x0c0fe20007f7e0ff */
[----:B--2---:R-:W-:Y:S01]  /*bde0*/  IMAD R139, R139, 0x131, RZ ;  /* 0x000001318b8b7824 */ /* 0x004fe200078e02ff */
[----:B------:R-:W-:Y:S02]  /*bdf0*/  IADD3 R80, P4, R183, R12, RZ ;  /* 0x0000000cb7507210 */ /* 0x000fe40007f9e0ff */
[-C--:B------:R-:W-:Y:S02]  /*be00*/  LEA.HI.X.SX32 R83, R181, R13.reuse, 0x1, P3 ;  /* 0x0000000db5537211 */ /* 0x080fe400018f0eff */
[-C--:B------:R-:W-:Y:S01]  /*be10*/  LEA.HI.X.SX32 R81, R182, R13.reuse, 0x1, P4 ;  /* 0x0000000db6517211 */ /* 0x080fe200020f0eff */
[----:B-1----:R-:W-:Y:S01]  /*be20*/  IMAD R141, R141, 0x268, RZ ;  /* 0x000002688d8d7824 */ /* 0x002fe200078e02ff */
[-C--:B------:R-:W-:Y:S02]  /*be30*/  LEA.HI.X.SX32 R79, R183, R13.reuse, 0x1, P5 ;  /* 0x0000000db74f7211 */ /* 0x080fe400028f0eff */
[----:B------:R-:W-:Y:S01]  /*be40*/  LEA.HI.X.SX32 R77, R139, R13, 0x1, P6 ;  /* 0x0000000d8b4d7211 */ /* 0x000fe200030f0eff */
[----:B------:R-:W-:Y:S01]  /*be50*/  STL.64 [R1+0x1760], R82 ;  /* 0x0017605201007387 */ /* 0x000fe20000100a00 */
[----:B------:R-:W1:Y:S01]  /*be60*/  LDC R139, c[0x0][0x268] ;  /* 0x00009a00ff8b7b82 */ /* 0x000e620000000800 */
[----:B0-----:R-:W-:-:S02]  /*be70*/  IMAD R135, R135, 0x26a, RZ ;  /* 0x0000026a87877824 */ /* 0x001fc400078e02ff */
[----:B------:R-:W-:Y:S04]  /*be80*/  STL.64 [R1+0x1500], R80 ;  /* 0x0015005001007387 */ /* 0x000fe80000100a00 */
[----:B------:R0:W-:Y:S01]  /*be90*/  STL.64 [R1+0x1040], R78 ;  /* 0x0010404e01007387 */ /* 0x0001e20000100a00 */
[----:B------:R-:W-:-:S03]  /*bea0*/  IADD3 R14, P0, R186, R12, RZ ;  /* 0x0000000cba0e7210 */ /* 0x000fc60007f1e0ff */
[----:B------:R2:W-:Y:S01]  /*beb0*/  STL.64 [R1+0x1038], R76 ;  /* 0x0010384c01007387 */ /* 0x0005e20000100a00 */
[----:B---3--:R-:W-:Y:S01]  /*bec0*/  IMAD R133, R133, 0x99, RZ ;  /* 0x0000009985857824 */ /* 0x008fe200078e02ff */
[-C--:B0-----:R-:W-:Y:S02]  /*bed0*/  IADD3 R78, P5, R141, R12.reuse, RZ ;  /* 0x0000000c8d4e7210 */ /* 0x081fe40007fbe0ff */
[----:B------:R-:W0:Y:S01]  /*bee0*/  LDC R141, c[0x0][0x268] ;  /* 0x00009a00ff8d7b82 */ /* 0x000e220000000800 */
[----:B--2---:R-:W-:-:S07]  /*bef0*/  IADD3 R76, P6, R135, R12, RZ ;  /* 0x0000000c874c7210 */ /* 0x004fce0007fde0ff */
[----:B------:R-:W2:Y:S01]  /*bf00*/  LDC R135, c[0x0][0x268] ;  /* 0x00009a00ff877b82 */ /* 0x000ea20000000800 */
[----:B------:R-:W-:-:S07]  /*bf10*/  LEA.HI.X.SX32 R15, R133, R13, 0x1, P0 ;  /* 0x0000000d850f7211 */ /* 0x000fce00000f0eff */
[----:B------:R-:W3:Y:S01]  /*bf20*/  LDC R133, c[0x0][0x268] ;  /* 0x00009a00ff857b82 */ /* 0x000ee20000000800 */
[----:B-1----:R-:W-:Y:S01]  /*bf30*/  IMAD R139, R139, 0x133, RZ ;  /* 0x000001338b8b7824 */ /* 0x002fe200078e02ff */
[-C--:B------:R-:W-:Y:S01]  /*bf40*/  LEA.HI.X.SX32 R87, R186, R13.reuse, 0x1, P1 ;  /* 0x0000000dba577211 */ /* 0x080fe200008f0eff */
[----:B------:R-:W-:Y:S03]  /*bf50*/  STL.64 [R1+0x14f8], R14 ;  /* 0x0014f80e01007387 */ /* 0x000fe60000100a00 */
[----:B------:R-:W-:Y:S01]  /*bf60*/  LEA.HI.X.SX32 R85, R139, R13, 0x1, P2 ;  /* 0x0000000d8b557211 */ /* 0x000fe200010f0eff */
[----:B0-----:R-:W-:Y:S01]  /*bf70*/  IMAD R141, R141, 0x26c, RZ ;  /* 0x0000026c8d8d7824 */ /* 0x001fe200078e02ff */
        /* <DEDUP_REMOVED lines=12> */
[CC--:B------:R-:W-:Y:S02]  /*c040*/  IADD3 R80, P4, R190.reuse, R12.reuse, RZ ;  /* 0x0000000cbe507210 */ /* 0x0c0fe40007f9e0ff */
        /* <DEDUP_REMOVED lines=14> */
[----:B------:R3:W-:Y:S01]  /*c130*/  STL.64 [R1+0x14e8], R14 ;  /* 0x0014e80e01007387 */ /* 0x0007e20000100a00 */
[----:B-1----:R-:W-:Y:S01]  /*c140*/  IMAD R139, R139, 0x270, RZ ;  /* 0x000002708b8b7824 */ /* 0x002fe200078e02ff */
[----:B---3--:R-:W-:-:S02]  /*c150*/  IADD3 R14, P0, R133, R12, RZ ;  /* 0x0000000c850e7210 */ /* 0x008fc40007f1e0ff */
[----:B------:R-:W1:Y:S02]  /*c160*/  LDC R133, c[0x0][0x268] ;  /* 0x00009a00ff857b82 */ /* 0x000e640000000800 */
[----:B------:R-:W-:Y:S01]  /*c170*/  IADD3 R76, P6, R139, R12, RZ ;  /* 0x0000000c8b4c7210 */ /* 0x000fe20007fde0ff */
[----:B0-----:R-:W-:-:S05]  /*c180*/  IMAD R141, R141, 0x137, RZ ;  /* 0x000001378d8d7824 */ /* 0x001fca00078e02ff */
[----:B------:R-:W0:Y:S01]  /*c190*/  LDC R139, c[0x0][0x268] ;  /* 0x00009a00ff8b7b82 */ /* 0x000e220000000800 */
[----:B--2---:R-:W-:Y:S01]  /*c1a0*/  IMAD R135, R135, 0x27, RZ ;  /* 0x0000002787877824 */ /* 0x004fe200078e02ff */
[----:B------:R-:W-:Y:S02]  /*c1b0*/  IADD3 R82, P3, R195, R12, RZ ;  /* 0x0000000cc3527210 */ /* 0x000fe40007f7e0ff */
[-C--:B------:R-:W-:Y:S02]  /*c1c0*/  LEA.HI.X.SX32 R87, R193, R13.reuse, 0x1, P1 ;  /* 0x0000000dc1577211 */ /* 0x080fe400008f0eff */
[-C--:B------:R-:W-:Y:S02]  /*c1d0*/  LEA.HI.X.SX32 R85, R141, R13.reuse, 0x1, P2 ;  /* 0x0000000d8d557211 */ /* 0x080fe400010f0eff */
[----:B------:R-:W-:Y:S01]  /*c1e0*/  LEA.HI.X.SX32 R83, R135, R13, 0x1, P3 ;  /* 0x0000000d87537211 */ /* 0x000fe200018f0eff */
[----:B------:R-:W-:Y:S01]  /*c1f0*/  STL.64 [R1+0x1010], R86 ;  /* 0x0010105601007387 */ /* 0x000fe20000100a00 */
[----:B------:R-:W2:Y:S03]  /*c200*/  LDC R135, c[0x0][0x268] ;  /* 0x00009a00ff877b82 */ /* 0x000ea60000000800 */
[----:B------:R-:W-:Y:S01]  /*c210*/  STL.64 [R1+0x1008], R84 ;  /* 0x0010085401007387 */ /* 0x000fe20000100a00 */
[----:B-1----:R-:W-:-:S03]  /*c220*/  IMAD R133, R133, 0x276, RZ ;  /* 0x0000027685857824 */ /* 0x002fc600078e02ff */
[----:B------:R1:W-:Y:S01]  /*c230*/  STL.64 [R1+0x1888], R82 ;  /* 0x0018885201007387 */ /* 0x0003e20000100a00 */
[-C--:B------:R-:W-:Y:S01]  /*c240*/  IADD3 R80, P4, R197, R12.reuse, RZ ;  /* 0x0000000cc5507210 */ /* 0x080fe20007f9e0ff */
[----:B------:R-:W3:Y:S01]  /*c250*/  LDC R141, c[0x0][0x268] ;  /* 0x00009a00ff8d7b82 */ /* 0x000ee20000000800 */
[----:B-1----:R-:W-:-:S07]  /*c260*/  IADD3 R82, P3, R133, R12, RZ ;  /* 0x0000000c85527210 */ /* 0x002fce0007f7e0ff */
[----:B------:R-:W1:Y:S01]  /*c270*/  LDC R133, c[0x0][0x268] ;  /* 0x00009a00ff857b82 */ /* 0x000e620000000800 */
[----:B0-----:R-:W-:-:S05]  /*c280*/  IMAD R139, R139, 0x274, RZ ;  /* 0x000002748b8b7824 */ /* 0x001fca00078e02ff */
[-C--:B------:R-:W-:Y:S02]  /*c290*/  IADD3 R84, P2, R139, R12.reuse, RZ ;  /* 0x0000000c8b547210 */ /* 0x080fe40007f5e0ff */
[----:B------:R-:W0:Y:S01]  /*c2a0*/  LDC R139, c[0x0][0x268] ;  /* 0x00009a00ff8b7b82 */ /* 0x000e220000000800 */
[-C--:B------:R-:W-:Y:S02]  /*c2b0*/  IADD3 R86, P1, R201, R12.reuse, RZ ;  /* 0x0000000cc9567210 */ /* 0x080fe40007f3e0ff */
[----:B------:R-:W-:Y:S01]  /*c2c0*/  IADD3 R78, P5, R198, R12, RZ ;  /* 0x0000000cc64e7210 */ /* 0x000fe20007fbe0ff */
[----:B-1----:R-:W-:-:S05]  /*c2d0*/  IMAD R133, R133, 0x9d, RZ ;  /* 0x0000009d85857824 */ /* 0x002fca00078e02ff */
[-C--:B------:R-:W-:Y:S02]  /*c2e0*/  LEA.HI.X.SX32 R87, R133, R13.reuse, 0x1, P1 ;  /* 0x0000000d85577211 */ /* 0x080fe400008f0eff */
[----:B------:R-:W1:Y:S01]  /*c2f0*/  LDC R133, c[0x0][0x268] ;  /* 0x00009a00ff857b82 */ /* 0x000e620000000800 */
[----:B0-----:R-:W-:Y:S01]  /*c300*/  IMAD R139, R139, 0x139, RZ ;  /* 0x000001398b8b7824 */ /* 0x001fe200078e02ff */
[-C--:B------:R-:W-:Y:S02]  /*c310*/  LEA.HI.X.SX32 R81, R195, R13.reuse, 0x1, P4 ;  /* 0x0000000dc3517211 */ /* 0x080fe400020f0eff */
[-C--:B------:R-:W-:Y:S02]  /*c320*/  LEA.HI.X.SX32 R79, R197, R13.reuse, 0x1, P5 ;  /* 0x0000000dc54f7211 */ /* 0x080fe400028f0eff */
[-C--:B------:R-:W-:Y:S01]  /*c330*/  LEA.HI.X.SX32 R77, R198, R13.reuse, 0x1, P6 ;  /* 0x0000000dc64d7211 */ /* 0x080fe200030f0eff */
[----:B--2---:R-:W-:Y:S01]  /*c340*/  IMAD R135, R135, 0x27a, RZ ;  /* 0x0000027a87877824 */ /* 0x004fe200078e02ff */
[----:B------:R-:W-:Y:S01]  /*c350*/  LEA.HI.X.SX32 R15, R139, R13, 0x1, P0 ;  /* 0x0000000d8b0f7211 */ /* 0x000fe200000f0eff */
[----:B------:R0:W-:Y:S01]  /*c360*/  STL.64 [R1+0x1750], R80 ;  /* 0x0017505001007387 */ /* 0x0001e20000100a00 */
[----:B------:R-:W2:Y:S03]  /*c370*/  LDC R139, c[0x0][0x268] ;  /* 0x00009a00ff8b7b82 */ /* 0x000ea60000000800 */
[----:B------:R-:W-:Y:S04]  /*c380*/  STL.64 [R1+0x14e0], R78 ;  /* 0x0014e04e01007387 */ /* 0x000fe80000100a00 */
[----:B------:R-:W-:Y:S04]  /*c390*/  STL.64 [R1+0x1000], R76 ;  /* 0x0010004c01007387 */ /* 0x000fe80000100a00 */
[----:B------:R4:W-:Y:S01]  /*c3a0*/  STL.64 [R1+0xff8], R14 ;  /* 0x000ff80e01007387 */ /* 0x0009e20000100a00 */
[-C--:B0-----:R-:W-:Y:S01]  /*c3b0*/  IADD3 R80, P4, R203, R12.reuse, RZ ;  /* 0x0000000ccb507210 */ /* 0x081fe20007f9e0ff */
[----:B-1----:R-:W-:Y:S01]  /*c3c0*/  IMAD R133, R133, 0x4f, RZ ;  /* 0x0000004f85857824 */ /* 0x002fe200078e02ff */
[----:B----4-:R-:W-:-:S02]  /*c3d0*/  IADD3 R14, P0, R135, R12, RZ ;  /* 0x0000000c870e7210 */ /* 0x010fc40007f1e0ff */
[----:B------:R-:W0:Y:S02]  /*c3e0*/  LDC R135, c[0x0][0x268] ;  /* 0x00009a00ff877b82 */ /* 0x000e240000000800 */
[----:B------:R-:W-:-:S06]  /*c3f0*/  LEA.HI.X.SX32 R81, R133, R13, 0x1, P4 ;  /* 0x0000000d85517211 */ /* 0x000fcc00020f0eff */
[----:B------:R-:W1:Y:S01]  /*c400*/  LDC R133, c[0x0][0x268] ;  /* 0x00009a00ff857b82 */ /* 0x000e620000000800 */
[----:B--2---:R-:W-:Y:S01]  /*c410*/  IMAD R139, R139, 0x13b, RZ ;  /* 0x0000013b8b8b7824 */ /* 0x004fe200078e02ff */
[-C--:B------:R-:W-:Y:S01]  /*c420*/  LEA.HI.X.SX32 R85, R201, R13.reuse, 0x1, P2 ;  /* 0x0000000dc9557211 */ /* 0x080fe200010f0eff */
[----:B------:R-:W-:Y:S03]  /*c430*/  STL.64 [R1+0x14d8], R86 ;  /* 0x0014d85601007387 */ /* 0x000fe60000100a00 */
[----:B------:R-:W-:Y:S01]  /*c440*/  LEA.HI.X.SX32 R83, R139, R13, 0x1, P3 ;  /* 0x0000000d8b537211 */ /* 0x000fe200018f0eff */
[----:B------:R-:W-:Y:S01]  /*c450*/  STL.64 [R1+0xff0], R84 ;  /* 0x000ff05401007387 */ /* 0x000fe20000100a00 */
[----:B---3--:R-:W-:Y:S01]  /*c460*/  IMAD R141, R141, 0x278, RZ ;  /* 0x000002788d8d7824 */ /* 0x008fe200078e02ff */
[-C--:B------:R-:W-:Y:S01]  /*c470*/  IADD3 R78, P5, R205, R12.reuse, RZ ;  /* 0x0000000ccd4e7210 */ /* 0x080fe20007fbe0ff */
[----:B------:R-:W2:Y:S01]  /*c480*/  LDC R139, c[0x0][0x268] ;  /* 0x00009a00ff8b7b82 */ /* 0x000ea20000000800 */
[----:B------:R3:W-:Y:S01]  /*c490*/  STL.64 [R1+0xfe8], R82 ;  /* 0x000fe85201007387 */ /* 0x0007e20000100a00 */
[----:B0-----:R-:W-:Y:S01]  /*c4a0*/  IMAD R135, R135, 0x27e, RZ ;  /* 0x0000027e87877824 */ /* 0x001fe200078e02ff */
[----:B------:R-:W-:-:S05]  /*c4b0*/  IADD3 R76, P6, R141, R12, RZ ;  /* 0x0000000c8d4c7210 */ /* 0x000fca0007fde0ff */
[----:B------:R-:W0:Y:S01]  /*c4c0*/  LDC R141, c[0x0][0x268] ;  /* 0x00009a00ff8d7b82 */ /* 0x000e220000000800 */
[----:B---3--:R-:W-:-:S07]  /*c4d0*/  IADD3 R82, P3, R135, R12, RZ ;  /* 0x0000000c87527210 */ /* 0x008fce0007f7e0ff */
[----:B------:R-:W3:Y:S01]  /*c4e0*/  LDC R135, c[0x0][0x268] ;  /* 0x00009a00ff877b82 */ /* 0x000ee20000000800 */
[----:B-1----:R-:W-:Y:S01]  /*c4f0*/  IMAD R133, R133, 0x9f, RZ ;  /* 0x0000009f85857824 */ /* 0x002fe200078e02ff */
[----:B------:R-:W-:-:S04]  /*c500*/  IADD3 R86, P1, R207, R12, RZ ;  /* 0x0000000ccf567210 */ /* 0x000fc80007f3e0ff */
[----:B------:R-:W-:Y:S02]  /*c510*/  LEA.HI.X.SX32 R87, R133, R13, 0x1, P1 ;  /* 0x0000000d85577211 */ /* 0x000fe400008f0eff */
[----:B------:R-:W1:Y:S01]  /*c520*/  LDC R133, c[0x0][0x268] ;  /* 0x00009a00ff857b82 */ /* 0x000e620000000800 */
[----:B0-----:R-:W-:Y:S02]  /*c530*/  IMAD R141, R141, 0x27c, RZ ;  /* 0x0000027c8d8d7824 */ /* 0x001fe400078e02ff */
[----:B---3--:R-:W-:-:S05]  /*c540*/  IMAD R135, R135, 0x13d, RZ ;  /* 0x0000013d87877824 */ /* 0x008fca00078e02ff */
[----:B------:R-:W-:Y:S02]  /*c550*/  LEA.HI.X.SX32 R15, R135, R13, 0x1, P0 ;  /* 0x0000000d870f7211 */ /* 0x000fe400000f0eff */
[----:B------:R-:W0:Y:S01]  /*c560*/  LDC R135, c[0x0][0x268] ;  /* 0x00009a00ff877b82 */ /* 0x000e220000000800 */
[----:B------:R-:W-:Y:S01]  /*c570*/  IADD3 R84, P2, R141, R12, RZ ;  /* 0x0000000c8d547210 */ /* 0x000fe20007f5e0ff */
[----:B-1----:R-:W-:-:S06]  /*c580*/  IMAD R141, R133, 0x13f, RZ ;  /* 0x0000013f858d7824 */ /* 0x002fcc00078e02ff */
[----:B------:R-:W1:Y:S01]  /*c590*/  LDC R133, c[0x0][0x268] ;  /* 0x00009a00ff857b82 */ /* 0x000e620000000800 */
[-C--:B------:R-:W-:Y:S01]  /*c5a0*/  LEA.HI.X.SX32 R79, R203, R13.reuse, 0x1, P5 ;  /* 0x0000000dcb4f7211 */ /* 0x080fe200028f0eff */
[----:B------:R3:W-:Y:S01]  /*c5b0*/  STL.64 [R1+0x1748], R80 ;  /* 0x0017485001007387 */ /* 0x0007e20000100a00 */
[-C--:B------:R-:W-:Y:S02]  /*c5c0*/  LEA.HI.X.SX32 R77, R205, R13.reuse, 0x1, P6 ;  /* 0x0000000dcd4d7211 */ /* 0x080fe400030f0eff */
[-C--:B------:R-:W-:Y:S01]  /*c5d0*/  LEA.HI.X.SX32 R85, R207, R13.reuse, 0x1, P2 ;  /* 0x0000000dcf557211 */ /* 0x080fe200010f0eff */
[----:B------:R-:W-:Y:S01]  /*c5e0*/  STL.64 [R1+0x14d0], R78 ;  /* 0x0014d04e01007387 */ /* 0x000fe20000100a00 */
[----:B------:R-:W-:Y:S01]  /*c5f0*/  LEA.HI.X.SX32 R83, R141, R13, 0x1, P3 ;  /* 0x0000000d8d537211 */ /* 0x000fe200018f0eff */
[----:B--2---:R-:W-:Y:S01]  /*c600*/  IMAD R139, R139, 0x280, RZ ;  /* 0x000002808b8b7824 */ /* 0x004fe200078e02ff */
[----:B------:R-:W2:Y:S01]  /*c610*/  LDC R141, c[0x0][0x268] ;  /* 0x00009a00ff8d7b82 */ /* 0x000ea20000000800 */
[----:B------:R-:W-:Y:S01]  /*c620*/  STL.64 [R1+0xfe0], R76 ;  /* 0x000fe04c01007387 */ /* 0x000fe20000100a00 */
[----:B---3--:R-:W-:Y:S01]  /*c630*/  IADD3 R80, P4, R209, R12, RZ ;  /* 0x0000000cd1507210 */ /* 0x008fe20007f9e0ff */
[----:B0-----:R-:W-:-:S02]  /*c640*/  IMAD R135, R135, 0x5, RZ ;  /* 0x0000000587877824 */ /* 0x001fc400078e02ff */
[----:B------:R-:W-:Y:S03]  /*c650*/  STL.64 [R1+0xfd8], R14 ;  /* 0x000fd80e01007387 */ /* 0x000fe60000100a00 */
[----:B------:R-:W-:Y:S01]  /*c660*/  LEA.HI.X.SX32 R81, R135, R13, 0x1, P4 ;  /* 0x0000000d87517211 */ /* 0x000fe200020f0eff */
[----:B------:R-:W-:Y:S01]  /*c670*/  STL.64 [R1+0x14c8], R86 ;  /* 0x0014c85601007387 */ /* 0x000fe20000100a00 */
[----:B------:R-:W0:Y:S01]  /*c680*/  LDC R135, c[0x0][0x268] ;  /* 0x00009a00ff877b82 */ /* 0x000e220000000800 */
[----:B-1----:R-:W-:Y:S02]  /*c690*/  IMAD R133, R133, 0x282, RZ ;  /* 0x0000028285857824 */ /* 0x002fe400078e02ff */
[----:B------:R-:W-:Y:S04]  /*c6a0*/  STL.64 [R1+0xfd0], R84 ;  /* 0x000fd05401007387 */ /* 0x000fe80000100a00 */
[----:B------:R-:W-:Y:S04]  /*c6b0*/  STL.64 [R1+0xfc8], R82 ;  /* 0x000fc85201007387 */ /* 0x000fe80000100a00 */
[----:B------:R1:W-:Y:S02]  /*c6c0*/  STL.64 [R1+0x1998], R80 ;  /* 0x0019985001007387 */ /* 0x0003e40000100a00 */
[----:B-1----:R-:W-:-:S02]  /*c6d0*/  IADD3 R80, P4, R133, R12, RZ ;  /* 0x0000000c85507210 */ /* 0x002fc40007f9e0ff */
[----:B------:R-:W1:Y:S01]  /*c6e0*/  LDC R133, c[0x0][0x268] ;  /* 0x00009a00ff857b82 */ /* 0x000e620000000800 */
[-C--:B------:R-:W-:Y:S02]  /*c6f0*/  IADD3 R78, P5, R211, R12.reuse, RZ ;  /* 0x0000000cd34e7210 */ /* 0x080fe40007fbe0ff */
[CC--:B------:R-:W-:Y:S02]  /*c700*/  IADD3 R76, P6, R212.reuse, R12.reuse, RZ ;  /* 0x0000000cd44c7210 */ /* 0x0c0fe40007fde0ff */
[-C--:B------:R-:W-:Y:S01]  /*c710*/  LEA.HI.X.SX32 R79, R209, R13.reuse, 0x1, P5 ;  /* 0x0000000dd14f7211 */ /* 0x080fe200028f0eff */
[----:B0-----:R-:W-:Y:S01]  /*c720*/  IMAD R135, R135, 0x284, RZ ;  /* 0x0000028487877824 */ /* 0x001fe200078e02ff */
[-C--:B------:R-:W-:Y:S02]  /*c730*/  IADD3 R82, P3, R139, R12.reuse, RZ ;  /* 0x0000000c8b527210 */ /* 0x080fe40007f7e0ff */
[-C--:B------:R-:W-:Y:S01]  /*c740*/  LEA.HI.X.SX32 R77, R211, R13.reuse, 0x1, P6 ;  /* 0x0000000dd34d7211 */ /* 0x080fe200030f0eff */
[----:B------:R-:W0:Y:S01]  /*c750*/  LDC R139, c[0x0][0x268] ;  /* 0x00009a00ff8b7b82 */ /* 0x000e220000000800 */
[-C--:B------:R-:W-:Y:S01]  /*c760*/  IADD3 R14, P0, R213, R12.reuse, RZ ;  /* 0x0000000cd50e7210 */ /* 0x080fe20007f1e0ff */
[----:B------:R-:W-:Y:S03]  /*c770*/  STL.64 [R1+0x1970], R78 ;  /* 0x0019704e01007387 */ /* 0x000fe60000100a00 */
[----:B------:R-:W-:Y:S01]  /*c780*/  LEA.HI.X.SX32 R15, R212, R13, 0x1, P0 ;  /* 0x0000000dd40f7211 */ /* 0x000fe200000f0eff */
[----:B------:R3:W-:Y:S04]  /*c790*/  STL.64 [R1+0x1920], R76 ;  /* 0x0019204c01007387 */ /* 0x0007e80000100a00 */
[----:B------:R4:W-:Y:S01]  /*c7a0*/  STL.64 [R1+0x1880], R14 ;  /* 0x0018800e01007387 */ /* 0x0009e20000100a00 */
[----:B-1----:R-:W-:Y:S01]  /*c7b0*/  IMAD R133, R133, 0x286, RZ ;  /* 0x0000028685857824 */ /* 0x002fe200078e02ff */
[----:B---3--:R-:W-:-:S02]  /*c7c0*/  IADD3 R76, P6, R135, R12, RZ ;  /* 0x0000000c874c7210 */ /* 0x008fc40007fde0ff */
[----:B------:R-:W1:Y:S02]  /*c7d0*/  LDC R135, c[0x0][0x268] ;  /* 0x00009a00ff877b82 */ /* 0x000e640000000800 */
[----:B----4-:R-:W-:-:S06]  /*c7e0*/  IADD3 R14, P0, R133, R12, RZ ;  /* 0x0000000c850e7210 */ /* 0x010fcc0007f1e0ff */
[----:B------:R-:W3:Y:S01]  /*c7f0*/  LDC R133, c[0x0][0x268] ;  /* 0x00009a00ff857b82 */ /* 0x000ee20000000800 */
[CC--:B------:R-:W-:Y:S01]  /*c800*/  IADD3 R86, P1, R214.reuse, R12.reuse, RZ ;  /* 0x0000000cd6567210 */ /* 0x0c0fe20007f3e0ff */
[----:B0-----:R-:W-:Y:S01]  /*c810*/  IMAD R139, R139, 0x141, RZ ;  /* 0x000001418b8b7824 */ /* 0x001fe200078e02ff */
[----:B------:R-:W-:Y:S02]  /*c820*/  IADD3 R84, P2, R215, R12, RZ ;  /* 0x0000000cd7547210 */ /* 0x000fe40007f5e0ff */
[-C--:B------:R-:W-:Y:S02]  /*c830*/  LEA.HI.X.SX32 R87, R213, R13.reuse, 0x1, P1 ;  /* 0x0000000dd5577211 */ /* 0x080fe400008f0eff */
[-C--:B------:R-:W-:Y:S01]  /*c840*/  LEA.HI.X.SX32 R85, R214, R13.reuse, 0x1, P2 ;  /* 0x0000000dd6557211 */ /* 0x080fe200010f0eff */
[----:B--2---:R-:W-:Y:S01]  /*c850*/  IMAD R141, R141, 0x288, RZ ;  /* 0x000002888d8d7824 */ /* 0x004fe200078e02ff */
        /* <DEDUP_REMOVED lines=9> */
[----:B---3--:R-:W-:Y:S01]  /*c8f0*/  IMAD R133, R133, 0xa1, RZ ;  /* 0x000000a185857824 */ /* 0x008fe200078e02ff */
[-C--:B-1----:R-:W-:Y:S02]  /*c900*/  IADD3 R82, P3, R141, R12.reuse, RZ ;  /* 0x0000000c8d527210 */ /* 0x082fe40007f7e0ff */
[----:B------:R-:W1:Y:S01]  /*c910*/  LDC R141, c[0x0][0x268] ;  /* 0x00009a00ff8d7b82 */ /* 0x000e620000000800 */
[----:B--2---:R-:W-:-:S07]  /*c920*/  IADD3 R80, P4, R135, R12, RZ ;  /* 0x0000000c87507210 */ /* 0x004fce0007f9e0ff */
        /* <DEDUP_REMOVED lines=86> */
[----:B------:R-:W1:Y:S03]  /*ce90*/  LDC R139, c[0x0][0x268] ;  /* 0x00009a00ff8b7b82 */ /* 0x000e660000000800 */
[----:B------:R4:W-:Y:S01]  /*cea0*/  STL.64 [R1+0xf68], R86 ;  /* 0x000f685601007387 */ /* 0x0009e20000100a00 */
[----:B0-----:R-:W-:-:S05]  /*ceb0*/  IMAD R135, R135, 0x29e, RZ ;  /* 0x0000029e87877824 */ /* 0x001fca00078e02ff */
[-C--:B----4-:R-:W-:Y:S01]  /*cec0*/  IADD3 R86, P1, R135, R12.reuse, RZ ;  /* 0x0000000c87567210 */ /* 0x090fe20007f3e0ff */
[----:B--2---:R-:W-:Y:S02]  /*ced0*/  IMAD R135, R133, 0x14d, RZ ;  /* 0x0000014d85877824 */ /* 0x004fe400078e02ff */
[----:B------:R-:W0:Y:S01]  /*cee0*/  LDC R133, c[0x0][0x268] ;  /* 0x00009a00ff857b82 */ /* 0x000e220000000800 */
[-C--:B------:R-:W-:Y:S01]  /*cef0*/  IADD3 R76, P6, R233, R12.reuse, RZ ;  /* 0x0000000ce94c7210 */ /* 0x080fe20007fde0ff */
[----:B---3--:R-:W-:Y:S01]  /*cf00*/  IMAD R141, R141, 0x298, RZ ;  /* 0x000002988d8d7824 */ /* 0x008fe200078e02ff */
[----:B------:R-:W-:-:S04]  /*cf10*/  IADD3 R82, P3, R232, R12, RZ ;  /* 0x0000000ce8527210 */ /* 0x000fc80007f7e0ff */
[----:B------:R-:W-:Y:S01]  /*cf20*/  IADD3 R80, P4, R141, R12, RZ ;  /* 0x0000000c8d507210 */ /* 0x000fe20007f9e0ff */
[----:B0-----:R-:W-:Y:S01]  /*cf30*/  IMAD R133, R133, 0xa7, RZ ;  /* 0x000000a785857824 */ /* 0x001fe200078e02ff */
[-C--:B------:R-:W-:Y:S01]  /*cf40*/  LEA.HI.X.SX32 R83, R231, R13.reuse, 0x1, P3 ;  /* 0x0000000de7537211 */ /* 0x080fe200018f0eff */
[----:B------:R-:W0:Y:S03]  /*cf50*/  LDC R141, c[0x0][0x268] ;  /* 0x00009a00ff8d7b82 */ /* 0x000e260000000800 */
[----:B------:R-:W-:-:S05]  /*cf60*/  LEA.HI.X.SX32 R77, R133, R13, 0x1, P6 ;  /* 0x0000000d854d7211 */ /* 0x000fca00030f0eff */
[----:B------:R-:W2:Y:S01]  /*cf70*/  LDC R133, c[0x0][0x268] ;  /* 0x00009a00ff857b82 */ /* 0x000ea20000000800 */
[-C--:B------:R-:W-:Y:S02]  /*cf80*/  LEA.HI.X.SX32 R81, R232, R13.reuse, 0x1, P4 ;  /* 0x0000000de8517211 */ /* 0x080fe400020f0eff */
[----:B------:R-:W-:Y:S01]  /*cf90*/  LEA.HI.X.SX32 R79, R135, R13, 0x1, P5 ;  /* 0x0000000d874f7211 */ /* 0x000fe200028f0eff */
[----:B------:R-:W-:Y:S01]  /*cfa0*/  STL.64 [R1+0x1728], R84 ;  /* 0x0017285401007387 */ /* 0x000fe20000100a00 */
[----:B-1----:R-:W-:-:S03]  /*cfb0*/  IMAD R139, R139, 0x2a0, RZ ;  /* 0x000002a08b8b7824 */ /* 0x002fc600078e02ff */
[----:B------:R-:W-:Y:S01]  /*cfc0*/  STL.64 [R1+0x1490], R82 ;  /* 0x0014905201007387 */ /* 0x000fe20000100a00 */
[----:B------:R-:W1:Y:S03]  /*cfd0*/  LDC R135, c[0x0][0x268] ;  /* 0x00009a00ff877b82 */ /* 0x000e660000000800 */
[----:B------:R-:W-:Y:S04]  /*cfe0*/  STL.64 [R1+0xf60], R80 ;  /* 0x000f605001007387 */ /* 0x000fe80000100a00 */
[----:B------:R-:W-:Y:S04]  /*cff0*/  STL.64 [R1+0xf58], R78 ;  /* 0x000f584e01007387 */ /* 0x000fe80000100a00 */
[----:B------:R3:W-:Y:S01]  /*d000*/  STL.64 [R1+0x1488], R76 ;  /* 0x0014884c01007387 */ /* 0x0007e20000100a00 */
[----:B--2---:R-:W-:Y:S01]  /*d010*/  IMAD R133, R133, 0x14f, RZ ;  /* 0x0000014f85857824 */ /* 0x004fe200078e02ff */
[----:B---3--:R-:W-:-:S02]  /*d020*/  IADD3 R76, P6, R139, R12, RZ ;  /* 0x0000000c8b4c7210 */ /* 0x008fc40007fde0ff */
[----:B------:R-:W2:Y:S02]  /*d030*/  LDC R139, c[0x0][0x268] ;  /* 0x00009a00ff8b7b82 */ /* 0x000ea40000000800 */
[----:B------:R-:W-:-:S06]  /*d040*/  LEA.HI.X.SX32 R87, R133, R13, 0x1, P1 ;  /* 0x0000000d85577211 */ /* 0x000fcc00008f0eff */
[----:B------:R-:W3:Y:S01]  /*d050*/  LDC R133, c[0x0][0x268] ;  /* 0x00009a00ff857b82 */ /* 0x000ee20000000800 */
[----:B0-----:R-:W-:-:S05]  /*d060*/  IMAD R141, R141, 0x29c, RZ ;  /* 0x0000029c8d8d7824 */ /* 0x001fca00078e02ff */
[-C--:B------:R-:W-:Y:S01]  /*d070*/  IADD3 R14, P0, R141, R12.reuse, RZ ;  /* 0x0000000c8d0e7210 */ /* 0x080fe20007f1e0ff */
[----:B-1----:R-:W-:Y:S01]  /*d080*/  IMAD R135, R135, 0x2a2, RZ ;  /* 0x000002a287877824 */ /* 0x002fe200078e02ff */
[CC--:B------:R-:W-:Y:S01]  /*d090*/  IADD3 R84, P2, R236.reuse, R12.reuse, RZ ;  /* 0x0000000cec547210 */ /* 0x0c0fe20007f5e0ff */
[----:B------:R-:W0:Y:S01]  /*d0a0*/  LDC R141, c[0x0][0x268] ;  /* 0x00009a00ff8d7b82 */ /* 0x000e220000000800 */
[-C--:B------:R-:W-:Y:S02]  /*d0b0*/  LEA.HI.X.SX32 R15, R233, R13.reuse, 0x1, P0 ;  /* 0x0000000de90f7211 */ /* 0x080fe400000f0eff */
[----:B------:R-:W-:Y:S01]  /*d0c0*/  IADD3 R82, P3, R237, R12, RZ ;  /* 0x0000000ced527210 */ /* 0x000fe20007f7e0ff */
[----:B--2---:R-:W-:Y:S02]  /*d0d0*/  IMAD R139, R139, 0x15, RZ ;  /* 0x000000158b8b7824 */ /* 0x004fe400078e02ff */
[----:B------:R1:W-:Y:S01]  /*d0e0*/  STL.64 [R1+0xf50], R14 ;  /* 0x000f500e01007387 */ /* 0x0003e20000100a00 */
[----:B------:R-:W-:-:S02]  /*d0f0*/  LEA.HI.X.SX32 R83, R236, R13, 0x1, P3 ;  /* 0x0000000dec537211 */ /* 0x000fc400018f0eff */
[----:B------:R-:W-:Y:S01]  /*d100*/  LEA.HI.X.SX32 R85, R139, R13, 0x1, P2 ;  /* 0x0000000d8b557211 */ /* 0x000fe200010f0eff */
[----:B------:R-:W-:Y:S01]  /*d110*/  STL.64 [R1+0xf48], R86 ;  /* 0x000f485601007387 */ /* 0x000fe20000100a00 */
[----:B------:R-:W2:Y:S01]  /*d120*/  LDC R139, c[0x0][0x268] ;  /* 0x00009a00ff8b7b82 */ /* 0x000ea20000000800 */
[----:B---3--:R-:W-:Y:S01]  /*d130*/  IMAD R133, R133, 0x2a6, RZ ;  /* 0x000002a685857824 */ /* 0x008fe200078e02ff */
[----:B-1----:R-:W-:-:S06]  /*d140*/  IADD3 R14, P0, R135, R12, RZ ;  /* 0x0000000c870e7210 */ /* 0x002fcc0007f1e0ff */
[----:B------:R-:W1:Y:S01]  /*d150*/  LDC R135, c[0x0][0x268] ;  /* 0x00009a00ff877b82 */ /* 0x000e620000000800 */
[----:B------:R-:W-:Y:S04]  /*d160*/  STL.64 [R1+0x1918], R84 ;  /* 0x0019185401007387 */ /* 0x000fe80000100a00 */
[----:B------:R3:W-:Y:S02]  /*d170*/  STL.64 [R1+0x1870], R82 ;  /* 0x0018705201007387 */ /* 0x0007e40000100a00 */
[-C--:B---3--:R-:W-:Y:S02]  /*d180*/  IADD3 R82, P3, R133, R12.reuse, RZ ;  /* 0x0000000c85527210 */ /* 0x088fe40007f7e0ff */
        /* <DEDUP_REMOVED lines=8> */
[-C--:B------:R-:W-:Y:S01]  /*d210*/  IADD3 R80, P4, R239, R12.reuse, RZ ;  /* 0x0000000cef507210 */ /* 0x080fe20007f9e0ff */
[----:B--2---:R-:W-:Y:S01]  /*d220*/  IMAD R139, R139, 0x151, RZ ;  /* 0x000001518b8b7824 */ /* 0x004fe200078e02ff */
[CC--:B------:R-:W-:Y:S02]  /*d230*/  IADD3 R78, P5, R240.reuse, R12.reuse, RZ ;  /* 0x0000000cf04e7210 */ /* 0x0c0fe40007fbe0ff */
[-C--:B------:R-:W-:Y:S02]  /*d240*/  LEA.HI.X.SX32 R81, R237, R13.reuse, 0x1, P4 ;  /* 0x0000000ded517211 */ /* 0x080fe400020f0eff */
[-C--:B------:R-:W-:Y:S02]  /*d250*/  LEA.HI.X.SX32 R79, R239, R13.reuse, 0x1, P5 ;  /* 0x0000000def4f7211 */ /* 0x080fe400028f0eff */
[-C--:B------:R-:W-:Y:S01]  /*d260*/  LEA.HI.X.SX32 R77, R240, R13.reuse, 0x1, P6 ;  /* 0x0000000df04d7211 */ /* 0x080fe200030f0eff */
[----:B-1----:R-:W-:Y:S01]  /*d270*/  IMAD R135, R135, 0x2aa, RZ ;  /* 0x000002aa87877824 */ /* 0x002fe200078e02ff */
[----:B------:R-:W-:Y:S01]  /*d280*/  LEA.HI.X.SX32 R15, R139, R13, 0x1, P0 ;  /* 0x0000000d8b0f7211 */ /* 0x000fe200000f0eff */
[----:B------:R1:W-:Y:S01]  /*d290*/  STL.64 [R1+0x1720], R80 ;  /* 0x0017205001007387 */ /* 0x0003e20000100a00 */
[----:B------:R-:W2:Y:S03]  /*d2a0*/  LDC R139, c[0x0][0x268] ;  /* 0x00009a00ff8b7b82 */ /* 0x000ea60000000800 */
[----:B------:R-:W-:Y:S04]  /*d2b0*/  STL.64 [R1+0x1480], R78 ;  /* 0x0014804e01007387 */ /* 0x000fe80000100a00 */
[----:B------:R-:W-:Y:S04]  /*d2c0*/  STL.64 [R1+0xf40], R76 ;  /* 0x000f404c01007387 */ /* 0x000fe80000100a00 */
[----:B------:R4:W-:Y:S01]  /*d2d0*/  STL.64 [R1+0xf38], R14 ;  /* 0x000f380e01007387 */ /* 0x0009e20000100a00 */
[----:B---3--:R-:W-:Y:S01]  /*d2e0*/  IMAD R133, R133, 0x55, RZ ;  /* 0x0000005585857824 */ /* 0x008fe200078e02ff */
[----:B-1----:R-:W-:-:S04]  /*d2f0*/  IADD3 R80, P4, R245, R12, RZ ;  /* 0x0000000cf5507210 */ /* 0x002fc80007f9e0ff */
[----:B------:R-:W-:Y:S02]  /*d300*/  LEA.HI.X.SX32 R81, R133, R13, 0x1, P4 ;  /* 0x0000000d85517211 */ /* 0x000fe400020f0eff */
[----:B------:R-:W1:Y:S01]  /*d310*/  LDC R133, c[0x0][0x268] ;  /* 0x00009a00ff857b82 */ /* 0x000e620000000800 */
[----:B----4-:R-:W-:-:S07]  /*d320*/  IADD3 R14, P0, R135, R12, RZ ;  /* 0x0000000c870e7210 */ /* 0x010fce0007f1e0ff */
[----:B------:R-:W3:Y:S01]  /*d330*/  LDC R135, c[0x0][0x268] ;  /* 0x00009a00ff877b82 */ /* 0x000ee20000000800 */
[----:B--2---:R-:W-:Y:S01]  /*d340*/  IMAD R139, R139, 0x153, RZ ;  /* 0x000001538b8b7824 */ /* 0x004fe200078e02ff */
[-C--:B------:R-:W-:Y:S01]  /*d350*/  LEA.HI.X.SX32 R85, R242, R13.reuse, 0x1, P2 ;  /* 0x0000000df2557211 */ /* 0x080fe200010f0eff */
[----:B------:R-:W-:Y:S03]  /*d360*/  STL.64 [R1+0x1478], R86 ;  /* 0x0014785601007387 */ /* 0x000fe60000100a00 */
[----:B------:R-:W-:Y:S01]  /*d370*/  LEA.HI.X.SX32 R83, R139, R13, 0x1, P3 ;  /* 0x0000000d8b537211 */ /* 0x000fe200018f0eff */
[----:B------:R-:W-:Y:S01]  /*d380*/  STL.64 [R1+0xf30], R84 ;  /* 0x000f305401007387 */ /* 0x000fe20000100a00 */
[----:B------:R-:W2:Y:S03]  /*d390*/  LDC R139, c[0x0][0x268] ;  /* 0x00009a00ff8b7b82 */ /* 0x000ea60000000800 */
[----:B------:R4:W-:Y:S01]  /*d3a0*/  STL.64 [R1+0xf28], R82 ;  /* 0x000f285201007387 */ /* 0x0009e20000100a00 */
[----:B---3--:R-:W-:-:S05]  /*d3b0*/  IMAD R135, R135, 0x2ae, RZ ;  /* 0x000002ae87877824 */ /* 0x008fca00078e02ff */
[-C--:B----4-:R-:W-:Y:S01]  /*d3c0*/  IADD3 R82, P3, R135, R12.reuse, RZ ;  /* 0x0000000c87527210 */ /* 0x090fe20007f7e0ff */
[----:B-1----:R-:W-:Y:S01]  /*d3d0*/  IMAD R135, R133, 0x155, RZ ;  /* 0x0000015585877824 */ /* 0x002fe200078e02ff */
[-C--:B------:R-:W-:Y:S01]  /*d3e0*/  IADD3 R86, P1, R248, R12.reuse, RZ ;  /* 0x0000000cf8567210 */ /* 0x080fe20007f3e0ff */
[----:B0-----:R-:W-:Y:S02]  /*d3f0*/  IMAD R141, R141, 0x2a8, RZ ;  /* 0x000002a88d8d7824 */ /* 0x001fe400078e02ff */
[----:B--2---:R-:W-:Y:S01]  /*d400*/  IMAD R146, R139, 0x15a, RZ ;  /* 0x0000015a8b927824 */ /* 0x004fe200078e02ff */
[----:B------:R-:W-:Y:S02]  /*d410*/  LEA.HI.X.SX32 R15, R135, R13, 0x1, P0 ;  /* 0x0000000d870f7211 */ /* 0x000fe400000f0eff */
[----:B------:R-:W-:Y:S01]  /*d420*/  IADD3 R78, P5, R246, R12, RZ ;  /* 0x0000000cf64e7210 */ /* 0x000fe20007fbe0ff */
[----:B------:R-:W0:Y:S01]  /*d430*/  LDC R135, c[0x0][0x268] ;  /* 0x00009a00ff877b82 */ /* 0x000e220000000800 */
[----:B------:R1:W-:Y:S07]  /*d440*/  STL.64 [R1+0x1718], R80 ;  /* 0x0017185001007387 */ /* 0x0003ee0000100a00 */
[----:B------:R-:W2:Y:S01]  /*d450*/  LDC R133, c[0x0][0x268] ;  /* 0x00009a00ff857b82 */ /* 0x000ea20000000800 */
[----:B0-----:R-:W-:-:S05]  /*d460*/  IMAD R135, R135, 0xab, RZ ;  /* 0x000000ab87877824 */ /* 0x001fca00078e02ff */
[----:B------:R-:W-:Y:S02]  /*d470*/  LEA.HI.X.SX32 R87, R135, R13, 0x1, P1 ;  /* 0x0000000d87577211 */ /* 0x000fe400008f0eff */
[----:B------:R-:W0:Y:S01]  /*d480*/  LDC R135, c[0x0][0x268] ;  /* 0x00009a00ff877b82 */ /* 0x000e220000000800 */
[----:B------:R-:W-:-:S07]  /*d490*/  IADD3 R76, P6, R141, R12, RZ ;  /* 0x0000000c8d4c7210 */ /* 0x000fce0007fde0ff */
[----:B------:R-:W3:Y:S01]  /*d4a0*/  LDC R141, c[0x0][0x268] ;  /* 0x00009a00ff8d7b82 */ /* 0x000ee20000000800 */
[----:B0-----:R-:W-:-:S07]  /*d4b0*/  IMAD R139, R135, 0x157, RZ ;  /* 0x00000157878b7824 */ /* 0x001fce00078e02ff */
[----:B------:R-:W0:Y:S01]  /*d4c0*/  LDC R135, c[0x0][0x268] ;  /* 0x00009a00ff877b82 */ /* 0x000e220000000800 */
[----:B------:R-:W-:-:S07]  /*d4d0*/  LEA.HI.X.SX32 R83, R139, R13, 0x1, P3 ;  /* 0x0000000d8b537211 */ /* 0x000fce00018f0eff */
[----:B------:R-:W4:Y:S01]  /*d4e0*/  LDC R139, c[0x0][0x268] ;  /* 0x00009a00ff8b7b82 */ /* 0x000f220000000800 */
[----:B---3--:R-:W-:Y:S01]  /*d4f0*/  IMAD R141, R141, 0x2ac, RZ ;  /* 0x000002ac8d8d7824 */ /* 0x008fe200078e02ff */
[-C--:B------:R-:W-:Y:S02]  /*d500*/  LEA.HI.X.SX32 R79, R245, R13.reuse, 0x1, P5 ;  /* 0x0000000df54f7211 */ /* 0x080fe400028f0eff */
[-C--:B------:R-:W-:Y:S02]  /*d510*/  LEA.HI.X.SX32 R77, R246, R13.reuse, 0x1, P6 ;  /* 0x0000000df64d7211 */ /* 0x080fe400030f0eff */
[-C--:B------:R-:W-:Y:S02]  /*d520*/  IADD3 R84, P2, R141, R12.reuse, RZ ;  /* 0x0000000c8d547210 */ /* 0x080fe40007f5e0ff */
[----:B-1----:R-:W-:Y:S01]  /*d530*/  IADD3 R80, P4, R250, R12, RZ ;  /* 0x0000000cfa507210 */ /* 0x002fe20007f9e0ff */
[----:B------:R1:W-:Y:S01]  /*d540*/  STL.64 [R1+0x1470], R78 ;  /* 0x0014704e01007387 */ /* 0x0003e20000100a00 */
[----:B------:R-:W-:Y:S01]  /*d550*/  LEA.HI.X.SX32 R85, R248, R13, 0x1, P2 ;  /* 0x0000000df8557211 */ /* 0x000fe200010f0eff */
[----:B0-----:R-:W-:-:S02]  /*d560*/  IMAD R135, R135, 0x2b, RZ ;  /* 0x0000002b87877824 */ /* 0x001fc400078e02ff */
[----:B------:R0:W-:Y:S03]  /*d570*/  STL.64 [R1+0xf20], R76 ;  /* 0x000f204c01007387 */ /* 0x0001e60000100a00 */
[----:B------:R-:W-:Y:S01]  /*d580*/  LEA.HI.X.SX32 R81, R135, R13, 0x1, P4 ;  /* 0x0000000d87517211 */ /* 0x000fe200020f0eff */
[----:B------:R-:W-:Y:S01]  /*d590*/  STL.64 [R1+0xf18], R14 ;  /* 0x000f180e01007387 */ /* 0x000fe20000100a00 */
[----:B----4-:R-:W-:Y:S02]  /*d5a0*/  IMAD R139, R139, 0x2b6, RZ ;  /* 0x000002b68b8b7824 */ /* 0x010fe400078e02ff */
[----:B--2---:R-:W-:Y:S01]  /*d5b0*/  IMAD R141, R133, 0x2b0, RZ ;  /* 0x000002b0858d7824 */ /* 0x004fe200078e02ff */
[----:B------:R-:W-:Y:S01]  /*d5c0*/  STL.64 [R1+0x1468], R86 ;  /* 0x0014685601007387 */ /* 0x000fe20000100a00 */
[-C--:B-1----:R-:W-:Y:S01]  /*d5d0*/  IADD3 R78, P5, R251, R12.reuse, RZ ;  /* 0x0000000cfb4e7210 */ /* 0x082fe20007fbe0ff */
[----:B------:R-:W1:Y:S02]  /*d5e0*/  LDC R133, c[0x0][0x268] ;  /* 0x00009a00ff857b82 */ /* 0x000e640000000800 */
[----:B------:R-:W-:Y:S04]  /*d5f0*/  STL.64 [R1+0xf10], R84 ;  /* 0x000f105401007387 */ /* 0x000fe80000100a00 */
[----:B------:R-:W-:Y:S01]  /*d600*/  STL.64 [R1+0xf08], R82 ;  /* 0x000f085201007387 */ /* 0x000fe20000100a00 */
[-C--:B0-----:R-:W-:Y:S01]  /*d610*/  IADD3 R76, P6, R252, R12.reuse, RZ ;  /* 0x0000000cfc4c7210 */ /* 0x081fe20007fde0ff */
[----:B------:R-:W0:Y:S02]  /*d620*/  LDC R135, c[0x0][0x268] ;  /* 0x00009a00ff877b82 */ /* 0x000e240000000800 */
[----:B------:R2:W-:Y:S02]  /*d630*/  STL.64 [R1+0x1868], R80 ;  /* 0x0018685001007387 */ /* 0x0005e40000100a00 */
[----:B--2---:R-:W-:-:S04]  /*d640*/  IADD3 R80, P4, R139, R12, RZ ;  /* 0x0000000c8b507210 */ /* 0x004fc80007f9e0ff */
[----:B------:R-:W2:Y:S01]  /*d650*/  LDC R139, c[0x0][0x268] ;  /* 0x00009a00ff8b7b82 */ /* 0x000ea20000000800 */
[----:B------:R-:W-:Y:S02]  /*d660*/  IADD3 R14, P0, R141, R12, RZ ;  /* 0x0000000c8d0e7210 */ /* 0x000fe40007f1e0ff */
[-C--:B------:R-:W-:Y:S02]  /*d670*/  LEA.HI.X.SX32 R79, R250, R13.reuse, 0x1, P5 ;  /* 0x0000000dfa4f7211 */ /* 0x080fe400028f0eff */
[-C--:B------:R-:W-:Y:S02]  /*d680*/  LEA.HI.X.SX32 R77, R251, R13.reuse, 0x1, P6 ;  /* 0x0000000dfb4d7211 */ /* 0x080fe400030f0eff */
[----:B------:R-:W-:Y:S01]  /*d690*/  LEA.HI.X.SX32 R15, R252, R13, 0x1, P0 ;  /* 0x0000000dfc0f7211 */ /* 0x000fe200000f0eff */
[----:B------:R-:W-:Y:S01]  /*d6a0*/  STL.64 [R1+0x1710], R78 ;  /* 0x0017104e01007387 */ /* 0x000fe20000100a00 */
[----:B------:R-:W3:Y:S03]  /*d6b0*/  LDC R141, c[0x0][0x268] ;  /* 0x00009a00ff8d7b82 */ /* 0x000ee60000000800 */
[----:B------:R-:W-:Y:S04]  /*d6c0*/  STL.64 [R1+0x1460], R76 ;  /* 0x0014604c01007387 */ /* 0x000fe80000100a00 */
[----:B------:R4:W-:Y:S01]  /*d6d0*/  STL.64 [R1+0xf00], R14 ;  /* 0x000f000e01007387 */ /* 0x0009e20000100a00 */
[----:B--2---:R-:W-:-:S05]  /*d6e0*/  IMAD R139, R139, 0x2b8, RZ ;  /* 0x000002b88b8b7824 */ /* 0x004fca00078e02ff */
[----:B----4-:R-:W-:Y:S02]  /*d6f0*/  IADD3 R14, P0, R139, R12, RZ ;  /* 0x0000000c8b0e7210 */ /* 0x010fe40007f1e0ff */
[----:B------:R-:W2:Y:S01]  /*d700*/  LDC R139, c[0x0][0x268] ;  /* 0x00009a00ff8b7b82 */ /* 0x000ea20000000800 */
[----:B-1----:R-:W-:-:S05]  /*d710*/  IMAD R133, R133, 0x2b2, RZ ;  /* 0x000002b285857824 */ /* 0x002fca00078e02ff */
[-C--:B------:R-:W-:Y:S02]  /*d720*/  IADD3 R86, P1, R133, R12.reuse, RZ ;  /* 0x0000000c85567210 */ /* 0x080fe40007f3e0ff */
[----:B------:R-:W1:Y:S01]  /*d730*/  LDC R133, c[0x0][0x268] ;  /* 0x00009a00ff857b82 */ /* 0x000e620000000800 */
[----:B---3--:R-:W-:Y:S01]  /*d740*/  IMAD R141, R141, 0xad, RZ ;  /* 0x000000ad8d8d7824 */ /* 0x008fe200078e02ff */
[----:B------:R-:W-:-:S04]  /*d750*/  IADD3 R84, P2, R146, R12, RZ ;  /* 0x0000000c92547210 */ /* 0x000fc80007f5e0ff */
[----:B------:R-:W-:Y:S02]  /*d760*/  LEA.HI.X.SX32 R85, R141, R13, 0x1, P2 ;  /* 0x0000000d8d557211 */ /* 0x000fe400010f0eff */
[----:B------:R-:W3:Y:S01]  /*d770*/  LDC R141, c[0x0][0x268] ;  /* 0x00009a00ff8d7b82 */ /* 0x000ee20000000800 */
[----:B--2---:R-:W-:-:S05]  /*d780*/  IMAD R139, R139, 0x159, RZ ;  /* 0x000001598b8b7824 */ /* 0x004fca00078e02ff */
[----:B------:R-:W-:Y:S02]  /*d790*/  LEA.HI.X.SX32 R87, R139, R13, 0x1, P1 ;  /* 0x0000000d8b577211 */ /* 0x000fe400008f0eff */
[----:B------:R-:W2:Y:S01]  /*d7a0*/  LDC R139, c[0x0][0x268] ;  /* 0x00009a00ff8b7b82 */ /* 0x000ea20000000800 */
[----:B-1----:R-:W-:-:S05]  /*d7b0*/  IMAD R133, R133, 0x2b4, RZ ;  /* 0x000002b485857824 */ /* 0x002fca00078e02ff */
[----:B------:R-:W-:Y:S01]  /*d7c0*/  IADD3 R82, P3, R133, R12, RZ ;  /* 0x0000000c85527210 */ /* 0x000fe20007f7e0ff */
[----:B------:R-:W-:Y:S01]  /*d7d0*/  STL.64 [R1+0xef8], R86 ;  /* 0x000ef85601007387 */ /* 0x000fe20000100a00 */
[----:B------:R-:W1:Y:S02]  /*d7e0*/  LDC R133, c[0x0][0x268] ;  /* 0x00009a00ff857b82 */ /* 0x000e640000000800 */
[----:B------:R-:W-:Y:S01]  /*d7f0*/  LEA.HI.X.SX32 R83, R146, R13, 0x1, P3 ;  /* 0x0000000d92537211 */ /* 0x000fe200018f0eff */
[----:B------:R-:W-:Y:S01]  /*d800*/  STL.64 [R1+0x1458], R84 ;  /* 0x0014585401007387 */ /* 0x000fe20000100a00 */
[----:B---3--:R-:W-:-:S03]  /*d810*/  IMAD R146, R141, 0x15b, RZ ;  /* 0x0000015b8d927824 */ /* 0x008fc600078e02ff */
[----:B------:R3:W-:Y:S01]  /*d820*/  STL.64 [R1+0xef0], R82 ;  /* 0x000ef05201007387 */ /* 0x0007e20000100a00 */
[----:B------:R-:W4:Y:S01]  /*d830*/  LDC R141, c[0x0][0x268] ;  /* 0x00009a00ff8d7b82 */ /* 0x000f220000000800 */
[----:B--2---:R-:W-:-:S05]  /*d840*/  IMAD R139, R139, 0x2bc, RZ ;  /* 0x000002bc8b8b7824 */ /* 0x004fca00078e02ff */
[----:B---3--:R-:W-:Y:S02]  /*d850*/  IADD3 R82, P3, R139, R12, RZ ;  /* 0x0000000c8b527210 */ /* 0x008fe40007f7e0ff */
[----:B------:R-:W2:Y:S01]  /*d860*/  LDC R139, c[0x0][0x268] ;  /* 0x00009a00ff8b7b82 */ /* 0x000ea20000000800 */
[----:B------:R-:W-:Y:S01]  /*d870*/  LEA.HI.X.SX32 R81, R146, R13, 0x1, P4 ;  /* 0x0000000d92517211 */ /* 0x000fe200020f0eff */
[----:B----4-:R-:W-:Y:S02]  /*d880*/  IMAD R146, R141, 0x2be, RZ ;  /* 0x000002be8d927824 */ /* 0x010fe400078e02ff */
[----:B--2---:R-:W-:-:S04]  /*d890*/  IMAD R141, R139, 0x57, RZ ;  /* 0x000000578b8d7824 */ /* 0x004fc800078e02ff */
[----:B------:R-:W2:Y:S01]  /*d8a0*/  LDC R139, c[0x0][0x268] ;  /* 0x00009a00ff8b7b82 */ /* 0x000ea20000000800 */
[----:B-1----:R-:W-:Y:S02]  /*d8b0*/  IMAD R133, R133, 0xae, RZ ;  /* 0x000000ae85857824 */ /* 0x002fe400078e02ff */
[----:B0-----:R-:W-:Y:S02]  /*d8c0*/  IMAD R135, R135, 0x15c, RZ ;  /* 0x0000015c87877824 */ /* 0x001fe400078e02ff */
[----:B------:R-:W-:Y:S01]  /*d8d0*/  IMAD R148, R148, 0x2ba, RZ ;  /* 0x000002ba94947824 */ /* 0x000fe200078e02ff */
[-C--:B------:R-:W-:Y:S02]  /*d8e0*/  IADD3 R78, P5, R133, R12.reuse, RZ ;  /* 0x0000000c854e7210 */ /* 0x080fe40007fbe0ff */
[-C--:B------:R-:W-:Y:S02]  /*d8f0*/  IADD3 R76, P6, R135, R12.reuse, RZ ;  /* 0x0000000c874c7210 */ /* 0x080fe40007fde0ff */
[----:B------:R-:W-:-:S02]  /*d900*/  IADD3 R86, P1, R148, R12, RZ ;  /* 0x0000000c94567210 */ /* 0x000fc40007f3e0ff */
[-C--:B------:R-:W-:Y:S01]  /*d910*/  LEA.HI.X.SX32 R79, R141, R13.reuse, 0x1, P5 ;  /* 0x0000000d8d4f7211 */ /* 0x080fe200028f0eff */
[----:B------:R-:W0:Y:S01]  /*d920*/  LDC R148, c[0x0][0x268] ;  /* 0x00009a00ff947b82 */ /* 0x000e220000000800 */
[----:B------:R-:W-:-:S07]  /*d930*/  LEA.HI.X.SX32 R77, R133, R13, 0x1, P6 ;  /* 0x0000000d854d7211 */ /* 0x000fce00030f0eff */
[----:B------:R-:W1:Y:S01]  /*d940*/  LDC R133, c[0x0][0x268] ;  /* 0x00009a00ff857b82 */ /* 0x000e620000000800 */
[----:B--2---:R-:W-:-:S07]  /*d950*/  IMAD R141, R139, 0x2c, RZ ;  /* 0x0000002c8b8d7824 */ /* 0x004fce00078e02ff */
[----:B------:R-:W2:Y:S01]  /*d960*/  LDC R139, c[0x0][0x268] ;  /* 0x00009a00ff8b7b82 */ /* 0x000ea20000000800 */
[----:B------:R-:W-:Y:S01]  /*d970*/  LEA.HI.X.SX32 R15, R135, R13, 0x1, P0 ;  /* 0x0000000d870f7211 */ /* 0x000fe200000f0eff */
[----:B0-----:R-:W-:-:S06]  /*d980*/  IMAD R154, R148, 0x16, RZ ;  /* 0x00000016949a7824 */ /* 0x001fcc00078e02ff */
[----:B------:R-:W0:Y:S01]  /*d990*/  LDC R135, c[0x0][0x268] ;  /* 0x00009a00ff877b82 */ /* 0x000e220000000800 */
[----:B--2---:R-:W-:Y:S02]  /*d9a0*/  IMAD R148, R139, 0x58, RZ ;  /* 0x000000588b947824 */ /* 0x004fe400078e02ff */
[----:B-1----:R-:W-:-:S05]  /*d9b0*/  IMAD R139, R133, 0xb0, RZ ;  /* 0x000000b0858b7824 */ /* 0x002fca00078e02ff */
[----:B------:R-:W1:Y:S01]  /*d9c0*/  LDC R133, c[0x0][0x268] ;  /* 0x00009a00ff857b82 */ /* 0x000e620000000800 */
[----:B------:R2:W-:Y:S01]  /*d9d0*/  STL.64 [R1+0xee8], R80 ;  /* 0x000ee85001007387 */ /* 0x0005e20000100a00 */
[----:B0-----:R-:W-:Y:S01]  /*d9e0*/  IMAD R153, R135, 0x15d, RZ ;  /* 0x0000015d87997824 */ /* 0x001fe200078e02ff */
[----:B--2---:R-:W-:-:S05]  /*d9f0*/  IADD3 R80, P4, R146, R12, RZ ;  /* 0x0000000c92507210 */ /* 0x004fca0007f9e0ff */
[----:B------:R-:W0:Y:S01]  /*da00*/  LDC R146, c[0x0][0x268] ;  /* 0x00009a00ff927b82 */ /* 0x000e220000000800 */
[----:B-1----:R-:W-:-:S07]  /*da10*/  IMAD R135, R133, 0x160, RZ ;  /* 0x0000016085877824 */ /* 0x002fce00078e02ff */
[----:B------:R-:W1:Y:S01]  /*da20*/  LDC R133, c[0x0][0x268] ;  /* 0x00009a00ff857b82 */ /* 0x000e620000000800 */
[----:B------:R-:W-:Y:S01]  /*da30*/  IMAD R143, R143, 0x15e, RZ ;  /* 0x0000015e8f8f7824 */ /* 0x000fe200078e02ff */
[----:B------:R-:W-:-:S04]  /*da40*/  LEA.HI.X.SX32 R87, R153, R13, 0x1, P1 ;  /* 0x0000000d99577211 */ /* 0x000fc800008f0eff */
[C---:B------:R-:W-:Y:S01]  /*da50*/  IADD3 R84, P2, R143.reuse, R12, RZ ;  /* 0x0000000c8f547210 */ /* 0x040fe20007f5e0ff */
[----:B------:R2:W-:Y:S01]  /*da60*/  STL.64 [R1+0x1708], R78 ;  /* 0x0017084e01007387 */ /* 0x0005e20000100a00 */
[----:B0-----:R-:W-:Y:S01]  /*da70*/  IMAD R146, R146, 0xaf, RZ ;  /* 0x000000af92927824 */ /* 0x001fe200078e02ff */
[-C--:B------:R-:W-:Y:S02]  /*da80*/  LEA.HI.X.SX32 R83, R143, R13.reuse, 0x1, P3 ;  /* 0x0000000d8f537211 */ /* 0x080fe400018f0eff */
[----:B------:R-:W-:Y:S01]  /*da90*/  STL.64 [R1+0x1450], R76 ;  /* 0x0014504c01007387 */ /* 0x000fe20000100a00 */
[----:B------:R-:W0:Y:S01]  /*daa0*/  LDC R153, c[0x0][0x268] ;  /* 0x00009a00ff997b82 */ /* 0x000e220000000800 */
[----:B------:R-:W-:Y:S02]  /*dab0*/  LEA.HI.X.SX32 R85, R146, R13, 0x1, P2 ;  /* 0x0000000d92557211 */ /* 0x000fe400010f0eff */
[----:B------:R-:W-:Y:S01]  /*dac0*/  STL.64 [R1+0xee0], R14 ;  /* 0x000ee00e01007387 */ /* 0x000fe20000100a00 */
[----:B-1----:R-:W-:-:S03]  /*dad0*/  IMAD R133, R133, 0x2c0, RZ ;  /* 0x000002c085857824 */ /* 0x002fc600078e02ff */
[----:B------:R-:W-:Y:S01]  /*dae0*/  STL.64 [R1+0xed8], R86 ;  /* 0x000ed85601007387 */ /* 0x000fe20000100a00 */
[----:B------:R-:W1:Y:S03]  /*daf0*/  LDC R143, c[0x0][0x268] ;  /* 0x00009a00ff8f7b82 */ /* 0x000e660000000800 */
[----:B------:R-:W-:Y:S04]  /*db00*/  STL.64 [R1+0x1448], R84 ;  /* 0x0014485401007387 */ /* 0x000fe80000100a00 */
[----:B------:R3:W-:Y:S01]  /*db10*/  STL.64 [R1+0xed0], R82 ;  /* 0x000ed05201007387 */ /* 0x0007e20000100a00 */
[-C--:B--2---:R-:W-:Y:S01]  /*db20*/  IADD3 R78, P5, R154, R12.reuse, RZ ;  /* 0x0000000c9a4e7210 */ /* 0x084fe20007fbe0ff */
[----:B------:R-:W2:Y:S01]  /*db30*/  LDC R146, c[0x0][0x268] ;  /* 0x00009a00ff927b82 */ /* 0x000ea20000000800 */
[----:B---3--:R-:W-:-:S07]  /*db40*/  IADD3 R82, P3, R133, R12, RZ ;  /* 0x0000000c85527210 */ /* 0x008fce0007f7e0ff */
[----:B------:R-:W3:Y:S01]  /*db50*/  LDC R133, c[0x0][0x268] ;  /* 0x00009a00ff857b82 */ /* 0x000ee20000000800 */
[----:B0-----:R-:W-:Y:S02]  /*db60*/  IMAD R157, R153, 0x15f, RZ ;  /* 0x0000015f999d7824 */ /* 0x001fe400078e02ff */
[----:B-1----:R-:W-:Y:S02]  /*db70*/  IMAD R153, R143, 0x2c2, RZ ;  /* 0x000002c28f997824 */ /* 0x002fe400078e02ff */
[----:B---3--:R-:W-:-:S03]  /*db80*/  IMAD R143, R133, 0xb, RZ ;  /* 0x0000000b858f7824 */ /* 0x008fc600078e02ff */
[----:B------:R-:W0:Y:S02]  /*db90*/  LDC R133, c[0x0][0x268] ;  /* 0x00009a00ff857b82 */ /* 0x000e240000000800 */
[----:B------:R-:W-:Y:S02]  /*dba0*/  LEA.HI.X.SX32 R79, R143, R13, 0x1, P5 ;  /* 0x0000000d8f4f7211 */ /* 0x000fe400028f0eff */
[----:B------:R-:W-:Y:S01]  /*dbb0*/  IADD3 R76, P6, R141, R12, RZ ;  /* 0x0000000c8d4c7210 */ /* 0x000fe20007fde0ff */
[----:B0-----:R-:W-:-:S03]  /*dbc0*/  IMAD R143, R133, 0x2c4, RZ ;  /* 0x000002c4858f7824 */ /* 0x001fc600078e02ff */
[----:B------:R-:W0:Y:S01]  /*dbd0*/  LDC R133, c[0x0][0x268] ;  /* 0x00009a00ff857b82 */ /* 0x000e220000000800 */
[-C--:B------:R-:W-:Y:S02]  /*dbe0*/  IADD3 R14, P0, R148, R12.reuse, RZ ;  /* 0x0000000c940e7210 */ /* 0x080fe40007f1e0ff */
[-C--:B------:R-:W-:Y:S02]  /*dbf0*/  LEA.HI.X.SX32 R81, R157, R13.reuse, 0x1, P4 ;  /* 0x0000000d9d517211 */ /* 0x080fe400020f0eff */
[-C--:B------:R-:W-:Y:S02]  /*dc00*/  LEA.HI.X.SX32 R77, R154, R13.reuse, 0x1, P6 ;  /* 0x0000000d9a4d7211 */ /* 0x080fe400030f0eff */
[-C--:B------:R-:W-:Y:S01]  /*dc10*/  LEA.HI.X.SX32 R15, R141, R13.reuse, 0x1, P0 ;  /* 0x0000000d8d0f7211 */ /* 0x080fe200000f0eff */
[----:B------:R-:W-:Y:S01]  /*dc20*/  STL.64 [R1+0xec8], R80 ;  /* 0x000ec85001007387 */ /* 0x000fe20000100a00 */
[-C--:B------:R-:W-:Y:S02]  /*dc30*/  IADD3 R86, P1, R139, R12.reuse, RZ ;  /* 0x0000000c8b567210 */ /* 0x080fe40007f3e0ff */
[C---:B------:R-:W-:Y:S01]  /*dc40*/  IADD3 R84, P2, R135.reuse, R12, RZ ;  /* 0x0000000c87547210 */ /* 0x040fe20007f5e0ff */
[----:B------:R-:W-:Y:S01]  /*dc50*/  STL.64 [R1+0x1968], R78 ;  /* 0x0019684e01007387 */ /* 0x000fe20000100a00 */
[----:B------:R-:W-:Y:S01]  /*dc60*/  LEA.HI.X.SX32 R83, R135, R13, 0x1, P3 ;  /* 0x0000000d87537211 */ /* 0x000fe200018f0eff */
[----:B--2---:R-:W-:-:S02]  /*dc70*/  IMAD R146, R146, 0x162, RZ ;  /* 0x0000016292927824 */ /* 0x004fc400078e02ff */
[----:B0-----:R-:W-:Y:S01]  /*dc80*/  IMAD R133, R133, 0x2c6, RZ ;  /* 0x000002c685857824 */ /* 0x001fe200078e02ff */
[----:B------:R-:W-:Y:S01]  /*dc90*/  STL.64 [R1+0x1910], R76 ;  /* 0x0019104c01007387 */ /* 0x000fe20000100a00 */
[-C--:B------:R-:W-:Y:S01]  /*dca0*/  LEA.HI.X.SX32 R87, R148, R13.reuse, 0x1, P1 ;  /* 0x0000000d94577211 */ /* 0x080fe200008f0eff */
[----:B------:R-:W0:Y:S02]  /*dcb0*/  LDC R141, c[0x0][0x268] ;  /* 0x00009a00ff8d7b82 */ /* 0x000e240000000800 */
[----:B------:R1:W-:Y:S01]  /*dcc0*/  STL.64 [R1+0x1860], R14 ;  /* 0x0018600e01007387 */ /* 0x0003e20000100a00 */
[----:B------:R-:W-:-:S05]  /*dcd0*/  LEA.HI.X.SX32 R85, R139, R13, 0x1, P2 ;  /* 0x0000000d8b557211 */ /* 0x000fca00010f0eff */
[----:B------:R-:W2:Y:S01]  /*dce0*/  LDC R148, c[0x0][0x268] ;  /* 0x00009a00ff947b82 */ /* 0x000ea20000000800 */
[----:B-1----:R-:W-:-:S07]  /*dcf0*/  IADD3 R14, P0, R133, R12, RZ ;  /* 0x0000000c850e7210 */ /* 0x002fce0007f1e0ff */
[----:B------:R-:W1:Y:S01]  /*dd00*/  LDC R133, c[0x0][0x268] ;  /* 0x00009a00ff857b82 */ /* 0x000e620000000800 */
[----:B------:R-:W-:Y:S04]  /*dd10*/  STL.64 [R1+0x1700], R86 ;  /* 0x0017005601007387 */ /* 0x000fe80000100a00 */
[----:B------:R-:W-:Y:S03]  /*dd20*/  STL.64 [R1+0x1440], R84 ;  /* 0x0014405401007387 */ /* 0x000fe60000100a00 */
[----:B------:R-:W3:Y:S01]  /*dd30*/  LDC R139, c[0x0][0x268] ;  /* 0x00009a00ff8b7b82 */ /* 0x000ee20000000800 */
[----:B------:R4:W-:Y:S01]  /*dd40*/  STL.64 [R1+0xec0], R82 ;  /* 0x000ec05201007387 */ /* 0x0009e20000100a00 */
[----:B------:R-:W-:-:S06]  /*dd50*/  IADD3 R80, P4, R153, R12, RZ ;  /* 0x0000000c99507210 */ /* 0x000fcc0007f9e0ff */
[----:B------:R-:W0:Y:S01]  /*dd60*/  LDC R135, c[0x0][0x268] ;  /* 0x00009a00ff877b82 */ /* 0x000e220000000800 */
[----:B-1----:R-:W-:-:S05]  /*dd70*/  IMAD R133, R133, 0x2c8, RZ ;  /* 0x000002c885857824 */ /* 0x002fca00078e02ff */
[-C--:B----4-:R-:W-:Y:S02]  /*dd80*/  IADD3 R82, P3, R133, R12.reuse, RZ ;  /* 0x0000000c85527210 */ /* 0x090fe40007f7e0ff */
[----:B------:R-:W1:Y:S01]  /*dd90*/  LDC R133, c[0x0][0x268] ;  /* 0x00009a00ff857b82 */ /* 0x000e620000000800 */
[----:B--2---:R-:W-:Y:S02]  /*dda0*/  IMAD R154, R148, 0x161, RZ ;  /* 0x00000161949a7824 */ /* 0x004fe400078e02ff */
[----:B---3--:R-:W-:Y:S01]  /*ddb0*/  IMAD R148, R139, 0x2ca, RZ ;  /* 0x000002ca8b947824 */ /* 0x008fe200078e02ff */
[----:B------:R-:W-:Y:S01]  /*ddc0*/  IADD3 R78, P5, R146, R12, RZ ;  /* 0x0000000c924e7210 */ /* 0x000fe20007fbe0ff */
[----:B-1----:R-:W-:-:S03]  /*ddd0*/  IMAD R139, R133, 0xb1, RZ ;  /* 0x000000b1858b7824 */ /* 0x002fc600078e02ff */
[----:B------:R-:W1:Y:S02]  /*dde0*/  LDC R133, c[0x0][0x268] ;  /* 0x00009a00ff857b82 */ /* 0x000e640000000800 */
[-C--:B------:R-:W-:Y:S02]  /*ddf0*/  LEA.HI.X.SX32 R79, R139, R13.reuse, 0x1, P5 ;  /* 0x0000000d8b4f7211 */ /* 0x080fe400028f0eff */
[----:B------:R-:W-:Y:S01]  /*de00*/  LEA.HI.X.SX32 R81, R154, R13, 0x1, P4 ;  /* 0x0000000d9a517211 */ /* 0x000fe200020f0eff */
[----:B-1----:R-:W-:-:S03]  /*de10*/  IMAD R139, R133, 0x2cc, RZ ;  /* 0x000002cc858b7824 */ /* 0x002fc600078e02ff */
[----:B------:R-:W1:Y:S01]  /*de20*/  LDC R133, c[0x0][0x268] ;  /* 0x00009a00ff857b82 */ /* 0x000e620000000800 */
[----:B------:R2:W-:Y:S02]  /*de30*/  STL.64 [R1+0xeb8], R80 ;  /* 0x000eb85001007387 */ /* 0x0005e40000100a00 */
[----:B--2---:R-:W-:Y:S01]  /*de40*/  IADD3 R80, P4, R148, R12, RZ ;  /* 0x0000000c94507210 */ /* 0x004fe20007f9e0ff */
[----:B-1----:R-:W-:-:S04]  /*de50*/  IMAD R148, R133, 0x163, RZ ;  /* 0x0000016385947824 */ /* 0x002fc800078e02ff */
[----:B------:R-:W1:Y:S01]  /*de60*/  LDC R133, c[0x0][0x268] ;  /* 0x00009a00ff857b82 */ /* 0x000e620000000800 */
[----:B------:R-:W-:-:S04]  /*de70*/  IADD3 R76, P6, R143, R12, RZ ;  /* 0x0000000c8f4c7210 */ /* 0x000fc80007fde0ff */
[----:B------:R-:W-:-:S03]  /*de80*/  LEA.HI.X.SX32 R77, R146, R13, 0x1, P6 ;  /* 0x0000000d924d7211 */ /* 0x000fc600030f0eff */
[----:B------:R-:W2:Y:S01]  /*de90*/  LDC R146, c[0x0][0x268] ;  /* 0x00009a00ff927b82 */ /* 0x000ea20000000800 */
[----:B------:R-:W-:Y:S01]  /*dea0*/  LEA.HI.X.SX32 R15, R148, R13, 0x1, P0 ;  /* 0x0000000d940f7211 */ /* 0x000fe200000f0eff */
[----:B------:R-:W-:Y:S06]  /*deb0*/  STL.64 [R1+0x1438], R78 ;  /* 0x0014384e01007387 */ /* 0x000fec0000100a00 */
[----:B------:R-:W3:Y:S01]  /*dec0*/  LDC R143, c[0x0][0x268] ;  /* 0x00009a00ff8f7b82 */ /* 0x000ee20000000800 */
[----:B-1----:R-:W-:-:S07]  /*ded0*/  IMAD R148, R133, 0x5a, RZ ;  /* 0x0000005a85947824 */ /* 0x002fce00078e02ff */
[----:B------:R-:W1:Y:S01]  /*dee0*/  LDC R133, c[0x0][0x268] ;  /* 0x00009a00ff857b82 */ /* 0x000e620000000800 */
[----:B------:R-:W-:Y:S01]  /*def0*/  STL.64 [R1+0xeb0], R76 ;  /* 0x000eb04c01007387 */ /* 0x000fe20000100a00 */
[----:B--2---:R-:W-:-:S03]  /*df00*/  IMAD R146, R146, 0x2ce, RZ ;  /* 0x000002ce92927824 */ /* 0x004fc600078e02ff */
[----:B------:R2:W-:Y:S02]  /*df10*/  STL.64 [R1+0xea8], R14 ;  /* 0x000ea80e01007387 */ /* 0x0005e40000100a00 */
[-C--:B--2---:R-:W-:Y:S01]  /*df20*/  IADD3 R14, P0, R146, R12.reuse, RZ ;  /* 0x0000000c920e7210 */ /* 0x084fe20007f1e0ff */
[----:B-1----:R-:W-:Y:S02]  /*df30*/  IMAD R146, R133, 0xb4, RZ ;  /* 0x000000b485927824 */ /* 0x002fe400078e02ff */
[----:B------:R-:W1:Y:S01]  /*df40*/  LDC R133, c[0x0][0x268] ;  /* 0x00009a00ff857b82 */ /* 0x000e620000000800 */
[----:B------:R-:W-:Y:S01]  /*df50*/  IADD3 R76, P6, R139, R12, RZ ;  /* 0x0000000c8b4c7210 */ /* 0x000fe20007fde0ff */
[----:B0-----:R-:W-:Y:S02]  /*df60*/  IMAD R141, R141, 0x164, RZ ;  /* 0x000001648d8d7824 */ /* 0x001fe400078e02ff */
[----:B---3--:R-:W-:-:S04]  /*df70*/  IMAD R143, R143, 0xb2, RZ ;  /* 0x000000b28f8f7824 */ /* 0x008fc800078e02ff */
[----:B------:R-:W0:Y:S01]  /*df80*/  LDC R139, c[0x0][0x268] ;  /* 0x00009a00ff8b7b82 */ /* 0x000e220000000800 */
[----:B-1----:R-:W-:-:S05]  /*df90*/  IMAD R133, R133, 0x165, RZ ;  /* 0x0000016585857824 */ /* 0x002fca00078e02ff */
[-C--:B------:R-:W-:Y:S02]  /*dfa0*/  LEA.HI.X.SX32 R81, R133, R13.reuse, 0x1, P4 ;  /* 0x0000000d85517211 */ /* 0x080fe400020f0eff */
[----:B------:R-:W1:Y:S01]  /*dfb0*/  LDC R133, c[0x0][0x268] ;  /* 0x00009a00ff857b82 */ /* 0x000e620000000800 */
[-C--:B------:R-:W-:Y:S01]  /*dfc0*/  IADD3 R84, P2, R141, R12.reuse, RZ ;  /* 0x0000000c8d547210 */ /* 0x080fe20007f5e0ff */
[----:B------:R-:W-:Y:S01]  /*dfd0*/  IMAD R135, R135, 0x166, RZ ;  /* 0x0000016687877824 */ /* 0x000fe200078e02ff */
[CC--:B------:R-:W-:Y:S02]  /*dfe0*/  IADD3 R86, P1, R143.reuse, R12.reuse, RZ ;  /* 0x0000000c8f567210 */ /* 0x0c0fe40007f3e0ff */
[----:B------:R-:W-:Y:S02]  /*dff0*/  LEA.HI.X.SX32 R85, R143, R13, 0x1, P2 ;  /* 0x0000000d8f557211 */ /* 0x000fe400010f0eff */
[----:B------:R-:W-:Y:S01]  /*e000*/  IADD3 R78, P5, R135, R12, RZ ;  /* 0x0000000c874e7210 */ /* 0x000fe20007fbe0ff */
[----:B------:R-:W2:Y:S01]  /*e010*/  LDC R143, c[0x0][0x268] ;  /* 0x00009a00ff8f7b82 */ /* 0x000ea20000000800 */
[----:B0-----:R-:W-:-:S02]  /*e020*/  IMAD R139, R139, 0x59, RZ ;  /* 0x000000598b8b7824 */ /* 0x001fc400078e02ff */
[----:B-1----:R-:W-:-:S05]  /*e030*/  IMAD R133, R133, 0xb3, RZ ;  /* 0x000000b385857824 */ /* 0x002fca00078e02ff */
[-C--:B------:R-:W-:Y:S02]  /*e040*/  LEA.HI.X.SX32 R79, R133, R13.reuse, 0x1, P5 ;  /* 0x0000000d854f7211 */ /* 0x080fe400028f0eff */
[----:B------:R-:W0:Y:S01]  /*e050*/  LDC R133, c[0x0][0x268] ;  /* 0x00009a00ff857b82 */ /* 0x000e220000000800 */
[-C--:B------:R-:W-:Y:S02]  /*e060*/  LEA.HI.X.SX32 R87, R139, R13.reuse, 0x1, P1 ;  /* 0x0000000d8b577211 */ /* 0x080fe400008f0eff */
[-C--:B------:R-:W-:Y:S01]  /*e070*/  LEA.HI.X.SX32 R83, R141, R13.reuse, 0x1, P3 ;  /* 0x0000000d8d537211 */ /* 0x080fe200018f0eff */
[----:B--2---:R-:W-:Y:S02]  /*e080*/  IMAD R143, R143, 0x2d2, RZ ;  /* 0x000002d28f8f7824 */ /* 0x004fe400078e02ff */
[----:B------:R1:W-:Y:S02]  /*e090*/  STL.64 [R1+0x16f8], R86 ;  /* 0x0016f85601007387 */ /* 0x0003e40000100a00 */
[----:B------:R-:W2:Y:S02]  /*e0a0*/  LDC R139, c[0x0][0x268] ;  /* 0x00009a00ff8b7b82 */ /* 0x000ea40000000800 */
[----:B------:R-:W-:Y:S04]  /*e0b0*/  STL.64 [R1+0x1430], R84 ;  /* 0x0014305401007387 */ /* 0x000fe80000100a00 */
[----:B------:R-:W-:Y:S01]  /*e0c0*/  STL.64 [R1+0xea0], R82 ;  /* 0x000ea05201007387 */ /* 0x000fe20000100a00 */
[----:B------:R-:W-:Y:S01]  /*e0d0*/  LEA.HI.X.SX32 R77, R135, R13, 0x1, P6 ;  /* 0x0000000d874d7211 */ /* 0x000fe200030f0eff */
[----:B------:R-:W3:Y:S02]  /*e0e0*/  LDC R141, c[0x0][0x268] ;  /* 0x00009a00ff8d7b82 */ /* 0x000ee40000000800 */
[----:B------:R-:W-:Y:S04]  /*e0f0*/  STL.64 [R1+0xe98], R80 ;  /* 0x000e985001007387 */ /* 0x000fe80000100a00 */
[----:B------:R4:W-:Y:S01]  /*e100*/  STL.64 [R1+0x1428], R78 ;  /* 0x0014284e01007387 */ /* 0x0009e20000100a00 */
[----:B0-----:R-:W-:Y:S01]  /*e110*/  IMAD R133, R133, 0x167, RZ ;  /* 0x0000016785857824 */ /* 0x001fe200078e02ff */
[-C--:B-1----:R-:W-:Y:S01]  /*e120*/  IADD3 R86, P1, R148, R12.reuse, RZ ;  /* 0x0000000c94567210 */ /* 0x082fe20007f3e0ff */
[----:B------:R-:W0:Y:S01]  /*e130*/  LDC R135, c[0x0][0x268] ;  /* 0x00009a00ff877b82 */ /* 0x000e220000000800 */
[----:B----4-:R-:W-:-:S07]  /*e140*/  IADD3 R78, P5, R143, R12, RZ ;  /* 0x0000000c8f4e7210 */ /* 0x010fce0007fbe0ff */
[----:B------:R-:W1:Y:S01]  /*e150*/  LDC R143, c[0x0][0x268] ;  /* 0x00009a00ff8f7b82 */ /* 0x000e620000000800 */
[----:B------:R-:W-:-:S07]  /*e160*/  LEA.HI.X.SX32 R15, R133, R13, 0x1, P0 ;  /* 0x0000000d850f7211 */ /* 0x000fce00000f0eff */
[----:B------:R-:W4:Y:S01]  /*e170*/  LDC R133, c[0x0][0x268] ;  /* 0x00009a00ff857b82 */ /* 0x000f220000000800 */
[----:B------:R-:W-:Y:S04]  /*e180*/  STL.64 [R1+0xe90], R76 ;  /* 0x000e904c01007387 */ /* 0x000fe80000100a00 */
[----:B------:R-:W-:Y:S01]  /*e190*/  STL.64 [R1+0xe88], R14 ;  /* 0x000e880e01007387 */ /* 0x000fe20000100a00 */
[----:B-1----:R-:W-:-:S05]  /*e1a0*/  IMAD R143, R143, 0x2d, RZ ;  /* 0x0000002d8f8f7824 */ /* 0x002fca00078e02ff */
[----:B------:R-:W-:Y:S01]  /*e1b0*/  LEA.HI.X.SX32 R87, R143, R13, 0x1, P1 ;  /* 0x0000000d8f577211 */ /* 0x000fe200008f0eff */
[----:B--2---:R-:W-:Y:S01]  /*e1c0*/  IMAD R139, R139, 0x168, RZ ;  /* 0x000001688b8b7824 */ /* 0x004fe200078e02ff */
[-C--:B------:R-:W-:Y:S01]  /*e1d0*/  IADD3 R84, P2, R146, R12.reuse, RZ ;  /* 0x0000000c92547210 */ /* 0x080fe20007f5e0ff */
[----:B----4-:R-:W-:Y:S01]  /*e1e0*/  IMAD R133, R133, 0x2d6, RZ ;  /* 0x000002d685857824 */ /* 0x010fe200078e02ff */
[----:B------:R-:W1:Y:S01]  /*e1f0*/  LDC R143, c[0x0][0x268] ;  /* 0x00009a00ff8f7b82 */ /* 0x000e620000000800 */
[----:B------:R2:W-:Y:S03]  /*e200*/  STL.64 [R1+0x1858], R86 ;  /* 0x0018585601007387 */ /* 0x0005e60000100a00 */
[----:B--2---:R-:W-:-:S04]  /*e210*/  IADD3 R86, P1, R133, R12, RZ ;  /* 0x0000000c85567210 */ /* 0x004fc80007f3e0ff */
[----:B------:R-:W2:Y:S01]  /*e220*/  LDC R133, c[0x0][0x268] ;  /* 0x00009a00ff857b82 */ /* 0x000ea20000000800 */
[----:B---3--:R-:W-:Y:S01]  /*e230*/  IMAD R154, R141, 0x2d0, RZ ;  /* 0x000002d08d9a7824 */ /* 0x008fe200078e02ff */
[CC--:B------:R-:W-:Y:S02]  /*e240*/  IADD3 R82, P3, R139.reuse, R12.reuse, RZ ;  /* 0x0000000c8b527210 */ /* 0x0c0fe40007f7e0ff */
[-C--:B------:R-:W-:Y:S02]  /*e250*/  LEA.HI.X.SX32 R85, R148, R13.reuse, 0x1, P2 ;  /* 0x0000000d94557211 */ /* 0x080fe400010f0eff */
[----:B------:R-:W-:Y:S02]  /*e260*/  IADD3 R80, P4, R154, R12, RZ ;  /* 0x0000000c9a507210 */ /* 0x000fe40007f9e0ff */
[-C--:B------:R-:W-:Y:S01]  /*e270*/  LEA.HI.X.SX32 R83, R146, R13.reuse, 0x1, P3 ;  /* 0x0000000d92537211 */ /* 0x080fe200018f0eff */
[----:B------:R-:W3:Y:S01]  /*e280*/  LDC R141, c[0x0][0x268] ;  /* 0x00009a00ff8d7b82 */ /* 0x000ee20000000800 */
[----:B------:R-:W-:Y:S01]  /*e290*/  LEA.HI.X.SX32 R81, R139, R13, 0x1, P4 ;  /* 0x0000000d8b517211 */ /* 0x000fe200020f0eff */
[----:B------:R-:W-:Y:S04]  /*e2a0*/  STL.64 [R1+0x16f0], R84 ;  /* 0x0016f05401007387 */ /* 0x000fe80000100a00 */
[----:B------:R-:W-:Y:S02]  /*e2b0*/  STL.64 [R1+0x1420], R82 ;  /* 0x0014205201007387 */ /* 0x000fe40000100a00 */
[----:B------:R-:W4:Y:S02]  /*e2c0*/  LDC R139, c[0x0][0x268] ;  /* 0x00009a00ff8b7b82 */ /* 0x000f240000000800 */
[----:B------:R0:W-:Y:S01]  /*e2d0*/  STL.64 [R1+0xe80], R80 ;  /* 0x000e805001007387 */ /* 0x0001e20000100a00 */
[----:B--2---:R-:W-:-:S05]  /*e2e0*/  IMAD R133, R133, 0x2d8, RZ ;  /* 0x000002d885857824 */ /* 0x004fca00078e02ff */
[----:B------:R-:W2:Y:S01]  /*e2f0*/  LDC R146, c[0x0][0x268] ;  /* 0x00009a00ff927b82 */ /* 0x000ea20000000800 */
[----:B0-----:R-:W-:-:S07]  /*e300*/  IADD3 R80, P4, R133, R12, RZ ;  /* 0x0000000c85507210 */ /* 0x001fce0007f9e0ff */
[----:B------:R-:W0:Y:S01]  /*e310*/  LDC R133, c[0x0][0x268] ;  /* 0x00009a00ff857b82 */ /* 0x000e220000000800 */
[----:B---3--:R-:W-:Y:S02]  /*e320*/  IMAD R141, R141, 0x16a, RZ ;  /* 0x0000016a8d8d7824 */ /* 0x008fe400078e02ff */
[----:B------:R-:W-:-:S05]  /*e330*/  IMAD R135, R135, 0x2d4, RZ ;  /* 0x000002d487877824 */ /* 0x000fca00078e02ff */
[----:B------:R-:W3:Y:S01]  /*e340*/  LDC R148, c[0x0][0x268] ;  /* 0x00009a00ff947b82 */ /* 0x000ee20000000800 */
[----:B0-----:R-:W-:-:S05]  /*e350*/  IMAD R133, R133, 0x169, RZ ;  /* 0x0000016985857824 */ /* 0x001fca00078e02ff */
[-C--:B------:R-:W-:Y:S02]  /*e360*/  LEA.HI.X.SX32 R79, R133, R13.reuse, 0x1, P5 ;  /* 0x0000000d854f7211 */ /* 0x080fe400028f0eff */
[----:B------:R-:W0:Y:S01]  /*e370*/  LDC R133, c[0x0][0x268] ;  /* 0x00009a00ff857b82 */ /* 0x000e220000000800 */
[----:B----4-:R-:W-:Y:S01]  /*e380*/  IMAD R139, R139, 0xb5, RZ ;  /* 0x000000b58b8b7824 */ /* 0x010fe200078e02ff */
[-C--:B------:R-:W-:Y:S02]  /*e390*/  IADD3 R76, P6, R141, R12.reuse, RZ ;  /* 0x0000000c8d4c7210 */ /* 0x080fe40007fde0ff */
[----:B------:R-:W-:Y:S02]  /*e3a0*/  IADD3 R14, P0, R135, R12, RZ ;  /* 0x0000000c870e7210 */ /* 0x000fe40007f1e0ff */
[-C--:B------:R-:W-:Y:S02]  /*e3b0*/  LEA.HI.X.SX32 R77, R139, R13.reuse, 0x1, P6 ;  /* 0x0000000d8b4d7211 */ /* 0x080fe400030f0eff */
[----:B------:R-:W-:Y:S01]  /*e3c0*/  LEA.HI.X.SX32 R15, R141, R13, 0x1, P0 ;  /* 0x0000000d8d0f7211 */ /* 0x000fe200000f0eff */
[----:B------:R-:W-:Y:S01]  /*e3d0*/  STL.64 [R1+0xe78], R78 ;  /* 0x000e784e01007387 */ /* 0x000fe20000100a00 */
[----:B------:R-:W4:Y:S03]  /*e3e0*/  LDC R141, c[0x0][0x268] ;  /* 0x00009a00ff8d7b82 */ /* 0x000f260000000800 */
[----:B------:R-:W-:Y:S04]  /*e3f0*/  STL.64 [R1+0x1418], R76 ;  /* 0x0014184c01007387 */ /* 0x000fe80000100a00 */
[----:B------:R1:W-:Y:S01]  /*e400*/  STL.64 [R1+0xe70], R14 ;  /* 0x000e700e01007387 */ /* 0x0003e20000100a00 */
[----:B--2---:R-:W-:Y:S01]  /*e410*/  IMAD R146, R146, 0x2da, RZ ;  /* 0x000002da92927824 */ /* 0x004fe200078e02ff */
[----:B------:R-:W2:Y:S01]  /*e420*/  LDC R135, c[0x0][0x268] ;  /* 0x00009a00ff877b82 */ /* 0x000ea20000000800 */
[----:B0-----:R-:W-:-:S02]  /*e430*/  IMAD R133, R133, 0x2dc, RZ ;  /* 0x000002dc85857824 */ /* 0x001fc400078e02ff */
[----:B---3--:R-:W-:-:S05]  /*e440*/  IMAD R154, R148, 0x16e, RZ ;  /* 0x0000016e949a7824 */ /* 0x008fca00078e02ff */
[----:B------:R-:W0:Y:S01]  /*e450*/  LDC R139, c[0x0][0x268] ;  /* 0x00009a00ff8b7b82 */ /* 0x000e220000000800 */
[----:B-1----:R-:W-:-:S07]  /*e460*/  IADD3 R14, P0, R133, R12, RZ ;  /* 0x0000000c850e7210 */ /* 0x002fce0007f1e0ff */
[----:B------:R-:W1:Y:S01]  /*e470*/  LDC R133, c[0x0][0x268] ;  /* 0x00009a00ff857b82 */ /* 0x000e620000000800 */
[----:B------:R-:W-:Y:S01]  /*e480*/  IADD3 R78, P5, R146, R12, RZ ;  /* 0x0000000c924e7210 */ /* 0x000fe20007fbe0ff */
[----:B----4-:R-:W-:Y:S02]  /*e490*/  IMAD R146, R141, 0x2de, RZ ;  /* 0x000002de8d927824 */ /* 0x010fe400078e02ff */
[----:B-1----:R-:W-:-:S04]  /*e4a0*/  IMAD R141, R133, 0x5b, RZ ;  /* 0x0000005b858d7824 */ /* 0x002fc800078e02ff */
[----:B------:R-:W1:Y:S01]  /*e4b0*/  LDC R133, c[0x0][0x268] ;  /* 0x00009a00ff857b82 */ /* 0x000e620000000800 */
[----:B--2---:R-:W-:Y:S02]  /*e4c0*/  IMAD R135, R135, 0xb6, RZ ;  /* 0x000000b687877824 */ /* 0x004fe400078e02ff */
[----:B-1----:R-:W-:-:S05]  /*e4d0*/  IMAD R148, R133, 0x5c, RZ ;  /* 0x0000005c85947824 */ /* 0x002fca00078e02ff */
[----:B------:R-:W1:Y:S01]  /*e4e0*/  LDC R133, c[0x0][0x268] ;  /* 0x00009a00ff857b82 */ /* 0x000e620000000800 */
[----:B------:R-:W-:-:S04]  /*e4f0*/  IADD3 R84, P2, R135, R12, RZ ;  /* 0x0000000c87547210 */ /* 0x000fc80007f5e0ff */
[-C--:B------:R-:W-:Y:S01]  /*e500*/  LEA.HI.X.SX32 R85, R141, R13.reuse, 0x1, P2 ;  /* 0x0000000d8d557211 */ /* 0x080fe200010f0eff */
[----:B0-----:R-:W-:Y:S02]  /*e510*/  IMAD R139, R139, 0x16b, RZ ;  /* 0x0000016b8b8b7824 */ /* 0x001fe400078e02ff */
[----:B------:R-:W-:Y:S02]  /*e520*/  IMAD R143, R143, 0x16c, RZ ;  /* 0x0000016c8f8f7824 */ /* 0x000fe400078e02ff */
[----:B-1----:R-:W-:Y:S02]  /*e530*/  IMAD R141, R133, 0xb8, RZ ;  /* 0x000000b8858d7824 */ /* 0x002fe400078e02ff */
[----:B------:R-:W0:Y:S01]  /*e540*/  LDC R133, c[0x0][0x268] ;  /* 0x00009a00ff857b82 */ /* 0x000e220000000800 */
[----:B------:R-:W-:Y:S02]  /*e550*/  LEA.HI.X.SX32 R87, R139, R13, 0x1, P1 ;  /* 0x0000000d8b577211 */ /* 0x000fe400008f0eff */
[----:B------:R-:W-:-:S02]  /*e560*/  IADD3 R82, P3, R143, R12, RZ ;  /* 0x0000000c8f527210 */ /* 0x000fc40007f7e0ff */
[----:B------:R-:W-:-:S03]  /*e570*/  LEA.HI.X.SX32 R81, R143, R13, 0x1, P4 ;  /* 0x0000000d8f517211 */ /* 0x000fc600020f0eff */
[----:B------:R-:W1:Y:S01]  /*e580*/  LDC R143, c[0x0][0x268] ;  /* 0x00009a00ff8f7b82 */ /* 0x000e620000000800 */
[----:B------:R2:W-:Y:S01]  /*e590*/  STL.64 [R1+0xe68], R86 ;  /* 0x000e685601007387 */ /* 0x0005e20000100a00 */
[C---:B------:R-:W-:Y:S02]  /*e5a0*/  IADD3 R76, P6, R154.reuse, R12, RZ ;  /* 0x0000000c9a4c7210 */ /* 0x040fe40007fde0ff */
[----:B------:R-:W-:-:S04]  /*e5b0*/  LEA.HI.X.SX32 R15, R154, R13, 0x1, P0 ;  /* 0x0000000d9a0f7211 */ /* 0x000fc800000f0eff */
[----:B------:R-:W3:Y:S01]  /*e5c0*/  LDC R139, c[0x0][0x268] ;  /* 0x00009a00ff8b7b82 */ /* 0x000ee20000000800 */
[----:B--2---:R-:W-:Y:S01]  /*e5d0*/  IADD3 R86, P1, R146, R12, RZ ;  /* 0x0000000c92567210 */ /* 0x004fe20007f3e0ff */
[----:B0-----:R-:W-:-:S06]  /*e5e0*/  IMAD R146, R133, 0x16d, RZ ;  /* 0x0000016d85927824 */ /* 0x001fcc00078e02ff */
[----:B------:R-:W0:Y:S01]  /*e5f0*/  LDC R133, c[0x0][0x268] ;  /* 0x00009a00ff857b82 */ /* 0x000e220000000800 */
[-C--:B------:R-:W-:Y:S01]  /*e600*/  LEA.HI.X.SX32 R83, R135, R13.reuse, 0x1, P3 ;  /* 0x0000000d87537211 */ /* 0x080fe200018f0eff */
[----:B-1----:R-:W-:Y:S01]  /*e610*/  IMAD R143, R143, 0xb7, RZ ;  /* 0x000000b78f8f7824 */ /* 0x002fe200078e02ff */
[-C--:B------:R-:W-:Y:S01]  /*e620*/  LEA.HI.X.SX32 R79, R146, R13.reuse, 0x1, P5 ;  /* 0x0000000d924f7211 */ /* 0x080fe200028f0eff */
[----:B------:R-:W-:Y:S04]  /*e630*/  STL.64 [R1+0x16e8], R84 ;  /* 0x0016e85401007387 */ /* 0x000fe80000100a00 */
[----:B------:R-:W1:Y:S01]  /*e640*/  LDC R135, c[0x0][0x268] ;  /* 0x00009a00ff877b82 */ /* 0x000e620000000800 */
[----:B------:R-:W-:Y:S01]  /*e650*/  LEA.HI.X.SX32 R77, R143, R13, 0x1, P6 ;  /* 0x0000000d8f4d7211 */ /* 0x000fe200030f0eff */
[----:B------:R-:W-:Y:S04]  /*e660*/  STL.64 [R1+0x1410], R82 ;  /* 0x0014105201007387 */ /* 0x000fe80000100a00 */
[----:B------:R-:W-:Y:S02]  /*e670*/  STL.64 [R1+0xe60], R80 ;  /* 0x000e605001007387 */ /* 0x000fe40000100a00 */
[----:B------:R-:W2:Y:S02]  /*e680*/  LDC R143, c[0x0][0x268] ;  /* 0x00009a00ff8f7b82 */ /* 0x000ea40000000800 */
[----:B------:R-:W-:Y:S01]  /*e690*/  STL.64 [R1+0xe58], R78 ;  /* 0x000e584e01007387 */ /* 0x000fe20000100a00 */
[----:B0-----:R-:W-:-:S03]  /*e6a0*/  IMAD R133, R133, 0x2e0, RZ ;  /* 0x000002e085857824 */ /* 0x001fc600078e02ff */
[----:B------:R0:W-:Y:S01]  /*e6b0*/  STL.64 [R1+0x1408], R76 ;  /* 0x0014084c01007387 */ /* 0x0001e20000100a00 */
[----:B---3--:R-:W-:Y:S01]  /*e6c0*/  IMAD R139, R139, 0x2e, RZ ;  /* 0x0000002e8b8b7824 */ /* 0x008fe200078e02ff */
[----:B------:R-:W3:Y:S01]  /*e6d0*/  LDC R146, c[0x0][0x268] ;  /* 0x00009a00ff927b82 */ /* 0x000ee20000000800 */
[----:B0-----:R-:W-:-:S07]  /*e6e0*/  IADD3 R76, P6, R133, R12, RZ ;  /* 0x0000000c854c7210 */ /* 0x001fce0007fde0ff */
[----:B------:R-:W0:Y:S01]  /*e6f0*/  LDC R133, c[0x0][0x268] ;  /* 0x00009a00ff857b82 */ /* 0x000e220000000800 */
[----:B--2---:R-:W-:-:S07]  /*e700*/  IMAD R153, R143, 0x2e2, RZ ;  /* 0x000002e28f997824 */ /* 0x004fce00078e02ff */
[----:B------:R-:W2:Y:S01]  /*e710*/  LDC R143, c[0x0][0x268] ;  /* 0x00009a00ff8f7b82 */ /* 0x000ea20000000800 */
[----:B0-----:R-:W-:-:S07]  /*e720*/  IMAD R154, R133, 0x16f, RZ ;  /* 0x0000016f859a7824 */ /* 0x001fce00078e02ff */
[----:B------:R-:W0:Y:S01]  /*e730*/  LDC R133, c[0x0][0x268] ;  /* 0x00009a00ff857b82 */ /* 0x000e220000000800 */
[----:B------:R-:W-:Y:S01]  /*e740*/  LEA.HI.X.SX32 R87, R154, R13, 0x1, P1 ;  /* 0x0000000d9a577211 */ /* 0x000fe200008f0eff */
[----:B--2---:R-:W-:Y:S02]  /*e750*/  IMAD R154, R143, 0x17, RZ ;  /* 0x000000178f9a7824 */ /* 0x004fe400078e02ff */
[----:B0-----:R-:W-:-:S04]  /*e760*/  IMAD R143, R133, 0x2e4, RZ ;  /* 0x000002e4858f7824 */ /* 0x001fc800078e02ff */
[----:B------:R-:W0:Y:S01]  /*e770*/  LDC R133, c[0x0][0x268] ;  /* 0x00009a00ff857b82 */ /* 0x000e220000000800 */
[CC--:B------:R-:W-:Y:S02]  /*e780*/  IADD3 R84, P2, R139.reuse, R12.reuse, RZ ;  /* 0x0000000c8b547210 */ /* 0x0c0fe40007f5e0ff */
[-C--:B------:R-:W-:Y:S02]  /*e790*/  IADD3 R82, P3, R148, R12.reuse, RZ ;  /* 0x0000000c94527210 */ /* 0x080fe40007f7e0ff */
[-C--:B------:R-:W-:Y:S02]  /*e7a0*/  LEA.HI.X.SX32 R85, R154, R13.reuse, 0x1, P2 ;  /* 0x0000000d9a557211 */ /* 0x080fe400010f0eff */
[----:B------:R-:W-:Y:S01]  /*e7b0*/  LEA.HI.X.SX32 R83, R139, R13, 0x1, P3 ;  /* 0x0000000d8b537211 */ /* 0x000fe200018f0eff */
[----:B------:R-:W-:Y:S01]  /*e7c0*/  STL.64 [R1+0xe50], R14 ;  /* 0x000e500e01007387 */ /* 0x000fe20000100a00 */
[----:B-1----:R-:W-:Y:S01]  /*e7d0*/  IMAD R135, R135, 0x170, RZ ;  /* 0x0000017087877824 */ /* 0x002fe200078e02ff */
[----:B------:R-:W-:Y:S01]  /*e7e0*/  IADD3 R80, P4, R141, R12, RZ ;  /* 0x0000000c8d507210 */ /* 0x000fe20007f9e0ff */
[----:B---3--:R-:W-:Y:S01]  /*e7f0*/  IMAD R146, R146, 0x172, RZ ;  /* 0x0000017292927824 */ /* 0x008fe200078e02ff */
[----:B------:R-:W-:Y:S01]  /*e800*/  STL.64 [R1+0xe48], R86 ;  /* 0x000e485601007387 */ /* 0x000fe20000100a00 */
[----:B------:R-:W1:Y:S03]  /*e810*/  LDC R139, c[0x0][0x268] ;  /* 0x00009a00ff8b7b82 */ /* 0x000e660000000800 */
[----:B------:R-:W-:Y:S04]  /*e820*/  STL.64 [R1+0x1908], R84 ;  /* 0x0019085401007387 */ /* 0x000fe80000100a00 */
[----:B------:R2:W-:Y:S01]  /*e830*/  STL.64 [R1+0x1850], R82 ;  /* 0x0018505201007387 */ /* 0x0005e20000100a00 */
[----:B0-----:R-:W-:-:S05]  /*e840*/  IMAD R133, R133, 0x2e6, RZ ;  /* 0x000002e685857824 */ /* 0x001fca00078e02ff */
[-C--:B--2---:R-:W-:Y:S02]  /*e850*/  IADD3 R82, P3, R133, R12.reuse, RZ ;  /* 0x0000000c85527210 */ /* 0x084fe40007f7e0ff */
[----:B------:R-:W0:Y:S01]  /*e860*/  LDC R133, c[0x0][0x268] ;  /* 0x00009a00ff857b82 */ /* 0x000e220000000800 */
[-C--:B------:R-:W-:Y:S02]  /*e870*/  IADD3 R78, P5, R135, R12.reuse, RZ ;  /* 0x0000000c874e7210 */ /* 0x080fe40007fbe0ff */
[-C--:B------:R-:W-:Y:S02]  /*e880*/  LEA.HI.X.SX32 R81, R148, R13.reuse, 0x1, P4 ;  /* 0x0000000d94517211 */ /* 0x080fe400020f0eff */
[-C--:B------:R-:W-:Y:S02]  /*e890*/  LEA.HI.X.SX32 R79, R141, R13.reuse, 0x1, P5 ;  /* 0x0000000d8d4f7211 */ /* 0x080fe400028f0eff */
[----:B------:R-:W-:Y:S01]  /*e8a0*/  LEA.HI.X.SX32 R77, R135, R13, 0x1, P6 ;  /* 0x0000000d874d7211 */ /* 0x000fe200030f0eff */
[----:B------:R-:W-:Y:S01]  /*e8b0*/  STL.64 [R1+0x16e0], R80 ;  /* 0x0016e05001007387 */ /* 0x000fe20000100a00 */
[----:B------:R-:W2:Y:S03]  /*e8c0*/  LDC R148, c[0x0][0x268] ;  /* 0x00009a00ff947b82 */ /* 0x000ea60000000800 */
[----:B------:R-:W-:Y:S04]  /*e8d0*/  STL.64 [R1+0x1400], R78 ;  /* 0x0014004e01007387 */ /* 0x000fe80000100a00 */
[----:B------:R3:W-:Y:S01]  /*e8e0*/  STL.64 [R1+0xe40], R76 ;  /* 0x000e404c01007387 */ /* 0x0007e20000100a00 */
[----:B------:R-:W4:Y:S01]  /*e8f0*/  LDC R141, c[0x0][0x268] ;  /* 0x00009a00ff8d7b82 */ /* 0x000f220000000800 */
[----:B0-----:R-:W-:Y:S01]  /*e900*/  IMAD R133, R133, 0x2e8, RZ ;  /* 0x000002e885857824 */ /* 0x001fe200078e02ff */
[----:B------:R-:W-:-:S02]  /*e910*/  IADD3 R86, P1, R146, R12, RZ ;  /* 0x0000000c92567210 */ /* 0x000fc40007f3e0ff */
[-C--:B------:R-:W-:Y:S01]  /*e920*/  IADD3 R14, P0, R153, R12.reuse, RZ ;  /* 0x0000000c990e7210 */ /* 0x080fe20007f1e0ff */
[----:B-1----:R-:W-:Y:S01]  /*e930*/  IMAD R139, R139, 0x174, RZ ;  /* 0x000001748b8b7824 */ /* 0x002fe200078e02ff */
[----:B---3--:R-:W-:Y:S02]  /*e940*/  IADD3 R76, P6, R133, R12, RZ ;  /* 0x0000000c854c7210 */ /* 0x008fe40007fde0ff */
[----:B------:R-:W0:Y:S08]  /*e950*/  LDC R135, c[0x0][0x268] ;  /* 0x00009a00ff877b82 */ /* 0x000e300000000800 */
[----:B------:R-:W1:Y:S01]  /*e960*/  LDC R133, c[0x0][0x268] ;  /* 0x00009a00ff857b82 */ /* 0x000e620000000800 */
[----:B--2---:R-:W-:-:S02]  /*e970*/  IMAD R154, R148, 0x171, RZ ;  /* 0x00000171949a7824 */ /* 0x004fc400078e02ff */
[----:B----4-:R-:W-:Y:S02]  /*e980*/  IMAD R148, R141, 0x2ea, RZ ;  /* 0x000002ea8d947824 */ /* 0x010fe400078e02ff */
        /* <DEDUP_REMOVED lines=13> */
[-C--:B------:R-:W-:Y:S01]  /*ea60*/  LEA.HI.X.SX32 R83, R148, R13.reuse, 0x1, P3 ;  /* 0x0000000d94537211 */ /* 0x080fe200018f0eff */
[----:B------:R-:W-:Y:S01]  /*ea70*/  STL.64 [R1+0x13f8], R86 ;  /* 0x0013f85601007387 */ /* 0x000fe20000100a00 */
[C---:B------:R-:W-:Y:S02]  /*ea80*/  IADD3 R78, P5, R139.reuse, R12, RZ ;  /* 0x0000000c8b4e7210 */ /* 0x040fe40007fbe0ff */
[----:B------:R-:W-:-:S03]  /*ea90*/  LEA.HI.X.SX32 R77, R139, R13, 0x1, P6 ;  /* 0x0000000d8b4d7211 */ /* 0x000fc600030f0eff */
[----:B------:R-:W3:Y:S01]  /*eaa0*/  LDC R143, c[0x0][0x268] ;  /* 0x00009a00ff8f7b82 */ /* 0x000ee20000000800 */
[----:B-1----:R-:W-:Y:S01]  /*eab0*/  IMAD R148, R133, 0x5e, RZ ;  /* 0x0000005e85947824 */ /* 0x002fe200078e02ff */
[----:B------:R-:W-:Y:S06]  /*eac0*/  STL.64 [R1+0xe30], R84 ;  /* 0x000e305401007387 */ /* 0x000fec0000100a00 */
[----:B------:R-:W1:Y:S01]  /*ead0*/  LDC R133, c[0x0][0x268] ;  /* 0x00009a00ff857b82 */ /* 0x000e620000000800 */
[----:B--2---:R-:W-:Y:S01]  /*eae0*/  IMAD R146, R146, 0x2ee, RZ ;  /* 0x000002ee92927824 */ /* 0x004fe200078e02ff */
[----:B------:R2:W-:Y:S06]  /*eaf0*/  STL.64 [R1+0xe28], R82 ;  /* 0x000e285201007387 */ /* 0x0005ec0000100a00 */
[----:B------:R-:W4:Y:S01]  /*eb00*/  LDC R139, c[0x0][0x268] ;  /* 0x00009a00ff8b7b82 */ /* 0x000f220000000800 */
[----:B--2---:R-:W-:Y:S01]  /*eb10*/  IADD3 R82, P3, R146, R12, RZ ;  /* 0x0000000c92527210 */ /* 0x004fe20007f7e0ff */
[----:B-1----:R-:W-:-:S06]  /*eb20*/  IMAD R146, R133, 0xbc, RZ ;  /* 0x000000bc85927824 */ /* 0x002fcc00078e02ff */
[----:B------:R-:W1:Y:S01]  /*eb30*/  LDC R133, c[0x0][0x268] ;  /* 0x00009a00ff857b82 */ /* 0x000e620000000800 */
[----:B------:R-:W-:Y:S01]  /*eb40*/  IADD3 R84, P2, R141, R12, RZ ;  /* 0x0000000c8d547210 */ /* 0x000fe20007f5e0ff */
[----:B0-----:R-:W-:-:S06]  /*eb50*/  IMAD R135, R135, 0x176, RZ ;  /* 0x0000017687877824 */ /* 0x001fcc00078e02ff */
[----:B------:R-:W0:Y:S01]  /*eb60*/  LDC R141, c[0x0][0x268] ;  /* 0x00009a00ff8d7b82 */ /* 0x000e220000000800 */
[----:B-1----:R-:W-:-:S05]  /*eb70*/  IMAD R133, R133, 0x175, RZ ;  /* 0x0000017585857824 */ /* 0x002fca00078e02ff */
[----:B------:R-:W-:Y:S02]  /*eb80*/  LEA.HI.X.SX32 R15, R133, R13, 0x1, P0 ;  /* 0x0000000d850f7211 */ /* 0x000fe400000f0eff */
[----:B------:R-:W1:Y:S01]  /*eb90*/  LDC R133, c[0x0][0x268] ;  /* 0x00009a00ff857b82 */ /* 0x000e620000000800 */
[----:B----4-:R-:W-:Y:S01]  /*eba0*/  IMAD R154, R139, 0x2f0, RZ ;  /* 0x000002f08b9a7824 */ /* 0x010fe200078e02ff */
[----:B------:R-:W-:-:S06]  /*ebb0*/  IADD3 R86, P1, R135, R12, RZ ;  /* 0x0000000c87567210 */ /* 0x000fcc0007f3e0ff */
[----:B------:R-:W2:Y:S01]  /*ebc0*/  LDC R139, c[0x0][0x268] ;  /* 0x00009a00ff8b7b82 */ /* 0x000ea20000000800 */
[----:B---3--:R-:W-:Y:S02]  /*ebd0*/  IMAD R143, R143, 0xba, RZ ;  /* 0x000000ba8f8f7824 */ /* 0x008fe400078e02ff */
[----:B-1----:R-:W-:-:S05]  /*ebe0*/  IMAD R133, R133, 0xbb, RZ ;  /* 0x000000bb85857824 */ /* 0x002fca00078e02ff */
[-C--:B------:R-:W-:Y:S02]  /*ebf0*/  LEA.HI.X.SX32 R87, R133, R13.reuse, 0x1, P1 ;  /* 0x0000000d85577211 */ /* 0x080fe400008f0eff */
[----:B------:R-:W1:Y:S01]  /*ec00*/  LDC R133, c[0x0][0x268] ;  /* 0x00009a00ff857b82 */ /* 0x000e620000000800 */
[----:B0-----:R-:W-:Y:S01]  /*ec10*/  IMAD R141, R141, 0x5d, RZ ;  /* 0x0000005d8d8d7824 */ /* 0x001fe200078e02ff */
[CC--:B------:R-:W-:Y:S02]  /*ec20*/  IADD3 R80, P4, R143.reuse, R12.reuse, RZ ;  /* 0x0000000c8f507210 */ /* 0x0c0fe40007f9e0ff */
[-C--:B------:R-:W-:Y:S02]  /*ec30*/  LEA.HI.X.SX32 R79, R143, R13.reuse, 0x1, P5 ;  /* 0x0000000d8f4f7211 */ /* 0x080fe400028f0eff */
[-C--:B------:R-:W-:Y:S01]  /*ec40*/  LEA.HI.X.SX32 R81, R141, R13.reuse, 0x1, P4 ;  /* 0x0000000d8d517211 */ /* 0x080fe200020f0eff */
[----:B--2---:R-:W-:Y:S01]  /*ec50*/  IMAD R139, R139, 0x2f2, RZ ;  /* 0x000002f28b8b7824 */ /* 0x004fe200078e02ff */
[----:B------:R-:W0:Y:S03]  /*ec60*/  LDC R141, c[0x0][0x268] ;  /* 0x00009a00ff8d7b82 */ /* 0x000e260000000800 */
[----:B------:R2:W-:Y:S04]  /*ec70*/  STL.64 [R1+0x16d8], R80 ;  /* 0x0016d85001007387 */ /* 0x0005e80000100a00 */
[----:B------:R-:W-:Y:S01]  /*ec80*/  STL.64 [R1+0x13f0], R78 ;  /* 0x0013f04e01007387 */ /* 0x000fe20000100a00 */
[-C--:B------:R-:W-:Y:S01]  /*ec90*/  LEA.HI.X.SX32 R85, R135, R13.reuse, 0x1, P2 ;  /* 0x0000000d87557211 */ /* 0x080fe200010f0eff */
[----:B------:R-:W3:Y:S02]  /*eca0*/  LDC R143, c[0x0][0x268] ;  /* 0x00009a00ff8f7b82 */ /* 0x000ee40000000800 */
[----:B------:R-:W-:Y:S04]  /*ecb0*/  STL.64 [R1+0xe20], R76 ;  /* 0x000e204c01007387 */ /* 0x000fe80000100a00 */
[----:B------:R-:W-:Y:S01]  /*ecc0*/  STL.64 [R1+0xe18], R14 ;  /* 0x000e180e01007387 */ /* 0x000fe20000100a00 */
[----:B-1----:R-:W-:Y:S01]  /*ecd0*/  IMAD R133, R133, 0x177, RZ ;  /* 0x0000017785857824 */ /* 0x002fe200078e02ff */
[----:B--2---:R-:W-:Y:S01]  /*ece0*/  IADD3 R80, P4, R148, R12, RZ ;  /* 0x0000000c94507210 */ /* 0x004fe20007f9e0ff */
[----:B------:R-:W1:Y:S01]  /*ecf0*/  LDC R135, c[0x0][0x268] ;  /* 0x00009a00ff877b82 */ /* 0x000e620000000800 */
[----:B------:R2:W-:Y:S02]  /*ed00*/  STL.64 [R1+0x13e8], R86 ;  /* 0x0013e85601007387 */ /* 0x0005e40000100a00 */
[----:B------:R-:W-:-:S05]  /*ed10*/  LEA.HI.X.SX32 R83, R133, R13, 0x1, P3 ;  /* 0x0000000d85537211 */ /* 0x000fca00018f0eff */
[----:B------:R-:W4:Y:S01]  /*ed20*/  LDC R133, c[0x0][0x268] ;  /* 0x00009a00ff857b82 */ /* 0x000f220000000800 */
[----:B--2---:R-:W-:-:S07]  /*ed30*/  IADD3 R86, P1, R139, R12, RZ ;  /* 0x0000000c8b567210 */ /* 0x004fce0007f3e0ff */
[----:B------:R-:W2:Y:S01]  /*ed40*/  LDC R139, c[0x0][0x268] ;  /* 0x00009a00ff8b7b82 */ /* 0x000ea20000000800 */
[----:B------:R-:W-:Y:S04]  /*ed50*/  STL.64 [R1+0xe10], R84 ;  /* 0x000e105401007387 */ /* 0x000fe80000100a00 */
[----:B------:R-:W-:Y:S01]  /*ed60*/  STL.64 [R1+0xe08], R82 ;  /* 0x000e085201007387 */ /* 0x000fe20000100a00 */
[----:B----4-:R-:W-:Y:S02]  /*ed70*/  IMAD R133, R133, 0x2f6, RZ ;  /* 0x000002f685857824 */ /* 0x010fe400078e02ff */
[----:B--2---:R-:W-:-:S05]  /*ed80*/  IMAD R139, R139, 0x2f, RZ ;  /* 0x0000002f8b8b7824 */ /* 0x004fca00078e02ff */
[----:B------:R-:W-:Y:S01]  /*ed90*/  LEA.HI.X.SX32 R81, R139, R13, 0x1, P4 ;  /* 0x0000000d8b517211 */ /* 0x000fe200020f0eff */
[----:B0-----:R-:W-:Y:S01]  /*eda0*/  IMAD R141, R141, 0x178, RZ ;  /* 0x000001788d8d7824 */ /* 0x001fe200078e02ff */
[-C--:B------:R-:W-:Y:S02]  /*edb0*/  IADD3 R78, P5, R146, R12.reuse, RZ ;  /* 0x0000000c924e7210 */ /* 0x080fe40007fbe0ff */
[-C--:B------:R-:W-:Y:S01]  /*edc0*/  IADD3 R14, P0, R154, R12.reuse, RZ ;  /* 0x0000000c9a0e7210 */ /* 0x080fe20007f1e0ff */
[----:B------:R0:W-:Y:S01]  /*edd0*/  STL.64 [R1+0x1848], R80 ;  /* 0x0018485001007387 */ /* 0x0001e20000100a00 */
[----:B---3--:R-:W-:Y:S01]  /*ede0*/  IMAD R143, R143, 0x17a, RZ ;  /* 0x0000017a8f8f7824 */ /* 0x008fe200078e02ff */
[----:B------:R-:W2:Y:S01]  /*edf0*/  LDC R139, c[0x0][0x268] ;  /* 0x00009a00ff8b7b82 */ /* 0x000ea20000000800 */
[----:B0-----:R-:W-:-:S07]  /*ee00*/  IADD3 R80, P4, R133, R12, RZ ;  /* 0x0000000c85507210 */ /* 0x001fce0007f9e0ff */
[----:B------:R-:W0:Y:S01]  /*ee10*/  LDC R133, c[0x0][0x268] ;  /* 0x00009a00ff857b82 */ /* 0x000e220000000800 */
[CC--:B------:R-:W-:Y:S02]  /*ee20*/  IADD3 R76, P6, R141.reuse, R12.reuse, RZ ;  /* 0x0000000c8d4c7210 */ /* 0x0c0fe40007fde0ff */
[-C--:B------:R-:W-:Y:S02]  /*ee30*/  LEA.HI.X.SX32 R79, R148, R13.reuse, 0x1, P5 ;  /* 0x0000000d944f7211 */ /* 0x080fe400028f0eff */
[-C--:B------:R-:W-:Y:S02]  /*ee40*/  LEA.HI.X.SX32 R77, R146, R13.reuse, 0x1, P6 ;  /* 0x0000000d924d7211 */ /* 0x080fe400030f0eff */
[----:B------:R-:W-:Y:S01]  /*ee50*/  LEA.HI.X.SX32 R15, R141, R13, 0x1, P0 ;  /* 0x0000000d8d0f7211 */ /* 0x000fe200000f0eff */
[----:B------:R-:W-:Y:S01]  /*ee60*/  STL.64 [R1+0x16d0], R78 ;  /* 0x0016d04e01007387 */ /* 0x000fe20000100a00 */
[----:B------:R-:W3:Y:S03]  /*ee70*/  LDC R148, c[0x0][0x268] ;  /* 0x00009a00ff947b82 */ /* 0x000ee60000000800 */
[----:B------:R-:W-:Y:S04]  /*ee80*/  STL.64 [R1+0x13e0], R76 ;  /* 0x0013e04c01007387 */ /* 0x000fe80000100a00 */
[----:B------:R4:W-:Y:S01]  /*ee90*/  STL.64 [R1+0xe00], R14 ;  /* 0x000e000e01007387 */ /* 0x0009e20000100a00 */
[----:B------:R-:W2:Y:S01]  /*eea0*/  LDC R141, c[0x0][0x268] ;  /* 0x00009a00ff8d7b82 */ /* 0x000ea20000000800 */
[----:B0-----:R-:W-:Y:S01]  /*eeb0*/  IMAD R133, R133, 0x2f8, RZ ;  /* 0x000002f885857824 */ /* 0x001fe200078e02ff */
[----:B------:R-:W-:Y:S01]  /*eec0*/  IADD3 R84, P2, R143, R12, RZ ;  /* 0x0000000c8f547210 */ /* 0x000fe20007f5e0ff */
[----:B-1----:R-:W-:-:S05]  /*eed0*/  IMAD R135, R135, 0x2f4, RZ ;  /* 0x000002f487877824 */ /* 0x002fca00078e02ff */
[----:B------:R-:W0:Y:S01]  /*eee0*/  LDC R146, c[0x0][0x268] ;  /* 0x00009a00ff927b82 */ /* 0x000e220000000800 */
[----:B----4-:R-:W-:-:S07]  /*eef0*/  IADD3 R14, P0, R133, R12, RZ ;  /* 0x0000000c850e7210 */ /* 0x010fce0007f1e0ff */
[----:B------:R-:W1:Y:S01]  /*ef00*/  LDC R133, c[0x0][0x268] ;  /* 0x00009a00ff857b82 */ /* 0x000e620000000800 */
[----:B---3--:R-:W-:Y:S02]  /*ef10*/  IMAD R154, R148, 0x179, RZ ;  /* 0x00000179949a7824 */ /* 0x008fe400078e02ff */
[----:B--2---:R-:W-:Y:S02]  /*ef20*/  IMAD R148, R141, 0x2fa, RZ ;  /* 0x000002fa8d947824 */ /* 0x004fe400078e02ff */
[----:B-1----:R-:W-:-:S03]  /*ef30*/  IMAD R141, R133, 0xbd, RZ ;  /* 0x000000bd858d7824 */ /* 0x002fc600078e02ff */
[----:B------:R-:W1:Y:S02]  /*ef40*/  LDC R133, c[0x0][0x268] ;  /* 0x00009a00ff857b82 */ /* 0x000e640000000800 */
[-C--:B------:R-:W-:Y:S02]  /*ef50*/  LEA.HI.X.SX32 R85, R141, R13.reuse, 0x1, P2 ;  /* 0x0000000d8d557211 */ /* 0x080fe400010f0eff */
[----:B------:R-:W-:Y:S01]  /*ef60*/  LEA.HI.X.SX32 R87, R154, R13, 0x1, P1 ;  /* 0x0000000d9a577211 */ /* 0x000fe200008f0eff */
[----:B-1----:R-:W-:-:S03]  /*ef70*/  IMAD R141, R133, 0x2fc, RZ ;  /* 0x000002fc858d7824 */ /* 0x002fc600078e02ff */
[----:B------:R-:W1:Y:S01]  /*ef80*/  LDC R133, c[0x0][0x268] ;  /* 0x00009a00ff857b82 */ /* 0x000e620000000800 */
[-C--:B------:R-:W-:Y:S01]  /*ef90*/  IADD3 R82, P3, R135, R12.reuse, RZ ;  /* 0x0000000c87527210 */ /* 0x080fe20007f7e0ff */
[----:B------:R2:W-:Y:S06]  /*efa0*/  STL.64 [R1+0xdf8], R86 ;  /* 0x000df85601007387 */ /* 0x0005ec0000100a00 */
[----:B------:R-:W3:Y:S01]  /*efb0*/  LDC R135, c[0x0][0x268] ;  /* 0x00009a00ff877b82 */ /* 0x000ee20000000800 */
[----:B--2---:R-:W-:Y:S01]  /*efc0*/  IADD3 R86, P1, R148, R12, RZ ;  /* 0x0000000c94567210 */ /* 0x004fe20007f3e0ff */
[----:B-1----:R-:W-:-:S06]  /*efd0*/  IMAD R148, R133, 0x17b, RZ ;  /* 0x0000017b85947824 */ /* 0x002fcc00078e02ff */
[----:B------:R-:W1:Y:S01]  /*efe0*/  LDC R133, c[0x0][0x268] ;  /* 0x00009a00ff857b82 */ /* 0x000e620000000800 */
[----:B---3--:R-:W-:-:S05]  /*eff0*/  IMAD R135, R135, 0xbe, RZ ;  /* 0x000000be87877824 */ /* 0x008fca00078e02ff */
[----:B------:R-:W-:Y:S01]  /*f000*/  IADD3 R78, P5, R135, R12, RZ ;  /* 0x0000000c874e7210 */ /* 0x000fe20007fbe0ff */
[----:B-1----:R-:W-:-:S05]  /*f010*/  IMAD R133, R133, 0x5f, RZ ;  /* 0x0000005f85857824 */ /* 0x002fca00078e02ff */
[----:B------:R-:W-:Y:S02]  /*f020*/  LEA.HI.X.SX32 R79, R133, R13, 0x1, P5 ;  /* 0x0000000d854f7211 */ /* 0x000fe400028f0eff */
[----:B------:R-:W1:Y:S01]  /*f030*/  LDC R133, c[0x0][0x268] ;  /* 0x00009a00ff857b82 */ /* 0x000e620000000800 */
[----:B------:R-:W-:Y:S02]  /*f040*/  IMAD R139, R139, 0x17c, RZ ;  /* 0x0000017c8b8b7824 */ /* 0x000fe400078e02ff */
[----:B-1----:R-:W-:-:S05]  /*f050*/  IMAD R154, R133, 0x18, RZ ;  /* 0x00000018859a7824 */ /* 0x002fca00078e02ff */
[----:B------:R-:W1:Y:S01]  /*f060*/  LDC R133, c[0x0][0x268] ;  /* 0x00009a00ff857b82 */ /* 0x000e620000000800 */
[C---:B------:R-:W-:Y:S02]  /*f070*/  IADD3 R76, P6, R139.reuse, R12, RZ ;  /* 0x0000000c8b4c7210 */ /* 0x040fe40007fde0ff */
[----:B------:R-:W-:Y:S01]  /*f080*/  LEA.HI.X.SX32 R15, R139, R13, 0x1, P0 ;  /* 0x0000000d8b0f7211 */ /* 0x000fe200000f0eff */
[----:B-1----:R-:W-:-:S04]  /*f090*/  IMAD R139, R133, 0x17d, RZ ;  /* 0x0000017d858b7824 */ /* 0x002fc800078e02ff */
[----:B------:R-:W1:Y:S01]  /*f0a0*/  LDC R133, c[0x0][0x268] ;  /* 0x00009a00ff857b82 */ /* 0x000e620000000800 */
[-C--:B------:R-:W-:Y:S02]  /*f0b0*/  LEA.HI.X.SX32 R81, R148, R13.reuse, 0x1, P4 ;  /* 0x0000000d94517211 */ /* 0x080fe400020f0eff */
[-C--:B------:R-:W-:Y:S01]  /*f0c0*/  LEA.HI.X.SX32 R83, R143, R13.reuse, 0x1, P3 ;  /* 0x0000000d8f537211 */ /* 0x080fe200018f0eff */
[----:B------:R-:W-:Y:S04]  /*f0d0*/  STL.64 [R1+0x13d8], R84 ;  /* 0x0013d85401007387 */ /* 0x000fe80000100a00 */
[----:B------:R2:W-:Y:S01]  /*f0e0*/  STL.64 [R1+0xdf0], R82 ;  /* 0x000df05201007387 */ /* 0x0005e20000100a00 */
[----:B------:R-:W-:Y:S01]  /*f0f0*/  LEA.HI.X.SX32 R87, R139, R13, 0x1, P1 ;  /* 0x0000000d8b577211 */ /* 0x000fe200008f0eff */
[----:B------:R-:W3:Y:S01]  /*f100*/  LDC R143, c[0x0][0x268] ;  /* 0x00009a00ff8f7b82 */ /* 0x000ee20000000800 */
[----:B-1----:R-:W-:-:S07]  /*f110*/  IMAD R148, R133, 0x60, RZ ;  /* 0x0000006085947824 */ /* 0x002fce00078e02ff */
[----:B------:R-:W1:Y:S01]  /*f120*/  LDC R133, c[0x0][0x268] ;  /* 0x00009a00ff857b82 */ /* 0x000e620000000800 */
[----:B--2---:R-:W-:-:S07]  /*f130*/  IADD3 R82, P3, R141, R12, RZ ;  /* 0x0000000c8d527210 */ /* 0x004fce0007f7e0ff */
[----:B------:R-:W2:Y:S01]  /*f140*/  LDC R141, c[0x0][0x268] ;  /* 0x00009a00ff8d7b82 */ /* 0x000ea20000000800 */
[----:B------:R-:W-:-:S07]  /*f150*/  LEA.HI.X.SX32 R77, R135, R13, 0x1, P6 ;  /* 0x0000000d874d7211 */ /* 0x000fce00030f0eff */
[----:B------:R-:W4:Y:S01]  /*f160*/  LDC R135, c[0x0][0x268] ;  /* 0x00009a00ff877b82 */ /* 0x000f220000000800 */
[----:B-1----:R-:W-:-:S07]  /*f170*/  IMAD R139, R133, 0xc0, RZ ;  /* 0x000000c0858b7824 */ /* 0x002fce00078e02ff */
[----:B------:R-:W1:Y:S01]  /*f180*/  LDC R133, c[0x0][0x268] ;  /* 0x00009a00ff857b82 */ /* 0x000e620000000800 */
[----:B--2---:R-:W-:-:S07]  /*f190*/  IMAD R157, R141, 0x6, RZ ;  /* 0x000000068d9d7824 */ /* 0x004fce00078e02ff */
[----:B------:R-:W2:Y:S01]  /*f1a0*/  LDC R141, c[0x0][0x268] ;  /* 0x00009a00ff8d7b82 */ /* 0x000ea20000000800 */
[----:B0-----:R-:W-:Y:S02]  /*f1b0*/  IMAD R146, R146, 0x17e, RZ ;  /* 0x0000017e92927824 */ /* 0x001fe400078e02ff */
[----:B---3--:R-:W-:-:S03]  /*f1c0*/  IMAD R143, R143, 0x2fe, RZ ;  /* 0x000002fe8f8f7824 */ /* 0x008fc600078e02ff */
[C---:B------:R-:W-:Y:S02]  /*f1d0*/  IADD3 R84, P2, R146.reuse, R12, RZ ;  /* 0x0000000c92547210 */ /* 0x040fe40007f5e0ff */
[----:B------:R-:W-:Y:S02]  /*f1e0*/  LEA.HI.X.SX32 R83, R146, R13, 0x1, P3 ;  /* 0x0000000d92537211 */ /* 0x000fe400018f0eff */
[----:B------:R-:W0:Y:S01]  /*f1f0*/  LDC R146, c[0x0][0x268] ;  /* 0x00009a00ff927b82 */ /* 0x000e220000000800 */
[----:B-1----:R-:W-:-:S07]  /*f200*/  IMAD R153, R133, 0x17f, RZ ;  /* 0x0000017f85997824 */ /* 0x002fce00078e02ff */
[----:B------:R-:W1:Y:S01]  /*f210*/  LDC R133, c[0x0][0x268] ;  /* 0x00009a00ff857b82 */ /* 0x000e620000000800 */
[----:B------:R3:W-:Y:S02]  /*f220*/  STL.64 [R1+0xde8], R80 ;  /* 0x000de85001007387 */ /* 0x0007e40000100a00 */
[----:B---3--:R-:W-:Y:S01]  /*f230*/  IADD3 R80, P4, R143, R12, RZ ;  /* 0x0000000c8f507210 */ /* 0x008fe20007f9e0ff */
[----:B--2---:R-:W-:Y:S02]  /*f240*/  IMAD R143, R141, 0xc, RZ ;  /* 0x0000000c8d8f7824 */ /* 0x004fe400078e02ff */
[----:B----4-:R-:W-:Y:S02]  /*f250*/  IMAD R141, R135, 0x30, RZ ;  /* 0x00000030878d7824 */ /* 0x010fe400078e02ff */
[----:B------:R-:W2:Y:S01]  /*f260*/  LDC R135, c[0x0][0x268] ;  /* 0x00009a00ff877b82 */ /* 0x000ea20000000800 */
[----:B------:R-:W-:Y:S01]  /*f270*/  LEA.HI.X.SX32 R81, R153, R13, 0x1, P4 ;  /* 0x0000000d99517211 */ /* 0x000fe200020f0eff */
[----:B0-----:R-:W-:-:S02]  /*f280*/  IMAD R156, R146, 0x3, RZ ;  /* 0x00000003929c7824 */ /* 0x001fc400078e02ff */
[----:B-1----:R-:W-:-:S04]  /*f290*/  IMAD R153, R133, 0x300, RZ ;  /* 0x0000030085997824 */ /* 0x002fc800078e02ff */
[----:B------:R-:W0:Y:S08]  /*f2a0*/  LDC R146, c[0x0][0x268] ;  /* 0x00009a00ff927b82 */ /* 0x000e300000000800 */
[----:B------:R-:W1:Y:S01]  /*f2b0*/  LDC R133, c[0x0][0x268] ;  /* 0x00009a00ff857b82 */ /* 0x000e620000000800 */
[----:B------:R3:W-:Y:S01]  /*f2c0*/  STL.64 [R1+0x16c8], R78 ;  /* 0x0016c84e01007387 */ /* 0x0007e20000100a00 */
[----:B--2---:R-:W-:-:S03]  /*f2d0*/  IMAD R135, R135, 0xbf, RZ ;  /* 0x000000bf87877824 */ /* 0x004fc600078e02ff */
[----:B------:R-:W-:Y:S01]  /*f2e0*/  STL.64 [R1+0x13d0], R76 ;  /* 0x0013d04c01007387 */ /* 0x000fe20000100a00 */
[-C--:B---3--:R-:W-:Y:S02]  /*f2f0*/  IADD3 R78, P5, R157, R12.reuse, RZ ;  /* 0x0000000c9d4e7210 */ /* 0x088fe40007fbe0ff */
[-C--:B------:R-:W-:Y:S01]  /*f300*/  LEA.HI.X.SX32 R85, R135, R13.reuse, 0x1, P2 ;  /* 0x0000000d87557211 */ /* 0x080fe200010f0eff */
[----:B------:R-:W-:Y:S01]  /*f310*/  STL.64 [R1+0xde0], R14 ;  /* 0x000de00e01007387 */ /* 0x000fe20000100a00 */
[----:B------:R-:W-:Y:S01]  /*f320*/  LEA.HI.X.SX32 R79, R156, R13, 0x1, P5 ;  /* 0x0000000d9c4f7211 */ /* 0x000fe200028f0eff */
[----:B------:R-:W2:Y:S02]  /*f330*/  LDC R135, c[0x0][0x268] ;  /* 0x00009a00ff877b82 */ /* 0x000ea40000000800 */
[----:B------:R-:W-:Y:S04]  /*f340*/  STL.64 [R1+0xdd8], R86 ;  /* 0x000dd85601007387 */ /* 0x000fe80000100a00 */
[----:B------:R-:W-:Y:S04]  /*f350*/  STL.64 [R1+0x13c8], R84 ;  /* 0x0013c85401007387 */ /* 0x000fe80000100a00 */
[----:B------:R-:W-:Y:S04]  /*f360*/  STL.64 [R1+0xdd0], R82 ;  /* 0x000dd05201007387 */ /* 0x000fe80000100a00 */
[----:B------:R-:W-:Y:S04]  /*f370*/  STL.64 [R1+0xdc8], R80 ;  /* 0x000dc85001007387 */ /* 0x000fe80000100a00 */
[----:B------:R3:W-:Y:S02]  /*f380*/  STL.64 [R1+0x19a8], R78 ;  /* 0x0019a84e01007387 */ /* 0x0007e40000100a00 */
[----:B---3--:R-:W-:Y:S01]  /*f390*/  IADD3 R78, P5, R153, R12, RZ ;  /* 0x0000000c994e7210 */ /* 0x008fe20007fbe0ff */
[----:B0-----:R-:W-:-:S02]  /*f3a0*/  IMAD R153, R146, 0x302, RZ ;  /* 0x0000030292997824 */ /* 0x001fc400078e02ff */
[----:B-1----:R-:W-:Y:S02]  /*f3b0*/  IMAD R146, R133, 0x182, RZ ;  /* 0x0000018285927824 */ /* 0x002fe400078e02ff */
[----:B------:R-:W0:Y:S01]  /*f3c0*/  LDC R133, c[0x0][0x268] ;  /* 0x00009a00ff857b82 */ /* 0x000e220000000800 */
[-C--:B------:R-:W-:Y:S02]  /*f3d0*/  IADD3 R14, P0, R154, R12.reuse, RZ ;  /* 0x0000000c9a0e7210 */ /* 0x080fe40007f1e0ff */
[CC--:B------:R-:W-:Y:S02]  /*f3e0*/  IADD3 R76, P6, R143.reuse, R12.reuse, RZ ;  /* 0x0000000c8f4c7210 */ /* 0x0c0fe40007fde0ff */
[----:B------:R-:W-:Y:S01]  /*f3f0*/  LEA.HI.X.SX32 R15, R143, R13, 0x1, P0 ;  /* 0x0000000d8f0f7211 */ /* 0x000fe200000f0eff */
[----:B0-----:R-:W-:Y:S02]  /*f400*/  IMAD R143, R133, 0x304, RZ ;  /* 0x00000304858f7824 */ /* 0x001fe400078e02ff */
[----:B------:R-:W0:Y:S01]  /*f410*/  LDC R133, c[0x0][0x268] ;  /* 0x00009a00ff857b82 */ /* 0x000e220000000800 */
[----:B------:R-:W-:-:S02]  /*f420*/  IADD3 R86, P1, R141, R12, RZ ;  /* 0x0000000c8d567210 */ /* 0x000fc40007f3e0ff */
[-C--:B------:R-:W-:Y:S02]  /*f430*/  IADD3 R84, P2, R148, R12.reuse, RZ ;  /* 0x0000000c94547210 */ /* 0x080fe40007f5e0ff */
[-C--:B------:R-:W-:Y:S02]  /*f440*/  LEA.HI.X.SX32 R77, R157, R13.reuse, 0x1, P6 ;  /* 0x0000000d9d4d7211 */ /* 0x080fe400030f0eff */
[-C--:B------:R-:W-:Y:S02]  /*f450*/  LEA.HI.X.SX32 R87, R154, R13.reuse, 0x1, P1 ;  /* 0x0000000d9a577211 */ /* 0x080fe400008f0eff */
[----:B------:R-:W-:Y:S01]  /*f460*/  LEA.HI.X.SX32 R85, R141, R13, 0x1, P2 ;  /* 0x0000000d8d557211 */ /* 0x000fe200010f0eff */
[----:B------:R-:W-:Y:S01]  /*f470*/  STL.64 [R1+0x1990], R76 ;  /* 0x0019904c01007387 */ /* 0x000fe20000100a00 */
[----:B--2---:R-:W-:Y:S01]  /*f480*/  IMAD R135, R135, 0x180, RZ ;  /* 0x0000018087877824 */ /* 0x004fe200078e02ff */
[----:B------:R-:W-:Y:S01]  /*f490*/  IADD3 R82, P3, R139, R12, RZ ;  /* 0x0000000c8b527210 */ /* 0x000fe20007f7e0ff */
[----:B------:R-:W1:Y:S01]  /*f4a0*/  LDC R141, c[0x0][0x268] ;  /* 0x00009a00ff8d7b82 */ /* 0x000e620000000800 */
[----:B------:R-:W-:Y:S04]  /*f4b0*/  STL.64 [R1+0x1960], R14 ;  /* 0x0019600e01007387 */ /* 0x000fe80000100a00 */
[----:B------:R-:W-:Y:S01]  /*f4c0*/  STL.64 [R1+0x1900], R86 ;  /* 0x0019005601007387 */ /* 0x000fe20000100a00 */
[----:B0-----:R-:W-:-:S03]  /*f4d0*/  IMAD R133, R133, 0x306, RZ ;  /* 0x0000030685857824 */ /* 0x001fc600078e02ff */
[----:B------:R0:W-:Y:S02]  /*f4e0*/  STL.64 [R1+0x1840], R84 ;  /* 0x0018405401007387 */ /* 0x0001e40000100a00 */
[-C--:B0-----:R-:W-:Y:S02]  /*f4f0*/  IADD3 R84, P2, R133, R12.reuse, RZ ;  /* 0x0000000c85547210 */ /* 0x081fe40007f5e0ff */
        /* <DEDUP_REMOVED lines=11> */
[----:B------:R-:W-:-:S06]  /*f5b0*/  IADD3 R14, P0, R146, R12, RZ ;  /* 0x0000000c920e7210 */ /* 0x000fcc0007f1e0ff */
[----:B------:R-:W0:Y:S01]  /*f5c0*/  LDC R135, c[0x0][0x268] ;  /* 0x00009a00ff877b82 */ /* 0x000e220000000800 */
[----:B---3--:R-:W-:-:S07]  /*f5d0*/  IADD3 R78, P5, R133, R12, RZ ;  /* 0x0000000c854e7210 */ /* 0x008fce0007fbe0ff */
[----:B------:R-:W3:Y:S01]  /*f5e0*/  LDC R133, c[0x0][0x268] ;  /* 0x00009a00ff857b82 */ /* 0x000ee20000000800 */
[----:B--2---:R-:W-:Y:S02]  /*f5f0*/  IMAD R154, R148, 0x181, RZ ;  /* 0x00000181949a7824 */ /* 0x004fe400078e02ff */
[----:B----4-:R-:W-:Y:S02]  /*f600*/  IMAD R148, R139, 0x30a, RZ ;  /* 0x0000030a8b947824 */ /* 0x010fe400078e02ff */
[----:B---3--:R-:W-:-:S03]  /*f610*/  IMAD R139, R133, 0xc1, RZ ;  /* 0x000000c1858b7824 */ /* 0x008fc600078e02ff */
[----:B------:R-:W2:Y:S02]  /*f620*/  LDC R133, c[0x0][0x268] ;  /* 0x00009a00ff857b82 */ /* 0x000ea40000000800 */
[----:B------:R-:W-:Y:S02]  /*f630*/  LEA.HI.X.SX32 R15, R139, R13, 0x1, P0 ;  /* 0x0000000d8b0f7211 */ /* 0x000fe400000f0eff */
[----:B------:R-:W-:Y:S01]  /*f640*/  IADD3 R76, P6, R153, R12, RZ ;  /* 0x0000000c994c7210 */ /* 0x000fe20007fde0ff */
[----:B--2---:R-:W-:-:S03]  /*f650*/  IMAD R139, R133, 0x30c, RZ ;  /* 0x0000030c858b7824 */ /* 0x004fc600078e02ff */
[----:B------:R-:W2:Y:S01]  /*f660*/  LDC R133, c[0x0][0x268] ;  /* 0x00009a00ff857b82 */ /* 0x000ea20000000800 */
[----:B------:R-:W-:-:S05]  /*f670*/  LEA.HI.X.SX32 R77, R154, R13, 0x1, P6 ;  /* 0x0000000d9a4d7211 */ /* 0x000fca00030f0eff */
[----:B------:R3:W-:Y:S02]  /*f680*/  STL.64 [R1+0xdb8], R76 ;  /* 0x000db84c01007387 */ /* 0x0007e40000100a00 */
[-C--:B---3--:R-:W-:Y:S01]  /*f690*/  IADD3 R76, P6, R148, R12.reuse, RZ ;  /* 0x0000000c944c7210 */ /* 0x088fe20007fde0ff */
[----:B--2---:R-:W-:Y:S02]  /*f6a0*/  IMAD R148, R133, 0x183, RZ ;  /* 0x0000018385947824 */ /* 0x004fe400078e02ff */
[----:B------:R-:W2:Y:S01]  /*f6b0*/  LDC R133, c[0x0][0x268] ;  /* 0x00009a00ff857b82 */ /* 0x000ea20000000800 */
[----:B------:R-:W-:-:S04]  /*f6c0*/  IADD3 R86, P1, R143, R12, RZ ;  /* 0x0000000c8f567210 */ /* 0x000fc80007f3e0ff */
[----:B------:R-:W-:-:S03]  /*f6d0*/  LEA.HI.X.SX32 R87, R146, R13, 0x1, P1 ;  /* 0x0000000d92577211 */ /* 0x000fc600008f0eff */
[----:B------:R-:W3:Y:S01]  /*f6e0*/  LDC R146, c[0x0][0x268] ;  /* 0x00009a00ff927b82 */ /* 0x000ee20000000800 */
[----:B------:R-:W-:Y:S01]  /*f6f0*/  LEA.HI.X.SX32 R85, R148, R13, 0x1, P2 ;  /* 0x0000000d94557211 */ /* 0x000fe200010f0eff */
[----:B------:R-:W-:Y:S06]  /*f700*/  STL.64 [R1+0x13b8], R14 ;  /* 0x0013b80e01007387 */ /* 0x000fec0000100a00 */
[----:B------:R-:W4:Y:S01]  /*f710*/  LDC R143, c[0x0][0x268] ;  /* 0x00009a00ff8f7b82 */ /* 0x000f220000000800 */
[----:B--2---:R-:W-:-:S07]  /*f720*/  IMAD R148, R133, 0x62, RZ ;  /* 0x0000006285947824 */ /* 0x004fce00078e02ff */
[----:B------:R-:W2:Y:S01]  /*f730*/  LDC R133, c[0x0][0x268] ;  /* 0x00009a00ff857b82 */ /* 0x000ea20000000800 */
[----:B------:R-:W-:Y:S01]  /*f740*/  STL.64 [R1+0xdb0], R86 ;  /* 0x000db05601007387 */ /* 0x000fe20000100a00 */
[----:B---3--:R-:W-:-:S03]  /*f750*/  IMAD R146, R146, 0x30e, RZ ;  /* 0x0000030e92927824 */ /* 0x008fc600078e02ff */
[----:B------:R3:W-:Y:S02]  /*f760*/  STL.64 [R1+0xda8], R84 ;  /* 0x000da85401007387 */ /* 0x0007e40000100a00 */
[-C--:B---3--:R-:W-:Y:S01]  /*f770*/  IADD3 R84, P2, R146, R12.reuse, RZ ;  /* 0x0000000c92547210 */ /* 0x088fe20007f5e0ff */
[----:B--2---:R-:W-:Y:S02]  /*f780*/  IMAD R146, R133, 0xc4, RZ ;  /* 0x000000c485927824 */ /* 0x004fe400078e02ff */
[----:B------:R-:W2:Y:S01]  /*f790*/  LDC R133, c[0x0][0x268] ;  /* 0x00009a00ff857b82 */ /* 0x000ea20000000800 */
[----:B------:R-:W-:Y:S01]  /*f7a0*/  IADD3 R86, P1, R139, R12, RZ ;  /* 0x0000000c8b567210 */ /* 0x000fe20007f3e0ff */
[----:B-1----:R-:W-:Y:S02]  /*f7b0*/  IMAD R141, R141, 0x184, RZ ;  /* 0x000001848d8d7824 */ /* 0x002fe400078e02ff */
[----:B----4-:R-:W-:-:S04]  /*f7c0*/  IMAD R143, R143, 0xc2, RZ ;  /* 0x000000c28f8f7824 */ /* 0x010fc800078e02ff */
[----:B------:R-:W1:Y:S01]  /*f7d0*/  LDC R139, c[0x0][0x268] ;  /* 0x00009a00ff8b7b82 */ /* 0x000e620000000800 */
[----:B--2---:R-:W-:-:S05]  /*f7e0*/  IMAD R133, R133, 0x185, RZ ;  /* 0x0000018585857824 */ /* 0x004fca00078e02ff */
[-C--:B------:R-:W-:Y:S02]  /*f7f0*/  LEA.HI.X.SX32 R77, R133, R13.reuse, 0x1, P6 ;  /* 0x0000000d854d7211 */ /* 0x080fe400030f0eff */
[----:B------:R-:W2:Y:S01]  /*f800*/  LDC R133, c[0x0][0x268] ;  /* 0x00009a00ff857b82 */ /* 0x000ea20000000800 */
[-C--:B------:R-:W-:Y:S01]  /*f810*/  IADD3 R80, P4, R141, R12.reuse, RZ ;  /* 0x0000000c8d507210 */ /* 0x080fe20007f9e0ff */
[----:B0-----:R-:W-:Y:S01]  /*f820*/  IMAD R135, R135, 0x186, RZ ;  /* 0x0000018687877824 */ /* 0x001fe200078e02ff */
[CC--:B------:R-:W-:Y:S02]  /*f830*/  IADD3 R82, P3, R143.reuse, R12.reuse, RZ ;  /* 0x0000000c8f527210 */ /* 0x0c0fe40007f7e0ff */
[----:B------:R-:W-:Y:S02]  /*f840*/  LEA.HI.X.SX32 R81, R143, R13, 0x1, P4 ;  /* 0x0000000d8f517211 */ /* 0x000fe400020f0eff */
[----:B------:R-:W-:Y:S01]  /*f850*/  IADD3 R14, P0, R135, R12, RZ ;  /* 0x0000000c870e7210 */ /* 0x000fe20007f1e0ff */
[----:B------:R-:W0:Y:S01]  /*f860*/  LDC R143, c[0x0][0x268] ;  /* 0x00009a00ff8f7b82 */ /* 0x000e220000000800 */
[----:B-1----:R-:W-:-:S02]  /*f870*/  IMAD R139, R139, 0x61, RZ ;  /* 0x000000618b8b7824 */ /* 0x002fc400078e02ff */
[----:B--2---:R-:W-:-:S05]  /*f880*/  IMAD R133, R133, 0xc3, RZ ;  /* 0x000000c385857824 */ /* 0x004fca00078e02ff */
[-C--:B------:R-:W-:Y:S02]  /*f890*/  LEA.HI.X.SX32 R15, R133, R13.reuse, 0x1, P0 ;  /* 0x0000000d850f7211 */ /* 0x080fe400000f0eff */
[----:B------:R-:W1:Y:S01]  /*f8a0*/  LDC R133, c[0x0][0x268] ;  /* 0x00009a00ff857b82 */ /* 0x000e620000000800 */
[-C--:B------:R-:W-:Y:S02]  /*f8b0*/  LEA.HI.X.SX32 R83, R139, R13.reuse, 0x1, P3 ;  /* 0x0000000d8b537211 */ /* 0x080fe400018f0eff */
[-C--:B------:R-:W-:Y:S01]  /*f8c0*/  LEA.HI.X.SX32 R79, R141, R13.reuse, 0x1, P5 ;  /* 0x0000000d8d4f7211 */ /* 0x080fe200028f0eff */
[----:B0-----:R-:W-:Y:S02]  /*f8d0*/  IMAD R143, R143, 0x312, RZ ;  /* 0x000003128f8f7824 */ /* 0x001fe400078e02ff */
        /* <DEDUP_REMOVED lines=8> */
[----:B-1----:R-:W-:Y:S01]  /*f960*/  IMAD R133, R133, 0x187, RZ ;  /* 0x0000018785857824 */ /* 0x002fe200078e02ff */
[-C--:B0-----:R-:W-:Y:S01]  /*f970*/  IADD3 R82, P3, R148, R12.reuse, RZ ;  /* 0x0000000c94527210 */ /* 0x081fe20007f7e0ff */
        /* <DEDUP_REMOVED lines=71> */
[----:B------:R-:W-:-:S06]  /*fdf0*/  LEA.HI.X.SX32 R79, R135, R13, 0x1, P5 ;  /* 0x0000000d874f7211 */ /* 0x000fcc00028f0eff */
[----:B------:R-:W3:Y:S01]  /*fe00*/  LDC R135, c[0x0][0x268] ;  /* 0x00009a00ff877b82 */ /* 0x000ee20000000800 */
[-C--:B--2---:R-:W-:Y:S01]  /*fe10*/  IADD3 R82, P3, R146, R12.reuse, RZ ;  /* 0x0000000c92527210 */ /* 0x084fe20007f7e0ff */
[----:B0-----:R-:W-:Y:S01]  /*fe20*/  IMAD R146, R133, 0x18d, RZ ;  /* 0x0000018d85927824 */ /* 0x001fe200078e02ff */
[----:B------:R-:W-:-:S05]  /*fe30*/  IADD3 R86, P1, R154, R12, RZ ;  /* 0x0000000c9a567210 */ /* 0x000fca0007f3e0ff */
[----:B------:R-:W0:Y:S01]  /*fe40*/  LDC R133, c[0x0][0x268] ;  /* 0x00009a00ff857b82 */ /* 0x000e220000000800 */
[----:B------:R-:W-:-:S07]  /*fe50*/  LEA.HI.X.SX32 R15, R146, R13, 0x1, P0 ;  /* 0x0000000d920f7211 */ /* 0x000fce00000f0eff */
[----:B------:R-:W2:Y:S01]  /*fe60*/  LDC R146, c[0x0][0x268] ;  /* 0x00009a00ff927b82 */ /* 0x000ea20000000800 */
[----:B-1----:R-:W-:Y:S01]  /*fe70*/  IMAD R143, R143, 0xc7, RZ ;  /* 0x000000c78f8f7824 */ /* 0x002fe200078e02ff */
[----:B------:R-:W-:Y:S04]  /*fe80*/  STL.64 [R1+0x16a8], R80 ;  /* 0x0016a85001007387 */ /* 0x000fe80000100a00 */
[----:B------:R-:W-:Y:S01]  /*fe90*/  LEA.HI.X.SX32 R87, R143, R13, 0x1, P1 ;  /* 0x0000000d8f577211 */ /* 0x000fe200008f0eff */
[----:B------:R-:W-:Y:S01]  /*fea0*/  STL.64 [R1+0x1390], R78 ;  /* 0x0013904e01007387 */ /* 0x000fe20000100a00 */
[----:B------:R-:W1:Y:S03]  /*feb0*/  LDC R139, c[0x0][0x268] ;  /* 0x00009a00ff8b7b82 */ /* 0x000e660000000800 */
[----:B------:R4:W-:Y:S01]  /*fec0*/  STL.64 [R1+0xd60], R76 ;  /* 0x000d604c01007387 */ /* 0x0009e20000100a00 */
[----:B0-----:R-:W-:-:S03]  /*fed0*/  IMAD R133, R133, 0x320, RZ ;  /* 0x0000032085857824 */ /* 0x001fc600078e02ff */
[----:B------:R-:W-:Y:S01]  /*fee0*/  STL.64 [R1+0xd58], R14 ;  /* 0x000d580e01007387 */ /* 0x000fe20000100a00 */
[----:B---3--:R-:W-:Y:S01]  /*fef0*/  IMAD R135, R135, 0x190, RZ ;  /* 0x0000019087877824 */ /* 0x008fe200078e02ff */
[----:B------:R-:W-:Y:S01]  /*ff00*/  LEA.HI.X.SX32 R85, R154, R13, 0x1, P2 ;  /* 0x0000000d9a557211 */ /* 0x000fe200010f0eff */
[----:B------:R-:W0:Y:S01]  /*ff10*/  LDC R143, c[0x0][0x268] ;  /* 0x00009a00ff8f7b82 */ /* 0x000e220000000800 */
[----:B------:R3:W-:Y:S01]  /*ff20*/  STL.64 [R1+0x1388], R86 ;  /* 0x0013885601007387 */ /* 0x0007e20000100a00 */
[----:B--2---:R-:W-:Y:S01]  /*ff30*/  IMAD R153, R146, 0x322, RZ ;  /* 0x0000032292997824 */ /* 0x004fe200078e02ff */
[----:B----4-:R-:W-:-:S05]  /*ff40*/  IADD3 R76, P6, R141, R12, RZ ;  /* 0x0000000c8d4c7210 */ /* 0x010fca0007fde0ff */
[----:B------:R-:W2:Y:S01]  /*ff50*/  LDC R146, c[0x0][0x268] ;  /* 0x00009a00ff927b82 */ /* 0x000ea20000000800 */
[----:B---3--:R-:W-:-:S07]  /*ff60*/  IADD3 R86, P1, R133, R12, RZ ;  /* 0x0000000c85567210 */ /* 0x008fce0007f3e0ff */
[----:B------:R-:W3:Y:S01]  /*ff70*/  LDC R133, c[0x0][0x268] ;  /* 0x00009a00ff857b82 */ /* 0x000ee20000000800 */
[-C--:B------:R-:W-:Y:S02]  /*ff80*/  IADD3 R14, P0, R135, R12.reuse, RZ ;  /* 0x0000000c870e7210 */ /* 0x080fe40007f1e0ff */
[C---:B------:R-:W-:Y:S02]  /*ff90*/  IADD3 R78, P5, R148.reuse, R12, RZ ;  /* 0x0000000c944e7210 */ /* 0x040fe40007fbe0ff */
[-C--:B------:R-:W-:Y:S02]  /*ffa0*/  LEA.HI.X.SX32 R77, R148, R13.reuse, 0x1, P6 ;  /* 0x0000000d944d7211 */ /* 0x080fe400030f0eff */
[-C--:B------:R-:W-:Y:S01]  /*ffb0*/  LEA.HI.X.SX32 R15, R141, R13.reuse, 0x1, P0 ;  /* 0x0000000d8d0f7211 */ /* 0x080fe200000f0eff */
[----:B------:R-:W4:Y:S01]  /*ffc0*/  LDC R148, c[0x0][0x268] ;  /* 0x00009a00ff947b82 */ /* 0x000f220000000800 */
[----:B------:R-:W-:-:S07]  /*ffd0*/  LEA.HI.X.SX32 R87, R135, R13, 0x1, P1 ;  /* 0x0000000d87577211 */ /* 0x000fce00008f0eff */
[----:B------:R-:W4:Y:S08]  /*ffe0*/  LDC R141, c[0x0][0x268] ;  /* 0x00009a00ff8d7b82 */ /* 0x000f300000000800 */
[----:B------:R-:W4:Y:S01]  /*fff0*/  LDC R135, c[0x0][0x268] ;  /* 0x00009a00ff877b82 */ /* 0x000f220000000800 */
[----:B---3--:R-:W-:Y:S02]  /*10000*/  IMAD R154, R133, 0x18f, RZ ;  /* 0x0000018f859a7824 */ /* 0x008fe400078e02ff */
[----:B-1----:R-:W-:-:S03]  /*10010*/  IMAD R139, R139, 0x32, RZ ;  /* 0x000000328b8b7824 */ /* 0x002fc600078e02ff */
[-C--:B------:R-:W-:Y:S01]  /*10020*/  LEA.HI.X.SX32 R83, R154, R13.reuse, 0x1, P3 ;  /* 0x0000000d9a537211 */ /* 0x080fe200018f0eff */
[----:B--2---:R-:W-:Y:S01]  /*10030*/  IMAD R154, R146, 0x19, RZ ;  /* 0x00000019929a7824 */ /* 0x004fe200078e02ff */
[----:B------:R-:W-:Y:S01]  /*10040*/  IADD3 R80, P4, R139, R12, RZ ;  /* 0x0000000c8b507210 */ /* 0x000fe20007f9e0ff */
[----:B0-----:R-:W-:Y:S01]  /*10050*/  IMAD R143, R143, 0x192, RZ ;  /* 0x000001928f8f7824 */ /* 0x001fe200078e02ff */
[----:B------:R-:W0:Y:S02]  /*10060*/  LDC R133, c[0x0][0x268] ;  /* 0x00009a00ff857b82 */ /* 0x000e240000000800 */
[----:B------:R-:W-:Y:S01]  /*10070*/  LEA.HI.X.SX32 R81, R154, R13, 0x1, P4 ;  /* 0x0000000d9a517211 */ /* 0x000fe200020f0eff */
[----:B----4-:R-:W-:Y:S02]  /*10080*/  IMAD R154, R148, 0x191, RZ ;  /* 0x00000191949a7824 */ /* 0x010fe400078e02ff */
[----:B------:R-:W-:Y:S02]  /*10090*/  IMAD R148, R141, 0x32a, RZ ;  /* 0x0000032a8d947824 */ /* 0x000fe400078e02ff */
[----:B------:R-:W-:-:S02]  /*100a0*/  IMAD R141, R135, 0xc9, RZ ;  /* 0x000000c9878d7824 */ /* 0x000fc400078e02ff */
[----:B------:R-:W1:Y:S01]  /*100b0*/  LDC R135, c[0x0][0x268] ;  /* 0x00009a00ff877b82 */ /* 0x000e620000000800 */
[----:B------:R-:W-:Y:S04]  /*100c0*/  STL.64 [R1+0xd50], R84 ;  /* 0x000d505401007387 */ /* 0x000fe80000100a00 */
[----:B------:R2:W-:Y:S02]  /*100d0*/  STL.64 [R1+0xd48], R82 ;  /* 0x000d485201007387 */ /* 0x0005e40000100a00 */
[----:B--2---:R-:W-:-:S04]  /*100e0*/  IADD3 R82, P3, R143, R12, RZ ;  /* 0x0000000c8f527210 */ /* 0x004fc80007f7e0ff */
[-C--:B------:R-:W-:Y:S01]  /*100f0*/  LEA.HI.X.SX32 R83, R141, R13.reuse, 0x1, P3 ;  /* 0x0000000d8d537211 */ /* 0x080fe200018f0eff */
[----:B-1----:R-:W-:Y:S02]  /*10100*/  IMAD R141, R135, 0x32c, RZ ;  /* 0x0000032c878d7824 */ /* 0x002fe400078e02ff */
[----:B------:R-:W1:Y:S01]  /*10110*/  LDC R135, c[0x0][0x268] ;  /* 0x00009a00ff877b82 */ /* 0x000e620000000800 */
[----:B------:R-:W-:Y:S01]  /*10120*/  IADD3 R84, P2, R153, R12, RZ ;  /* 0x0000000c99547210 */ /* 0x000fe20007f5e0ff */
[----:B0-----:R-:W-:Y:S01]  /*10130*/  IMAD R146, R133, 0x324, RZ ;  /* 0x0000032485927824 */ /* 0x001fe200078e02ff */
[-C--:B------:R-:W-:Y:S01]  /*10140*/  LEA.HI.X.SX32 R79, R139, R13.reuse, 0x1, P5 ;  /* 0x0000000d8b4f7211 */ /* 0x080fe200028f0eff */
[----:B------:R-:W-:Y:S01]  /*10150*/  STL.64 [R1+0x18f8], R80 ;  /* 0x0018f85001007387 */ /* 0x000fe20000100a00 */
[----:B------:R-:W-:-:S03]  /*10160*/  LEA.HI.X.SX32 R85, R154, R13, 0x1, P2 ;  /* 0x0000000d9a557211 */ /* 0x000fc600010f0eff */
[----:B------:R-:W0:Y:S01]  /*10170*/  LDC R133, c[0x0][0x268] ;  /* 0x00009a00ff857b82 */ /* 0x000e220000000800 */
[----:B------:R-:W-:Y:S04]  /*10180*/  STL.64 [R1+0x1830], R78 ;  /* 0x0018304e01007387 */ /* 0x000fe80000100a00 */
[----:B------:R-:W-:Y:S03]  /*10190*/  STL.64 [R1+0x16a0], R76 ;  /* 0x0016a04c01007387 */ /* 0x000fe60000100a00 */
[----:B------:R-:W2:Y:S01]  /*101a0*/  LDC R139, c[0x0][0x268] ;  /* 0x00009a00ff8b7b82 */ /* 0x000ea20000000800 */
[----:B------:R-:W-:Y:S04]  /*101b0*/  STL.64 [R1+0x1380], R14 ;  /* 0x0013800e01007387 */ /* 0x000fe80000100a00 */
[----:B------:R-:W-:Y:S04]  /*101c0*/  STL.64 [R1+0xd40], R86 ;  /* 0x000d405601007387 */ /* 0x000fe80000100a00 */
[----:B------:R3:W-:Y:S02]  /*101d0*/  STL.64 [R1+0xd38], R84 ;  /* 0x000d385401007387 */ /* 0x0007e40000100a00 */
[----:B---3--:R-:W-:Y:S01]  /*101e0*/  IADD3 R84, P2, R148, R12, RZ ;  /* 0x0000000c94547210 */ /* 0x008fe20007f5e0ff */
[----:B-1----:R-:W-:-:S02]  /*101f0*/  IMAD R148, R135, 0x193, RZ ;  /* 0x0000019387947824 */ /* 0x002fc400078e02ff */
[----:B------:R-:W1:Y:S01]  /*10200*/  LDC R135, c[0x0][0x268] ;  /* 0x00009a00ff877b82 */ /* 0x000e620000000800 */
[----:B------:R-:W-:Y:S01]  /*10210*/  IADD3 R80, P4, R146, R12, RZ ;  /* 0x0000000c92507210 */ /* 0x000fe20007f9e0ff */
[----:B0-----:R-:W-:-:S03]  /*10220*/  IMAD R133, R133, 0x326, RZ ;  /* 0x0000032685857824 */ /* 0x001fc600078e02ff */
[-C--:B------:R-:W-:Y:S02]  /*10230*/  LEA.HI.X.SX32 R81, R143, R13.reuse, 0x1, P4 ;  /* 0x0000000d8f517211 */ /* 0x080fe400020f0eff */
[----:B------:R-:W-:Y:S01]  /*10240*/  IADD3 R78, P5, R133, R12, RZ ;  /* 0x0000000c854e7210 */ /* 0x000fe20007fbe0ff */
[----:B------:R-:W0:Y:S03]  /*10250*/  LDC R143, c[0x0][0x268] ;  /* 0x00009a00ff8f7b82 */ /* 0x000e260000000800 */
[----:B------:R-:W-:Y:S01]  /*10260*/  LEA.HI.X.SX32 R79, R148, R13, 0x1, P5 ;  /* 0x0000000d944f7211 */ /* 0x000fe200028f0eff */
[----:B------:R-:W-:Y:S04]  /*10270*/  STL.64 [R1+0x1378], R82 ;  /* 0x0013785201007387 */ /* 0x000fe80000100a00 */
[----:B------:R-:W3:Y:S01]  /*10280*/  LDC R133, c[0x0][0x268] ;  /* 0x00009a00ff857b82 */ /* 0x000ee20000000800 */
[----:B-1----:R-:W-:-:S07]  /*10290*/  IMAD R148, R135, 0x66, RZ ;  /* 0x0000006687947824 */ /* 0x002fce00078e02ff */
[----:B------:R-:W1:Y:S08]  /*102a0*/  LDC R146, c[0x0][0x268] ;  /* 0x00009a00ff927b82 */ /* 0x000e700000000800 */
[----:B------:R-:W4:Y:S01]  /*102b0*/  LDC R135, c[0x0][0x268] ;  /* 0x00009a00ff877b82 */ /* 0x000f220000000800 */
[----:B0-----:R-:W-:Y:S01]  /*102c0*/  IMAD R143, R143, 0x32e, RZ ;  /* 0x0000032e8f8f7824 */ /* 0x001fe200078e02ff */
[----:B------:R-:W-:Y:S04]  /*102d0*/  STL.64 [R1+0xd30], R80 ;  /* 0x000d305001007387 */ /* 0x000fe80000100a00 */
[----:B------:R0:W-:Y:S02]  /*102e0*/  STL.64 [R1+0xd28], R78 ;  /* 0x000d284e01007387 */ /* 0x0001e40000100a00 */
[----:B0-----:R-:W-:Y:S01]  /*102f0*/  IADD3 R78, P5, R143, R12, RZ ;  /* 0x0000000c8f4e7210 */ /* 0x001fe20007fbe0ff */
[----:B----4-:R-:W-:-:S02]  /*10300*/  IMAD R143, R135, 0xcc, RZ ;  /* 0x000000cc878f7824 */ /* 0x010fc400078e02ff */
[----:B------:R-:W0:Y:S01]  /*10310*/  LDC R135, c[0x0][0x268] ;  /* 0x00009a00ff877b82 */ /* 0x000e220000000800 */
[----:B---3--:R-:W-:Y:S02]  /*10320*/  IMAD R133, R133, 0x328, RZ ;  /* 0x0000032885857824 */ /* 0x008fe400078e02ff */
[----:B--2---:R-:W-:-:S03]  /*10330*/  IMAD R139, R139, 0x194, RZ ;  /* 0x000001948b8b7824 */ /* 0x004fc600078e02ff */
[-C--:B------:R-:W-:Y:S02]  /*10340*/  IADD3 R86, P1, R133, R12.reuse, RZ ;  /* 0x0000000c85567210 */ /* 0x080fe40007f3e0ff */
[----:B------:R-:W2:Y:S01]  /*10350*/  LDC R133, c[0x0][0x268] ;  /* 0x00009a00ff857b82 */ /* 0x000ea20000000800 */
[C---:B------:R-:W-:Y:S02]  /*10360*/  IADD3 R14, P0, R139.reuse, R12, RZ ;  /* 0x0000000c8b0e7210 */ /* 0x040fe40007f1e0ff */
[----:B------:R-:W-:-:S05]  /*10370*/  LEA.HI.X.SX32 R87, R139, R13, 0x1, P1 ;  /* 0x0000000d8b577211 */ /* 0x000fca00008f0eff */
[----:B------:R-:W3:Y:S01]  /*10380*/  LDC R139, c[0x0][0x268] ;  /* 0x00009a00ff8b7b82 */ /* 0x000ee20000000800 */
[----:B0-----:R-:W-:-:S05]  /*10390*/  IMAD R135, R135, 0x195, RZ ;  /* 0x0000019587877824 */ /* 0x001fca00078e02ff */
[----:B------:R-:W-:Y:S02]  /*103a0*/  LEA.HI.X.SX32 R85, R135, R13, 0x1, P2 ;  /* 0x0000000d87557211 */ /* 0x000fe400010f0eff */
[----:B------:R-:W0:Y:S01]  /*103b0*/  LDC R135, c[0x0][0x268] ;  /* 0x00009a00ff877b82 */ /* 0x000e220000000800 */
[----:B------:R-:W-:Y:S01]  /*103c0*/  IADD3 R80, P4, R141, R12, RZ ;  /* 0x0000000c8d507210 */ /* 0x000fe20007f9e0ff */
[----:B--2---:R-:W-:-:S06]  /*103d0*/  IMAD R133, R133, 0x196, RZ ;  /* 0x0000019685857824 */ /* 0x004fcc00078e02ff */
[----:B------:R-:W2:Y:S01]  /*103e0*/  LDC R141, c[0x0][0x268] ;  /* 0x00009a00ff8d7b82 */ /* 0x000ea20000000800 */
[----:B---3--:R-:W-:Y:S01]  /*103f0*/  IMAD R154, R139, 0x330, RZ ;  /* 0x000003308b9a7824 */ /* 0x008fe200078e02ff */
[----:B------:R-:W-:-:S06]  /*10400*/  IADD3 R82, P3, R133, R12, RZ ;  /* 0x0000000c85527210 */ /* 0x000fcc0007f7e0ff */
[----:B------:R-:W3:Y:S01]  /*10410*/  LDC R139, c[0x0][0x268] ;  /* 0x00009a00ff8b7b82 */ /* 0x000ee20000000800 */
[----:B0-----:R-:W-:-:S05]  /*10420*/  IMAD R135, R135, 0xcb, RZ ;  /* 0x000000cb87877824 */ /* 0x001fca00078e02ff */
[----:B------:R-:W-:Y:S02]  /*10430*/  LEA.HI.X.SX32 R83, R135, R13, 0x1, P3 ;  /* 0x0000000d87537211 */ /* 0x000fe400018f0eff */
[----:B------:R-:W0:Y:S01]  /*10440*/  LDC R135, c[0x0][0x268] ;  /* 0x00009a00ff877b82 */ /* 0x000e220000000800 */
[----:B-1----:R-:W-:Y:S02]  /*10450*/  IMAD R146, R146, 0xca, RZ ;  /* 0x000000ca92927824 */ /* 0x002fe400078e02ff */
[----:B--2---:R-:W-:-:S03]  /*10460*/  IMAD R141, R141, 0x65, RZ ;  /* 0x000000658d8d7824 */ /* 0x004fc600078e02ff */
[CC--:B------:R-:W-:Y:S02]  /*10470*/  IADD3 R76, P6, R146.reuse, R12.reuse, RZ ;  /* 0x0000000c924c7210 */ /* 0x0c0fe40007fde0ff */
[-C--:B------:R-:W-:Y:S02]  /*10480*/  LEA.HI.X.SX32 R15, R146, R13.reuse, 0x1, P0 ;  /* 0x0000000d920f7211 */ /* 0x080fe400000f0eff */
[-C--:B------:R-:W-:Y:S01]  /*10490*/  LEA.HI.X.SX32 R77, R141, R13.reuse, 0x1, P6 ;  /* 0x0000000d8d4d7211 */ /* 0x080fe200030f0eff */
[----:B---3--:R-:W-:Y:S01]  /*104a0*/  IMAD R139, R139, 0x332, RZ ;  /* 0x000003328b8b7824 */ /* 0x008fe200078e02ff */
[----:B------:R-:W1:Y:S03]  /*104b0*/  LDC R141, c[0x0][0x268] ;  /* 0x00009a00ff8d7b82 */ /* 0x000e660000000800 */
[----:B------:R2:W-:Y:S04]  /*104c0*/  STL.64 [R1+0x1698], R76 ;  /* 0x0016984c01007387 */ /* 0x0005e80000100a00 */
[----:B------:R-:W-:Y:S01]  /*104d0*/  STL.64 [R1+0x1370], R14 ;  /* 0x0013700e01007387 */ /* 0x000fe20000100a00 */
[----:B------:R-:W-:Y:S01]  /*104e0*/  LEA.HI.X.SX32 R81, R133, R13, 0x1, P4 ;  /* 0x0000000d85517211 */ /* 0x000fe200020f0eff */
[----:B------:R-:W3:Y:S02]  /*104f0*/  LDC R146, c[0x0][0x268] ;  /* 0x00009a00ff927b82 */ /* 0x000ee40000000800 */
[----:B------:R-:W-:Y:S04]  /*10500*/  STL.64 [R1+0xd20], R86 ;  /* 0x000d205601007387 */ /* 0x000fe80000100a00 */
[----:B------:R-:W-:Y:S01]  /*10510*/  STL.64 [R1+0xd18], R84 ;  /* 0x000d185401007387 */ /* 0x000fe20000100a00 */
[-C--:B--2---:R-:W-:Y:S01]  /*10520*/  IADD3 R76, P6, R148, R12.reuse, RZ ;  /* 0x0000000c944c7210 */ /* 0x084fe20007fde0ff */
[----:B------:R-:W2:Y:S02]  /*10530*/  LDC R133, c[0x0][0x268] ;  /* 0x00009a00ff857b82 */ /* 0x000ea40000000800 */
[----:B------:R4:W-:Y:S02]  /*10540*/  STL.64 [R1+0x1368], R82 ;  /* 0x0013685201007387 */ /* 0x0009e40000100a00 */
[----:B----4-:R-:W-:Y:S01]  /*10550*/  IADD3 R82, P3, R139, R12, RZ ;  /* 0x0000000c8b527210 */ /* 0x010fe20007f7e0ff */
[----:B0-----:R-:W-:-:S03]  /*10560*/  IMAD R139, R135, 0x197, RZ ;  /* 0x00000197878b7824 */ /* 0x001fc600078e02ff */
[----:B------:R-:W0:Y:S02]  /*10570*/  LDC R135, c[0x0][0x268] ;  /* 0x00009a00ff877b82 */ /* 0x000e240000000800 */
[----:B------:R-:W-:-:S06]  /*10580*/  LEA.HI.X.SX32 R79, R139, R13, 0x1, P5 ;  /* 0x0000000d8b4f7211 */ /* 0x000fcc00028f0eff */
[----:B------:R-:W4:Y:S01]  /*10590*/  LDC R139, c[0x0][0x268] ;  /* 0x00009a00ff8b7b82 */ /* 0x000f220000000800 */
[----:B------:R-:W-:Y:S04]  /*105a0*/  STL.64 [R1+0xd10], R80 ;  /* 0x000d105001007387 */ /* 0x000fe80000100a00 */
[----:B------:R-:W-:Y:S01]  /*105b0*/  STL.64 [R1+0xd08], R78 ;  /* 0x000d084e01007387 */ /* 0x000fe20000100a00 */
[----:B0-----:R-:W-:-:S05]  /*105c0*/  IMAD R135, R135, 0x33, RZ ;  /* 0x0000003387877824 */ /* 0x001fca00078e02ff */
[----:B------:R-:W-:Y:S01]  /*105d0*/  LEA.HI.X.SX32 R77, R135, R13, 0x1, P6 ;  /* 0x0000000d874d7211 */ /* 0x000fe200030f0eff */
[----:B-1----:R-:W-:Y:S01]  /*105e0*/  IMAD R141, R141, 0x198, RZ ;  /* 0x000001988d8d7824 */ /* 0x002fe200078e02ff */
[-C--:B------:R-:W-:Y:S01]  /*105f0*/  IADD3 R14, P0, R143, R12.reuse, RZ ;  /* 0x0000000c8f0e7210 */ /* 0x080fe20007f1e0ff */
[----:B----4-:R-:W-:Y:S01]  /*10600*/  IMAD R139, R139, 0x336, RZ ;  /* 0x000003368b8b7824 */ /* 0x010fe200078e02ff */
[-C--:B------:R-:W-:Y:S01]  /*10610*/  IADD3 R84, P2, R154, R12.reuse, RZ ;  /* 0x0000000c9a547210 */ /* 0x080fe20007f5e0ff */
[----:B------:R0:W-:Y:S01]  /*10620*/  STL.64 [R1+0x1828], R76 ;  /* 0x0018284c01007387 */ /* 0x0001e20000100a00 */
[----:B---3--:R-:W-:Y:S01]  /*10630*/  IMAD R146, R146, 0x19a, RZ ;  /* 0x0000019a92927824 */ /* 0x008fe200078e02ff */
[----:B------:R-:W1:Y:S01]  /*10640*/  LDC R135, c[0x0][0x268] ;  /* 0x00009a00ff877b82 */ /* 0x000e620000000800 */
[----:B0-----:R-:W-:-:S07]  /*10650*/  IADD3 R76, P6, R139, R12, RZ ;  /* 0x0000000c8b4c7210 */ /* 0x001fce0007fde0ff */
[----:B------:R-:W0:Y:S01]  /*10660*/  LDC R139, c[0x0][0x268] ;  /* 0x00009a00ff8b7b82 */ /* 0x000e220000000800 */
[-C--:B------:R-:W-:Y:S02]  /*10670*/  IADD3 R86, P1, R141, R12.reuse, RZ ;  /* 0x0000000c8d567210 */ /* 0x080fe40007f3e0ff */
[-C--:B------:R-:W-:Y:S02]  /*10680*/  LEA.HI.X.SX32 R15, R148, R13.reuse, 0x1, P0 ;  /* 0x0000000d940f7211 */ /* 0x080fe400000f0eff */
[-C--:B------:R-:W-:Y:S02]  /*10690*/  LEA.HI.X.SX32 R87, R143, R13.reuse, 0x1, P1 ;  /* 0x0000000d8f577211 */ /* 0x080fe400008f0eff */
[----:B------:R-:W-:Y:S01]  /*106a0*/  LEA.HI.X.SX32 R85, R141, R13, 0x1, P2 ;  /* 0x0000000d8d557211 */ /* 0x000fe200010f0eff */
[----:B------:R-:W-:Y:S01]  /*106b0*/  STL.64 [R1+0x1690], R14 ;  /* 0x0016900e01007387 */ /* 0x000fe20000100a00 */
[----:B------:R-:W3:Y:S03]  /*106c0*/  LDC R141, c[0x0][0x268] ;  /* 0x00009a00ff8d7b82 */ /* 0x000ee60000000800 */
[----:B------:R-:W-:Y:S04]  /*106d0*/  STL.64 [R1+0x1360], R86 ;  /* 0x0013605601007387 */ /* 0x000fe80000100a00 */
[----:B------:R4:W-:Y:S01]  /*106e0*/  STL.64 [R1+0xd00], R84 ;  /* 0x000d005401007387 */ /* 0x0009e20000100a00 */
[----:B------:R-:W-:Y:S01]  /*106f0*/  IADD3 R80, P4, R146, R12, RZ ;  /* 0x0000000c92507210 */ /* 0x000fe20007f9e0ff */
[----:B--2---:R-:W-:Y:S01]  /*10700*/  IMAD R133, R133, 0x334, RZ ;  /* 0x0000033485857824 */ /* 0x004fe200078e02ff */
[----:B------:R-:W2:Y:S01]  /*10710*/  LDC R148, c[0x0][0x268] ;  /* 0x00009a00ff947b82 */ /* 0x000ea20000000800 */
[----:B0-----:R-:W-:-:S02]  /*10720*/  IMAD R139, R139, 0x338, RZ ;  /* 0x000003388b8b7824 */ /* 0x001fc400078e02ff */
[----:B-1----:R-:W-:-:S05]  /*10730*/  IMAD R135, R135, 0x19c, RZ ;  /* 0x0000019c87877824 */ /* 0x002fca00078e02ff */
[----:B------:R-:W0:Y:S01]  /*10740*/  LDC R143, c[0x0][0x268] ;  /* 0x00009a00ff8f7b82 */ /* 0x000e220000000800 */
[----:B----4-:R-:W-:-:S07]  /*10750*/  IADD3 R84, P2, R139, R12, RZ ;  /* 0x0000000c8b547210 */ /* 0x010fce0007f5e0ff */
[----:B------:R-:W1:Y:S01]  /*10760*/  LDC R139, c[0x0][0x268] ;  /* 0x00009a00ff8b7b82 */ /* 0x000e620000000800 */
[----:B---3--:R-:W-:-:S05]  /*10770*/  IMAD R141, R141, 0xcd, RZ ;  /* 0x000000cd8d8d7824 */ /* 0x008fca00078e02ff */
[----:B------:R-:W-:Y:S02]  /*10780*/  LEA.HI.X.SX32 R81, R141, R13, 0x1, P4 ;  /* 0x0000000d8d517211 */ /* 0x000fe400020f0eff */
[----:B------:R-:W3:Y:S01]  /*10790*/  LDC R141, c[0x0][0x268] ;  /* 0x00009a00ff8d7b82 */ /* 0x000ee20000000800 */
[----:B-1----:R-:W-:-:S05]  /*107a0*/  IMAD R139, R139, 0x199, RZ ;  /* 0x000001998b8b7824 */ /* 0x002fca00078e02ff */
[----:B------:R-:W-:Y:S02]  /*107b0*/  LEA.HI.X.SX32 R83, R139, R13, 0x1, P3 ;  /* 0x0000000d8b537211 */ /* 0x000fe400018f0eff */
[----:B------:R-:W1:Y:S01]  /*107c0*/  LDC R139, c[0x0][0x268] ;  /* 0x00009a00ff8b7b82 */ /* 0x000e620000000800 */
[----:B------:R-:W-:-:S04]  /*107d0*/  IADD3 R78, P5, R133, R12, RZ ;  /* 0x0000000c854e7210 */ /* 0x000fc80007fbe0ff */
[----:B------:R-:W-:Y:S01]  /*107e0*/  LEA.HI.X.SX32 R79, R146, R13, 0x1, P5 ;  /* 0x0000000d924f7211 */ /* 0x000fe200028f0eff */
[----:B------:R-:W-:Y:S01]  /*107f0*/  STL.64 [R1+0xcf8], R82 ;  /* 0x000cf85201007387 */ /* 0x000fe20000100a00 */
[----:B---3--:R-:W-:Y:S01]  /*10800*/  IMAD R146, R141, 0x19b, RZ ;  /* 0x0000019b8d927824 */ /* 0x008fe200078e02ff */
[----:B------:R-:W3:Y:S02]  /*10810*/  LDC R133, c[0x0][0x268] ;  /* 0x00009a00ff857b82 */ /* 0x000ee40000000800 */
[----:B------:R-:W-:Y:S04]  /*10820*/  STL.64 [R1+0x1358], R80 ;  /* 0x0013585001007387 */ /* 0x000fe80000100a00 */
[----:B------:R4:W-:Y:S02]  /*10830*/  STL.64 [R1+0xcf0], R78 ;  /* 0x000cf04e01007387 */ /* 0x0009e40000100a00 */
[----:B------:R-:W2:Y:S01]  /*10840*/  LDC R141, c[0x0][0x268] ;  /* 0x00009a00ff8d7b82 */ /* 0x000ea20000000800 */
[----:B-1----:R-:W-:-:S05]  /*10850*/  IMAD R139, R139, 0x33c, RZ ;  /* 0x0000033c8b8b7824 */ /* 0x002fca00078e02ff */
[----:B----4-:R-:W-:Y:S02]  /*10860*/  IADD3 R78, P5, R139, R12, RZ ;  /* 0x0000000c8b4e7210 */ /* 0x010fe40007fbe0ff */
[----:B------:R-:W1:Y:S01]  /*10870*/  LDC R139, c[0x0][0x268] ;  /* 0x00009a00ff8b7b82 */ /* 0x000e620000000800 */
[----:B------:R-:W-:Y:S01]  /*10880*/  LEA.HI.X.SX32 R77, R146, R13, 0x1, P6 ;  /* 0x0000000d924d7211 */ /* 0x000fe200030f0eff */
[----:B--2---:R-:W-:Y:S02]  /*10890*/  IMAD R146, R141, 0x33e, RZ ;  /* 0x0000033e8d927824 */ /* 0x004fe400078e02ff */
[----:B-1----:R-:W-:-:S04]  /*108a0*/  IMAD R141, R139, 0x67, RZ ;  /* 0x000000678b8d7824 */ /* 0x002fc800078e02ff */
[----:B------:R-:W1:Y:S01]  /*108b0*/  LDC R139, c[0x0][0x268] ;  /* 0x00009a00ff8b7b82 */ /* 0x000e620000000800 */
[----:B---3--:R-:W-:Y:S02]  /*108c0*/  IMAD R133, R133, 0xce, RZ ;  /* 0x000000ce85857824 */ /* 0x008fe400078e02ff */
[----:B------:R-:W-:Y:S01]  /*108d0*/  IMAD R148, R148, 0x33a, RZ ;  /* 0x0000033a94947824 */ /* 0x000fe200078e02ff */
[-C--:B------:R-:W-:Y:S02]  /*108e0*/  IADD3 R86, P1, R135, R12.reuse, RZ ;  /* 0x0000000c87567210 */ /* 0x080fe40007f3e0ff */
[-C--:B------:R-:W-:Y:S02]  /*108f0*/  IADD3 R14, P0, R133, R12.reuse, RZ ;  /* 0x0000000c850e7210 */ /* 0x080fe40007f1e0ff */
[----:B------:R-:W-:Y:S02]  /*10900*/  IADD3 R82, P3, R148, R12, RZ ;  /* 0x0000000c94527210 */ /* 0x000fe40007f7e0ff */
[-C--:B------:R-:W-:Y:S01]  /*10910*/  LEA.HI.X.SX32 R15, R141, R13.reuse, 0x1, P0 ;  /* 0x0000000d8d0f7211 */ /* 0x080fe200000f0eff */
[----:B------:R-:W2:Y:S01]  /*10920*/  LDC R148, c[0x0][0x268] ;  /* 0x00009a00ff947b82 */ /* 0x000ea20000000800 */
[----:B------:R-:W-:-:S07]  /*10930*/  LEA.HI.X.SX32 R87, R133, R13, 0x1, P1 ;  /* 0x0000000d85577211 */ /* 0x000fce00008f0eff */
[----:B------:R-:W3:Y:S01]  /*10940*/  LDC R133, c[0x0][0x268] ;  /* 0x00009a00ff857b82 */ /* 0x000ee20000000800 */
[----:B-1----:R-:W-:-:S07]  /*10950*/  IMAD R141, R139, 0x34, RZ ;  /* 0x000000348b8d7824 */ /* 0x002fce00078e02ff */
[----:B------:R-:W1:Y:S01]  /*10960*/  LDC R139, c[0x0][0x268] ;  /* 0x00009a00ff8b7b82 */ /* 0x000e620000000800 */
[----:B------:R-:W-:Y:S01]  /*10970*/  LEA.HI.X.SX32 R85, R135, R13, 0x1, P2 ;  /* 0x0000000d87557211 */ /* 0x000fe200010f0eff */
[----:B--2---:R-:W-:-:S06]  /*10980*/  IMAD R154, R148, 0x1a, RZ ;  /* 0x0000001a949a7824 */ /* 0x004fcc00078e02ff */
[----:B------:R-:W2:Y:S01]  /*10990*/  LDC R135, c[0x0][0x268] ;  /* 0x00009a00ff877b82 */ /* 0x000ea20000000800 */
[----:B-1----:R-:W-:Y:S02]  /*109a0*/  IMAD R148, R139, 0x68, RZ ;  /* 0x000000688b947824 */ /* 0x002fe400078e02ff */
[----:B---3--:R-:W-:-:S05]  /*109b0*/  IMAD R139, R133, 0xd0, RZ ;  /* 0x000000d0858b7824 */ /* 0x008fca00078e02ff */
[----:B------:R-:W1:Y:S01]  /*109c0*/  LDC R133, c[0x0][0x268] ;  /* 0x00009a00ff857b82 */ /* 0x000e620000000800 */
[----:B------:R3:W-:Y:S01]  /*109d0*/  STL.64 [R1+0xce8], R76 ;  /* 0x000ce84c01007387 */ /* 0x0007e20000100a00 */
[----:B--2---:R-:W-:Y:S01]  /*109e0*/  IMAD R153, R135, 0x19d, RZ ;  /* 0x0000019d87997824 */ /* 0x004fe200078e02ff */
[----:B---3--:R-:W-:-:S05]  /*109f0*/  IADD3 R76, P6, R146, R12, RZ ;  /* 0x0000000c924c7210 */ /* 0x008fca0007fde0ff */
[----:B------:R-:W2:Y:S01]  /*10a00*/  LDC R146, c[0x0][0x268] ;  /* 0x00009a00ff927b82 */ /* 0x000ea20000000800 */
[----:B-1----:R-:W-:-:S07]  /*10a10*/  IMAD R135, R133, 0x1a0, RZ ;  /* 0x000001a085877824 */ /* 0x002fce00078e02ff */
[----:B------:R-:W1:Y:S01]  /*10a20*/  LDC R133, c[0x0][0x268] ;  /* 0x00009a00ff857b82 */ /* 0x000e620000000800 */
[----:B0-----:R-:W-:Y:S01]  /*10a30*/  IMAD R143, R143, 0x19e, RZ ;  /* 0x0000019e8f8f7824 */ /* 0x001fe200078e02ff */
[----:B------:R-:W-:-:S04]  /*10a40*/  LEA.HI.X.SX32 R83, R153, R13, 0x1, P3 ;  /* 0x0000000d99537211 */ /* 0x000fc800018f0eff */
[C---:B------:R-:W-:Y:S01]  /*10a50*/  IADD3 R80, P4, R143.reuse, R12, RZ ;  /* 0x0000000c8f507210 */ /* 0x040fe20007f9e0ff */
[----:B------:R0:W-:Y:S01]  /*10a60*/  STL.64 [R1+0x1688], R14 ;  /* 0x0016880e01007387 */ /* 0x0001e20000100a00 */
[----:B--2---:R-:W-:Y:S01]  /*10a70*/  IMAD R146, R146, 0xcf, RZ ;  /* 0x000000cf92927824 */ /* 0x004fe200078e02ff */
[-C--:B------:R-:W-:Y:S02]  /*10a80*/  LEA.HI.X.SX32 R79, R143, R13.reuse, 0x1, P5 ;  /* 0x0000000d8f4f7211 */ /* 0x080fe400028f0eff */
[----:B------:R-:W-:Y:S01]  /*10a90*/  STL.64 [R1+0x1350], R86 ;  /* 0x0013505601007387 */ /* 0x000fe20000100a00 */
[----:B------:R-:W2:Y:S01]  /*10aa0*/  LDC R153, c[0x0][0x268] ;  /* 0x00009a00ff997b82 */ /* 0x000ea20000000800 */
[----:B------:R-:W-:Y:S02]  /*10ab0*/  LEA.HI.X.SX32 R81, R146, R13, 0x1, P4 ;  /* 0x0000000d92517211 */ /* 0x000fe400020f0eff */
[----:B------:R-:W-:Y:S01]  /*10ac0*/  STL.64 [R1+0xce0], R84 ;  /* 0x000ce05401007387 */ /* 0x000fe20000100a00 */
[----:B-1----:R-:W-:-:S03]  /*10ad0*/  IMAD R133, R133, 0x340, RZ ;  /* 0x0000034085857824 */ /* 0x002fc600078e02ff */
[----:B------:R-:W-:Y:S01]  /*10ae0*/  STL.64 [R1+0xcd8], R82 ;  /* 0x000cd85201007387 */ /* 0x000fe20000100a00 */
[----:B------:R-:W1:Y:S03]  /*10af0*/  LDC R143, c[0x0][0x268] ;  /* 0x00009a00ff8f7b82 */ /* 0x000e660000000800 */
[----:B------:R-:W-:Y:S04]  /*10b00*/  STL.64 [R1+0x1348], R80 ;  /* 0x0013485001007387 */ /* 0x000fe80000100a00 */
[----:B------:R3:W-:Y:S01]  /*10b10*/  STL.64 [R1+0xcd0], R78 ;  /* 0x000cd04e01007387 */ /* 0x0007e20000100a00 */
[-C--:B0-----:R-:W-:Y:S01]  /*10b20*/  IADD3 R14, P0, R154, R12.reuse, RZ ;  /* 0x0000000c9a0e7210 */ /* 0x081fe20007f1e0ff */
[----:B------:R-:W0:Y:S01]  /*10b30*/  LDC R146, c[0x0][0x268] ;  /* 0x00009a00ff927b82 */ /* 0x000e220000000800 */
[----:B---3--:R-:W-:-:S07]  /*10b40*/  IADD3 R78, P5, R133, R12, RZ ;  /* 0x0000000c854e7210 */ /* 0x008fce0007fbe0ff */
[----:B------:R-:W3:Y:S01]  /*10b50*/  LDC R133, c[0x0][0x268] ;  /* 0x00009a00ff857b82 */ /* 0x000ee20000000800 */
[----:B--2---:R-:W-:Y:S02]  /*10b60*/  IMAD R157, R153, 0x19f, RZ ;  /* 0x0000019f999d7824 */ /* 0x004fe400078e02ff */
[----:B-1----:R-:W-:Y:S02]  /*10b70*/  IMAD R153, R143, 0x342, RZ ;  /* 0x000003428f997824 */ /* 0x002fe400078e02ff */
[----:B---3--:R-:W-:-:S03]  /*10b80*/  IMAD R143, R133, 0xd, RZ ;  /* 0x0000000d858f7824 */ /* 0x008fc600078e02ff */
[----:B------:R-:W1:Y:S02]  /*10b90*/  LDC R133, c[0x0][0x268] ;  /* 0x00009a00ff857b82 */ /* 0x000e640000000800 */
[----:B------:R-:W-:Y:S02]  /*10ba0*/  LEA.HI.X.SX32 R15, R143, R13, 0x1, P0 ;  /* 0x0000000d8f0f7211 */ /* 0x000fe400000f0eff */
[----:B------:R-:W-:Y:S01]  /*10bb0*/  IADD3 R86, P1, R141, R12, RZ ;  /* 0x0000000c8d567210 */ /* 0x000fe20007f3e0ff */
[----:B-1----:R-:W-:-:S03]  /*10bc0*/  IMAD R143, R133, 0x344, RZ ;  /* 0x00000344858f7824 */ /* 0x002fc600078e02ff */
[----:B------:R-:W1:Y:S01]  /*10bd0*/  LDC R133, c[0x0][0x268] ;  /* 0x00009a00ff857b82 */ /* 0x000e620000000800 */
        /* <DEDUP_REMOVED lines=9> */
[----:B0-----:R-:W-:-:S02]  /*10c70*/  IMAD R146, R146, 0x1a2, RZ ;  /* 0x000001a292927824 */ /* 0x001fc400078e02ff */
[----:B-1----:R-:W-:Y:S01]  /*10c80*/  IMAD R133, R133, 0x346, RZ ;  /* 0x0000034685857824 */ /* 0x002fe200078e02ff */
        /* <DEDUP_REMOVED lines=105> */
[----:B---3--:R-:W-:-:S05]  /*11320*/  IMAD R141, R141, 0x1aa, RZ ;  /* 0x000001aa8d8d7824 */ /* 0x008fca00078e02ff */
[----:B------:R-:W-:Y:S01]  /*11330*/  IADD3 R86, P1, R141, R12, RZ ;  /* 0x0000000c8d567210 */ /* 0x000fe20007f3e0ff */
[----:B----4-:R-:W-:Y:S01]  /*11340*/  IMAD R139, R139, 0xd5, RZ ;  /* 0x000000d58b8b7824 */ /* 0x010fe200078e02ff */
[----:B------:R-:W3:Y:S04]  /*11350*/  LDC R148, c[0x0][0x268] ;  /* 0x00009a00ff947b82 */ /* 0x000ee80000000800 */
[----:B------:R-:W-:-:S04]  /*11360*/  LEA.HI.X.SX32 R87, R139, R13, 0x1, P1 ;  /* 0x0000000d8b577211 */ /* 0x000fc800008f0eff */
[----:B------:R-:W4:Y:S01]  /*11370*/  LDC R139, c[0x0][0x268] ;  /* 0x00009a00ff8b7b82 */ /* 0x000f220000000800 */
[----:B0-----:R-:W-:-:S05]  /*11380*/  IMAD R133, R133, 0x1a9, RZ ;  /* 0x000001a985857824 */ /* 0x001fca00078e02ff */
[----:B------:R-:W-:Y:S02]  /*11390*/  LEA.HI.X.SX32 R15, R133, R13, 0x1, P0 ;  /* 0x0000000d850f7211 */ /* 0x000fe400000f0eff */
[----:B------:R-:W0:Y:S01]  /*113a0*/  LDC R133, c[0x0][0x268] ;  /* 0x00009a00ff857b82 */ /* 0x000e220000000800 */
[----:B------:R-:W-:-:S05]  /*113b0*/  IMAD R135, R135, 0x354, RZ ;  /* 0x0000035487877824 */ /* 0x000fca00078e02ff */
[----:B------:R-:W-:Y:S01]  /*113c0*/  IADD3 R84, P2, R135, R12, RZ ;  /* 0x0000000c87547210 */ /* 0x000fe20007f5e0ff */
[----:B------:R-:W-:Y:S01]  /*113d0*/  STL.64 [R1+0xc78], R14 ;  /* 0x000c780e01007387 */ /* 0x000fe20000100a00 */
[----:B--2---:R-:W-:Y:S01]  /*113e0*/  IMAD R146, R146, 0x35a, RZ ;  /* 0x0000035a92927824 */ /* 0x004fe200078e02ff */
[----:B------:R-:W2:Y:S01]  /*113f0*/  LDC R135, c[0x0][0x268] ;  /* 0x00009a00ff877b82 */ /* 0x000ea20000000800 */
[----:B------:R-:W-:Y:S01]  /*11400*/  LEA.HI.X.SX32 R85, R141, R13, 0x1, P2 ;  /* 0x0000000d8d557211 */ /* 0x000fe200010f0eff */
[----:B------:R-:W-:Y:S01]  /*11410*/  STL.64 [R1+0x1318], R86 ;  /* 0x0013185601007387 */ /* 0x000fe20000100a00 */
[----:B----4-:R-:W-:-:S03]  /*11420*/  IMAD R141, R139, 0x1ab, RZ ;  /* 0x000001ab8b8d7824 */ /* 0x010fc600078e02ff */
[----:B------:R4:W-:Y:S02]  /*11430*/  STL.64 [R1+0xc70], R84 ;  /* 0x000c705401007387 */ /* 0x0009e40000100a00 */
[----:B------:R-:W1:Y:S01]  /*11440*/  LDC R139, c[0x0][0x268] ;  /* 0x00009a00ff8b7b82 */ /* 0x000e620000000800 */
[----:B0-----:R-:W-:-:S05]  /*11450*/  IMAD R133, R133, 0x35c, RZ ;  /* 0x0000035c85857824 */ /* 0x001fca00078e02ff */
[-C--:B----4-:R-:W-:Y:S02]  /*11460*/  IADD3 R84, P2, R133, R12.reuse, RZ ;  /* 0x0000000c85547210 */ /* 0x090fe40007f5e0ff */
[----:B------:R-:W0:Y:S01]  /*11470*/  LDC R133, c[0x0][0x268] ;  /* 0x00009a00ff857b82 */ /* 0x000e220000000800 */
[----:B------:R-:W-:Y:S01]  /*11480*/  IADD3 R14, P0, R146, R12, RZ ;  /* 0x0000000c920e7210 */ /* 0x000fe20007f1e0ff */
[----:B-1----:R-:W-:Y:S02]  /*11490*/  IMAD R146, R139, 0x35e, RZ ;  /* 0x0000035e8b927824 */ /* 0x002fe400078e02ff */
[----:B0-----:R-:W-:-:S04]  /*114a0*/  IMAD R139, R133, 0x6b, RZ ;  /* 0x0000006b858b7824 */ /* 0x001fc800078e02ff */
[----:B------:R-:W0:Y:S01]  /*114b0*/  LDC R133, c[0x0][0x268] ;  /* 0x00009a00ff857b82 */ /* 0x000e220000000800 */
[----:B---3--:R-:W-:Y:S02]  /*114c0*/  IMAD R154, R148, 0x1ae, RZ ;  /* 0x000001ae949a7824 */ /* 0x008fe400078e02ff */
[----:B--2---:R-:W-:Y:S02]  /*114d0*/  IMAD R135, R135, 0xd6, RZ ;  /* 0x000000d687877824 */ /* 0x004fe400078e02ff */
[----:B0-----:R-:W-:-:S03]  /*114e0*/  IMAD R148, R133, 0x6c, RZ ;  /* 0x0000006c85947824 */ /* 0x001fc600078e02ff */
[----:B------:R-:W0:Y:S01]  /*114f0*/  LDC R133, c[0x0][0x268] ;  /* 0x00009a00ff857b82 */ /* 0x000e220000000800 */
[----:B------:R-:W-:-:S04]  /*11500*/  IADD3 R80, P4, R135, R12, RZ ;  /* 0x0000000c87507210 */ /* 0x000fc80007f9e0ff */
[-C--:B------:R-:W-:Y:S01]  /*11510*/  LEA.HI.X.SX32 R81, R139, R13.reuse, 0x1, P4 ;  /* 0x0000000d8b517211 */ /* 0x080fe200020f0eff */
[----:B------:R-:W-:Y:S02]  /*11520*/  IMAD R143, R143, 0x1ac, RZ ;  /* 0x000001ac8f8f7824 */ /* 0x000fe400078e02ff */
[----:B0-----:R-:W-:Y:S02]  /*11530*/  IMAD R139, R133, 0xd8, RZ ;  /* 0x000000d8858b7824 */ /* 0x001fe400078e02ff */
[----:B------:R-:W0:Y:S01]  /*11540*/  LDC R133, c[0x0][0x268] ;  /* 0x00009a00ff857b82 */ /* 0x000e220000000800 */
[-C--:B------:R-:W-:Y:S02]  /*11550*/  LEA.HI.X.SX32 R83, R141, R13.reuse, 0x1, P3 ;  /* 0x0000000d8d537211 */ /* 0x080fe400018f0eff */
[C---:B------:R-:W-:Y:S02]  /*11560*/  IADD3 R78, P5, R143.reuse, R12, RZ ;  /* 0x0000000c8f4e7210 */ /* 0x040fe40007fbe0ff */
        /* <DEDUP_REMOVED lines=139> */
[C---:B------:R-:W-:Y:S02]  /*11e20*/  IADD3 R86, P1, R139.reuse, R12, RZ ;  /* 0x0000000c8b567210 */ /* 0x040fe40007f3e0ff */
[-C--:B------:R-:W-:Y:S02]  /*11e30*/  LEA.HI.X.SX32 R15, R148, R13.reuse, 0x1, P0 ;  /* 0x0000000d940f7211 */ /* 0x080fe400000f0eff */
[-C--:B------:R-:W-:Y:S02]  /*11e40*/  LEA.HI.X.SX32 R87, R146, R13.reuse, 0x1, P1 ;  /* 0x0000000d92577211 */ /* 0x080fe400008f0eff */
[----:B------:R-:W-:Y:S01]  /*11e50*/  LEA.HI.X.SX32 R85, R139, R13, 0x1, P2 ;  /* 0x0000000d8b557211 */ /* 0x000fe200010f0eff */
[----:B------:R-:W-:Y:S01]  /*11e60*/  STL.64 [R1+0x1650], R14 ;  /* 0x0016500e01007387 */ /* 0x000fe20000100a00 */
[----:B------:R-:W3:Y:S03]  /*11e70*/  LDC R148, c[0x0][0x268] ;  /* 0x00009a00ff947b82 */ /* 0x000ee60000000800 */
[----:B------:R-:W-:Y:S04]  /*11e80*/  STL.64 [R1+0x12e0], R86 ;  /* 0x0012e05601007387 */ /* 0x000fe80000100a00 */
[----:B------:R4:W-:Y:S01]  /*11e90*/  STL.64 [R1+0xc00], R84 ;  /* 0x000c005401007387 */ /* 0x0009e20000100a00 */
[----:B------:R-:W1:Y:S01]  /*11ea0*/  LDC R146, c[0x0][0x268] ;  /* 0x00009a00ff927b82 */ /* 0x000e620000000800 */
[----:B0-----:R-:W-:-:S07]  /*11eb0*/  IMAD R133, R133, 0x378, RZ ;  /* 0x0000037885857824 */ /* 0x001fce00078e02ff */
[----:B------:R-:W0:Y:S01]  /*11ec0*/  LDC R139, c[0x0][0x268] ;  /* 0x00009a00ff8b7b82 */ /* 0x000e220000000800 */
[----:B----4-:R-:W-:-:S07]  /*11ed0*/  IADD3 R84, P2, R133, R12, RZ ;  /* 0x0000000c85547210 */ /* 0x010fce0007f5e0ff */
[----:B------:R-:W4:Y:S01]  /*11ee0*/  LDC R133, c[0x0][0x268] ;  /* 0x00009a00ff857b82 */ /* 0x000f220000000800 */
[----:B---3--:R-:W-:Y:S02]  /*11ef0*/  IMAD R153, R148, 0x1be, RZ ;  /* 0x000001be94997824 */ /* 0x008fe400078e02ff */
[----:B-1----:R-:W-:Y:S02]  /*11f00*/  IMAD R148, R146, 0x1b9, RZ ;  /* 0x000001b992947824 */ /* 0x002fe400078e02ff */
[----:B0-----:R-:W-:Y:S02]  /*11f10*/  IMAD R146, R139, 0x37a, RZ ;  /* 0x0000037a8b927824 */ /* 0x001fe400078e02ff */
[----:B----4-:R-:W-:Y:S02]  /*11f20*/  IMAD R139, R133, 0xdd, RZ ;  /* 0x000000dd858b7824 */ /* 0x010fe400078e02ff */
[----:B------:R-:W0:Y:S01]  /*11f30*/  LDC R133, c[0x0][0x268] ;  /* 0x00009a00ff857b82 */ /* 0x000e220000000800 */
[----:B------:R-:W-:-:S04]  /*11f40*/  IADD3 R80, P4, R143, R12, RZ ;  /* 0x0000000c8f507210 */ /* 0x000fc80007f9e0ff */
[-C--:B------:R-:W-:Y:S01]  /*11f50*/  LEA.HI.X.SX32 R81, R139, R13.reuse, 0x1, P4 ;  /* 0x0000000d8b517211 */ /* 0x080fe200020f0eff */
[----:B------:R-:W-:Y:S02]  /*11f60*/  IMAD R135, R135, 0x374, RZ ;  /* 0x0000037487877824 */ /* 0x000fe400078e02ff */
[----:B0-----:R-:W-:Y:S02]  /*11f70*/  IMAD R139, R133, 0x37c, RZ ;  /* 0x0000037c858b7824 */ /* 0x001fe400078e02ff */
[----:B------:R-:W0:Y:S01]  /*11f80*/  LDC R133, c[0x0][0x268] ;  /* 0x00009a00ff857b82 */ /* 0x000e220000000800 */
[----:B------:R-:W-:Y:S02]  /*11f90*/  LEA.HI.X.SX32 R83, R148, R13, 0x1, P3 ;  /* 0x0000000d94537211 */ /* 0x000fe400018f0eff */
[----:B------:R-:W-:-:S03]  /*11fa0*/  IADD3 R78, P5, R135, R12, RZ ;  /* 0x0000000c874e7210 */ /* 0x000fc60007fbe0ff */
[----:B------:R1:W-:Y:S01]  /*11fb0*/  STL.64 [R1+0xbf8], R82 ;  /* 0x000bf85201007387 */ /* 0x0003e20000100a00 */
[----:B------:R-:W-:Y:S01]  /*11fc0*/  LEA.HI.X.SX32 R79, R143, R13, 0x1, P5 ;  /* 0x0000000d8f4f7211 */ /* 0x000fe200028f0eff */
[----:B------:R-:W3:Y:S02]  /*11fd0*/  LDC R135, c[0x0][0x268] ;  /* 0x00009a00ff877b82 */ /* 0x000ee40000000800 */
[----:B------:R-:W-:Y:S04]  /*11fe0*/  STL.64 [R1+0x12d8], R80 ;  /* 0x0012d85001007387 */ /* 0x000fe80000100a00 */
[----:B------:R4:W-:Y:S01]  /*11ff0*/  STL.64 [R1+0xbf0], R78 ;  /* 0x000bf04e01007387 */ /* 0x0009e20000100a00 */
[----:B--2---:R-:W-:Y:S01]  /*12000*/  IMAD R141, R141, 0x1bc, RZ ;  /* 0x000001bc8d8d7824 */ /* 0x004fe200078e02ff */
[----:B------:R-:W2:Y:S01]  /*12010*/  LDC R143, c[0x0][0x268] ;  /* 0x00009a00ff8f7b82 */ /* 0x000ea20000000800 */
[----:B-1----:R-:W-:Y:S01]  /*12020*/  IADD3 R82, P3, R146, R12, RZ ;  /* 0x0000000c92527210 */ /* 0x002fe20007f7e0ff */
[----:B0-----:R-:W-:-:S06]  /*12030*/  IMAD R146, R133, 0x1bb, RZ ;  /* 0x000001bb85927824 */ /* 0x001fcc00078e02ff */
[----:B------:R-:W0:Y:S01]  /*12040*/  LDC R133, c[0x0][0x268] ;  /* 0x00009a00ff857b82 */ /* 0x000e220000000800 */
[----:B----4-:R-:W-:-:S07]  /*12050*/  IADD3 R78, P5, R139, R12, RZ ;  /* 0x0000000c8b4e7210 */ /* 0x010fce0007fbe0ff */
[----:B------:R-:W1:Y:S01]  /*12060*/  LDC R139, c[0x0][0x268] ;  /* 0x00009a00ff8b7b82 */ /* 0x000e620000000800 */
[----:B---3--:R-:W-:Y:S01]  /*12070*/  IMAD R135, R135, 0xde, RZ ;  /* 0x000000de87877824 */ /* 0x008fe200078e02ff */
[----:B------:R-:W-:-:S04]  /*12080*/  LEA.HI.X.SX32 R77, R146, R13, 0x1, P6 ;  /* 0x0000000d924d7211 */ /* 0x000fc800030f0eff */
[----:B------:R-:W-:Y:S01]  /*12090*/  IADD3 R14, P0, R135, R12, RZ ;  /* 0x0000000c870e7210 */ /* 0x000fe20007f1e0ff */
[----:B0-----:R-:W-:-:S05]  /*120a0*/  IMAD R133, R133, 0x6f, RZ ;  /* 0x0000006f85857824 */ /* 0x001fca00078e02ff */
[----:B------:R-:W-:Y:S02]  /*120b0*/  LEA.HI.X.SX32 R15, R133, R13, 0x1, P0 ;  /* 0x0000000d850f7211 */ /* 0x000fe400000f0eff */
[----:B------:R-:W0:Y:S01]  /*120c0*/  LDC R133, c[0x0][0x268] ;  /* 0x00009a00ff857b82 */ /* 0x000e220000000800 */
[----:B-1----:R-:W-:-:S07]  /*120d0*/  IMAD R146, R139, 0xe, RZ ;  /* 0x0000000e8b927824 */ /* 0x002fce00078e02ff */
[----:B------:R-:W1:Y:S02]  /*120e0*/  LDC R139, c[0x0][0x268] ;  /* 0x00009a00ff8b7b82 */ /* 0x000e640000000800 */
[----:B-1----:R-:W-:Y:S02]  /*120f0*/  IMAD R154, R139, 0x1c, RZ ;  /* 0x0000001c8b9a7824 */ /* 0x002fe400078e02ff */
[----:B0-----:R-:W-:-:S04]  /*12100*/  IMAD R139, R133, 0x38, RZ ;  /* 0x00000038858b7824 */ /* 0x001fc800078e02ff */
[----:B------:R-:W0:Y:S01]  /*12110*/  LDC R133, c[0x0][0x268] ;  /* 0x00009a00ff857b82 */ /* 0x000e220000000800 */
[CC--:B------:R-:W-:Y:S02]  /*12120*/  IADD3 R86, P1, R141.reuse, R12.reuse, RZ ;  /* 0x0000000c8d567210 */ /* 0x0c0fe40007f3e0ff */
[----:B------:R-:W-:Y:S01]  /*12130*/  LEA.HI.X.SX32 R85, R141, R13, 0x1, P2 ;  /* 0x0000000d8d557211 */ /* 0x000fe200010f0eff */
[----:B--2---:R-:W-:Y:S02]  /*12140*/  IMAD R143, R143, 0x37e, RZ ;  /* 0x0000037e8f8f7824 */ /* 0x004fe400078e02ff */
[----:B0-----:R-:W-:Y:S02]  /*12150*/  IMAD R141, R133, 0x1bd, RZ ;  /* 0x000001bd858d7824 */ /* 0x001fe400078e02ff */
[----:B------:R-:W0:Y:S01]  /*12160*/  LDC R133, c[0x0][0x268] ;  /* 0x00009a00ff857b82 */ /* 0x000e220000000800 */
[----:B------:R1:W-:Y:S02]  /*12170*/  STL.64 [R1+0xbe8], R76 ;  /* 0x000be84c01007387 */ /* 0x0003e40000100a00 */
[----:B-1----:R-:W-:Y:S01]  /*12180*/  IADD3 R76, P6, R143, R12, RZ ;  /* 0x0000000c8f4c7210 */ /* 0x002fe20007fde0ff */
[----:B0-----:R-:W-:-:S04]  /*12190*/  IMAD R143, R133, 0xdf, RZ ;  /* 0x000000df858f7824 */ /* 0x001fc800078e02ff */
[----:B------:R-:W0:Y:S01]  /*121a0*/  LDC R133, c[0x0][0x268] ;  /* 0x00009a00ff857b82 */ /* 0x000e220000000800 */
[----:B------:R-:W-:-:S04]  /*121b0*/  IADD3 R80, P4, R153, R12, RZ ;  /* 0x0000000c99507210 */ /* 0x000fc80007f9e0ff */
[-C--:B------:R-:W-:Y:S01]  /*121c0*/  LEA.HI.X.SX32 R81, R143, R13.reuse, 0x1, P4 ;  /* 0x0000000d8f517211 */ /* 0x080fe200020f0eff */
[----:B0-----:R-:W-:Y:S02]  /*121d0*/  IMAD R143, R133, 0x1bf, RZ ;  /* 0x000001bf858f7824 */ /* 0x001fe400078e02ff */
[----:B------:R-:W0:Y:S01]  /*121e0*/  LDC R133, c[0x0][0x268] ;  /* 0x00009a00ff857b82 */ /* 0x000e220000000800 */
[-C--:B------:R-:W-:Y:S02]  /*121f0*/  LEA.HI.X.SX32 R79, R153, R13.reuse, 0x1, P5 ;  /* 0x0000000d994f7211 */ /* 0x080fe400028f0eff */
[----:B------:R-:W-:-:S05]  /*12200*/  LEA.HI.X.SX32 R77, R143, R13, 0x1, P6 ;  /* 0x0000000d8f4d7211 */ /* 0x000fca00030f0eff */
[----:B------:R-:W1:Y:S08]  /*12210*/  LDC R153, c[0x0][0x268] ;  /* 0x00009a00ff997b82 */ /* 0x000e700000000800 */
[----:B------:R-:W2:Y:S01]  /*12220*/  LDC R143, c[0x0][0x268] ;  /* 0x00009a00ff8f7b82 */ /* 0x000ea20000000800 */
[----:B0-----:R-:W-:-:S07]  /*12230*/  IMAD R157, R133, 0x380, RZ ;  /* 0x00000380859d7824 */ /* 0x001fce00078e02ff */
[----:B------:R-:W0:Y:S01]  /*12240*/  LDC R133, c[0x0][0x268] ;  /* 0x00009a00ff857b82 */ /* 0x000e220000000800 */
[-C--:B------:R-:W-:Y:S02]  /*12250*/  LEA.HI.X.SX32 R87, R135, R13.reuse, 0x1, P1 ;  /* 0x0000000d87577211 */ /* 0x080fe400008f0eff */
[----:B------:R-:W-:Y:S01]  /*12260*/  LEA.HI.X.SX32 R83, R141, R13, 0x1, P3 ;  /* 0x0000000d8d537211 */ /* 0x000fe200018f0eff */
[----:B------:R-:W-:Y:S04]  /*12270*/  STL.64 [R1+0x1648], R14 ;  /* 0x0016480e01007387 */ /* 0x000fe80000100a00 */
[----:B------:R-:W-:Y:S01]  /*12280*/  STL.64 [R1+0x12d0], R86 ;  /* 0x0012d05601007387 */ /* 0x000fe20000100a00 */
[----:B------:R-:W3:Y:S03]  /*12290*/  LDC R135, c[0x0][0x268] ;  /* 0x00009a00ff877b82 */ /* 0x000ee60000000800 */
[----:B------:R-:W-:Y:S04]  /*122a0*/  STL.64 [R1+0xbe0], R84 ;  /* 0x000be05401007387 */ /* 0x000fe80000100a00 */
[----:B------:R-:W-:Y:S04]  /*122b0*/  STL.64 [R1+0xbd8], R82 ;  /* 0x000bd85201007387 */ /* 0x000fe80000100a00 */
[----:B------:R-:W-:Y:S04]  /*122c0*/  STL.64 [R1+0x12c8], R80 ;  /* 0x0012c85001007387 */ /* 0x000fe80000100a00 */
[----:B------:R-:W-:Y:S04]  /*122d0*/  STL.64 [R1+0xbd0], R78 ;  /* 0x000bd04e01007387 */ /* 0x000fe80000100a00 */
[----:B------:R4:W-:Y:S02]  /*122e0*/  STL.64 [R1+0xbc8], R76 ;  /* 0x000bc84c01007387 */ /* 0x0009e40000100a00 */
[----:B----4-:R-:W-:Y:S01]  /*122f0*/  IADD3 R76, P6, R157, R12, RZ ;  /* 0x0000000c9d4c7210 */ /* 0x010fe20007fde0ff */
[----:B-1----:R-:W-:-:S02]  /*12300*/  IMAD R157, R153, 0x7, RZ ;  /* 0x00000007999d7824 */ /* 0x002fc400078e02ff */
[----:B--2---:R-:W-:Y:S02]  /*12310*/  IMAD R153, R143, 0x382, RZ ;  /* 0x000003828f997824 */ /* 0x004fe400078e02ff */
[----:B0-----:R-:W-:Y:S02]  /*12320*/  IMAD R143, R133, 0x1c2, RZ ;  /* 0x000001c2858f7824 */ /* 0x001fe400078e02ff */
[----:B------:R-:W0:Y:S01]  /*12330*/  LDC R133, c[0x0][0x268] ;  /* 0x00009a00ff857b82 */ /* 0x000e220000000800 */
[----:B---3--:R-:W-:Y:S01]  /*12340*/  IMAD R148, R135, 0x70, RZ ;  /* 0x0000007087947824 */ /* 0x008fe200078e02ff */
[-C--:B------:R-:W-:Y:S02]  /*12350*/  IADD3 R86, P1, R154, R12.reuse, RZ ;  /* 0x0000000c9a567210 */ /* 0x080fe40007f3e0ff */
[----:B------:R-:W-:-:S04]  /*12360*/  IADD3 R14, P0, R146, R12, RZ ;  /* 0x0000000c920e7210 */ /* 0x000fc80007f1e0ff */
[----:B------:R-:W1:Y:S01]  /*12370*/  LDC R135, c[0x0][0x268] ;  /* 0x00009a00ff877b82 */ /* 0x000e620000000800 */
[----:B------:R-:W-:Y:S01]  /*12380*/  LEA.HI.X.SX32 R87, R146, R13, 0x1, P1 ;  /* 0x0000000d92577211 */ /* 0x000fe200008f0eff */
[----:B0-----:R-:W-:-:S06]  /*12390*/  IMAD R146, R133, 0x384, RZ ;  /* 0x0000038485927824 */ /* 0x001fcc00078e02ff */
[----:B------:R-:W0:Y:S01]  /*123a0*/  LDC R133, c[0x0][0x268] ;  /* 0x00009a00ff857b82 */ /* 0x000e220000000800 */
[-C--:B------:R-:W-:Y:S02]  /*123b0*/  IADD3 R84, P2, R139, R12.reuse, RZ ;  /* 0x0000000c8b547210 */ /* 0x080fe40007f5e0ff */
[----:B------:R-:W-:Y:S01]  /*123c0*/  IADD3 R82, P3, R148, R12, RZ ;  /* 0x0000000c94527210 */ /* 0x000fe20007f7e0ff */
[----:B-1----:R-:W-:Y:S01]  /*123d0*/  IMAD R141, R135, 0xe0, RZ ;  /* 0x000000e0878d7824 */ /* 0x002fe200078e02ff */
[----:B------:R-:W-:-:S03]  /*123e0*/  LEA.HI.X.SX32 R15, R157, R13, 0x1, P0 ;  /* 0x0000000d9d0f7211 */ /* 0x000fc600000f0eff */
[----:B------:R-:W1:Y:S01]  /*123f0*/  LDC R135, c[0x0][0x268] ;  /* 0x00009a00ff877b82 */ /* 0x000e620000000800 */
[-C--:B------:R-:W-:Y:S02]  /*12400*/  LEA.HI.X.SX32 R85, R154, R13.reuse, 0x1, P2 ;  /* 0x0000000d9a557211 */ /* 0x080fe400010f0eff */
[----:B------:R-:W-:Y:S01]  /*12410*/  LEA.HI.X.SX32 R83, R139, R13, 0x1, P3 ;  /* 0x0000000d8b537211 */ /* 0x000fe200018f0eff */
[----:B------:R-:W-:Y:S04]  /*12420*/  STL.64 [R1+0x1988], R14 ;  /* 0x0019880e01007387 */ /* 0x000fe80000100a00 */
[----:B------:R-:W-:Y:S01]  /*12430*/  STL.64 [R1+0x1950], R86 ;  /* 0x0019505601007387 */ /* 0x000fe20000100a00 */
[----:B0-----:R-:W-:-:S03]  /*12440*/  IMAD R133, R133, 0x386, RZ ;  /* 0x0000038685857824 */ /* 0x001fc600078e02ff */
[----:B------:R-:W-:Y:S01]  /*12450*/  STL.64 [R1+0x18e0], R84 ;  /* 0x0018e05401007387 */ /* 0x000fe20000100a00 */
[-C--:B------:R-:W-:Y:S01]  /*12460*/  IADD3 R80, P4, R141, R12.reuse, RZ ;  /* 0x0000000c8d507210 */ /* 0x080fe20007f9e0ff */
[----:B------:R-:W0:Y:S02]  /*12470*/  LDC R139, c[0x0][0x268] ;  /* 0x00009a00ff8b7b82 */ /* 0x000e240000000800 */
[----:B------:R2:W-:Y:S02]  /*12480*/  STL.64 [R1+0x1800], R82 ;  /* 0x0018005201007387 */ /* 0x0005e40000100a00 */
[----:B--2---:R-:W-:-:S04]  /*12490*/  IADD3 R82, P3, R133, R12, RZ ;  /* 0x0000000c85527210 */ /* 0x004fc80007f7e0ff */
[----:B------:R-:W2:Y:S01]  /*124a0*/  LDC R133, c[0x0][0x268] ;  /* 0x00009a00ff857b82 */ /* 0x000ea20000000800 */
[----:B-1----:R-:W-:Y:S01]  /*124b0*/  IMAD R135, R135, 0x1c0, RZ ;  /* 0x000001c087877824 */ /* 0x002fe200078e02ff */
[----:B------:R-:W-:-:S04]  /*124c0*/  LEA.HI.X.SX32 R81, R148, R13, 0x1, P4 ;  /* 0x0000000d94517211 */ /* 0x000fc800020f0eff */
[CC--:B------:R-:W-:Y:S02]  /*124d0*/  IADD3 R78, P5, R135.reuse, R12.reuse, RZ ;  /* 0x0000000c874e7210 */ /* 0x0c0fe40007fbe0ff */
[-C--:B------:R-:W-:Y:S01]  /*124e0*/  LEA.HI.X.SX32 R77, R135, R13.reuse, 0x1, P6 ;  /* 0x0000000d874d7211 */ /* 0x080fe200030f0eff */
[----:B------:R-:W1:Y:S01]  /*124f0*/  LDC R148, c[0x0][0x268] ;  /* 0x00009a00ff947b82 */ /* 0x000e620000000800 */
[----:B------:R-:W-:Y:S01]  /*12500*/  LEA.HI.X.SX32 R79, R141, R13, 0x1, P5 ;  /* 0x0000000d8d4f7211 */ /* 0x000fe200028f0eff */
[----:B------:R-:W-:Y:S04]  /*12510*/  STL.64 [R1+0x1640], R80 ;  /* 0x0016405001007387 */ /* 0x000fe80000100a00 */
[----:B------:R-:W-:Y:S02]  /*12520*/  STL.64 [R1+0x12c0], R78 ;  /* 0x0012c04e01007387 */ /* 0x000fe40000100a00 */
[----:B------:R-:W3:Y:S02]  /*12530*/  LDC R135, c[0x0][0x268] ;  /* 0x00009a00ff877b82 */ /* 0x000ee40000000800 */
[----:B------:R4:W-:Y:S01]  /*12540*/  STL.64 [R1+0xbc0], R76 ;  /* 0x000bc04c01007387 */ /* 0x0009e20000100a00 */
[----:B--2---:R-:W-:Y:S01]  /*12550*/  IMAD R133, R133, 0x388, RZ ;  /* 0x0000038885857824 */ /* 0x004fe200078e02ff */
[----:B------:R-:W-:-:S02]  /*12560*/  IADD3 R14, P0, R153, R12, RZ ;  /* 0x0000000c990e7210 */ /* 0x000fc40007f1e0ff */
[-C--:B------:R-:W-:Y:S02]  /*12570*/  IADD3 R86, P1, R143, R12.reuse, RZ ;  /* 0x0000000c8f567210 */ /* 0x080fe40007f3e0ff */
[-C--:B------:R-:W-:Y:S01]  /*12580*/  IADD3 R84, P2, R146, R12.reuse, RZ ;  /* 0x0000000c92547210 */ /* 0x080fe20007f5e0ff */
[----:B0-----:R-:W-:Y:S01]  /*12590*/  IMAD R139, R139, 0x1c4, RZ ;  /* 0x000001c48b8b7824 */ /* 0x001fe200078e02ff */
[----:B----4-:R-:W-:Y:S01]  /*125a0*/  IADD3 R76, P6, R133, R12, RZ ;  /* 0x0000000c854c7210 */ /* 0x010fe20007fde0ff */
[----:B------:R-:W0:Y:S08]  /*125b0*/  LDC R146, c[0x0][0x268] ;  /* 0x00009a00ff927b82 */ /* 0x000e300000000800 */
[----:B------:R-:W2:Y:S01]  /*125c0*/  LDC R133, c[0x0][0x268] ;  /* 0x00009a00ff857b82 */ /* 0x000ea20000000800 */
[----:B-1----:R-:W-:-:S02]  /*125d0*/  IMAD R154, R148, 0x1c1, RZ ;  /* 0x000001c1949a7824 */ /* 0x002fc400078e02ff */
[----:B---3--:R-:W-:-:S05]  /*125e0*/  IMAD R148, R135, 0x38a, RZ ;  /* 0x0000038a87947824 */ /* 0x008fca00078e02ff */
[----:B------:R-:W1:Y:S01]  /*125f0*/  LDC R141, c[0x0][0x268] ;  /* 0x00009a00ff8d7b82 */ /* 0x000e620000000800 */
[----:B--2---:R-:W-:-:S07]  /*12600*/  IMAD R135, R133, 0xe1, RZ ;  /* 0x000000e185877824 */ /* 0x004fce00078e02ff */
[----:B------:R-:W2:Y:S01]  /*12610*/  LDC R133, c[0x0][0x268] ;  /* 0x00009a00ff857b82 */ /* 0x000ea20000000800 */
[-C--:B------:R-:W-:Y:S02]  /*12620*/  LEA.HI.X.SX32 R15, R154, R13.reuse, 0x1, P0 ;  /* 0x0000000d9a0f7211 */ /* 0x080fe400000f0eff */
[-C--:B------:R-:W-:Y:S02]  /*12630*/  LEA.HI.X.SX32 R87, R135, R13.reuse, 0x1, P1 ;  /* 0x0000000d87577211 */ /* 0x080fe400008f0eff */
[----:B------:R-:W-:Y:S01]  /*12640*/  LEA.HI.X.SX32 R85, R143, R13, 0x1, P2 ;  /* 0x0000000d8f557211 */ /* 0x000fe200010f0eff */
[----:B------:R-:W-:Y:S02]  /*12650*/  STL.64 [R1+0xbb8], R14 ;  /* 0x000bb80e01007387 */ /* 0x000fe40000100a00 */
[----:B------:R-:W3:Y:S02]  /*12660*/  LDC R143, c[0x0][0x268] ;  /* 0x00009a00ff8f7b82 */ /* 0x000ee40000000800 */
[----:B------:R-:W-:Y:S04]  /*12670*/  STL.64 [R1+0x12b8], R86 ;  /* 0x0012b85601007387 */ /* 0x000fe80000100a00 */
[----:B------:R4:W-:Y:S01]  /*12680*/  STL.64 [R1+0xbb0], R84 ;  /* 0x000bb05401007387 */ /* 0x0009e20000100a00 */
[----:B--2---:R-:W-:-:S02]  /*12690*/  IMAD R135, R133, 0x38c, RZ ;  /* 0x0000038c85877824 */ /* 0x004fc400078e02ff */
[----:B------:R-:W2:Y:S03]  /*126a0*/  LDC R133, c[0x0][0x268] ;  /* 0x00009a00ff857b82 */ /* 0x000ea60000000800 */
[----:B----4-:R-:W-:-:S05]  /*126b0*/  IADD3 R84, P2, R135, R12, RZ ;  /* 0x0000000c87547210 */ /* 0x010fca0007f5e0ff */
[----:B------:R-:W4:Y:S01]  /*126c0*/  LDC R135, c[0x0][0x268] ;  /* 0x00009a00ff877b82 */ /* 0x000f220000000800 */
[-C--:B------:R-:W-:Y:S01]  /*126d0*/  IADD3 R14, P0, R148, R12.reuse, RZ ;  /* 0x0000000c940e7210 */ /* 0x080fe20007f1e0ff */
[----:B--2---:R-:W-:Y:S02]  /*126e0*/  IMAD R148, R133, 0x1c3, RZ ;  /* 0x000001c385947824 */ /* 0x004fe400078e02ff */
[----:B---3--:R-:W-:Y:S01]  /*126f0*/  IMAD R143, R143, 0x38e, RZ ;  /* 0x0000038e8f8f7824 */ /* 0x008fe200078e02ff */
[----:B------:R-:W-:-:S03]  /*12700*/  IADD3 R78, P5, R139, R12, RZ ;  /* 0x0000000c8b4e7210 */ /* 0x000fc60007fbe0ff */
[----:B------:R-:W2:Y:S01]  /*12710*/  LDC R133, c[0x0][0x268] ;  /* 0x00009a00ff857b82 */ /* 0x000ea20000000800 */
[----:B------:R-:W-:Y:S01]  /*12720*/  LEA.HI.X.SX32 R83, R148, R13, 0x1, P3 ;  /* 0x0000000d94537211 */ /* 0x000fe200018f0eff */
[----:B----4-:R-:W-:-:S06]  /*12730*/  IMAD R148, R135, 0x72, RZ ;  /* 0x0000007287947824 */ /* 0x010fcc00078e02ff */
[----:B------:R-:W3:Y:S01]  /*12740*/  LDC R135, c[0x0][0x268] ;  /* 0x00009a00ff877b82 */ /* 0x000ee20000000800 */
[----:B------:R4:W-:Y:S02]  /*12750*/  STL.64 [R1+0xba8], R82 ;  /* 0x000ba85201007387 */ /* 0x0009e40000100a00 */
[----:B----4-:R-:W-:Y:S01]  /*12760*/  IADD3 R82, P3, R143, R12, RZ ;  /* 0x0000000c8f527210 */ /* 0x010fe20007f7e0ff */
[----:B---3--:R-:W-:-:S04]  /*12770*/  IMAD R143, R135, 0xe4, RZ ;  /* 0x000000e4878f7824 */ /* 0x008fc800078e02ff */
[----:B------:R-:W3:Y:S01]  /*12780*/  LDC R135, c[0x0][0x268] ;  /* 0x00009a00ff877b82 */ /* 0x000ee20000000800 */
[----:B------:R-:W-:-:S07]  /*12790*/  LEA.HI.X.SX32 R77, R139, R13, 0x1, P6 ;  /* 0x0000000d8b4d7211 */ /* 0x000fce00030f0eff */
[----:B------:R-:W4:Y:S01]  /*127a0*/  LDC R139, c[0x0][0x268] ;  /* 0x00009a00ff8b7b82 */ /* 0x000f220000000800 */
[----:B---3--:R-:W-:-:S05]  /*127b0*/  IMAD R135, R135, 0x1c5, RZ ;  /* 0x000001c587877824 */ /* 0x008fca00078e02ff */
[----:B------:R-:W-:Y:S02]  /*127c0*/  LEA.HI.X.SX32 R15, R135, R13, 0x1, P0 ;  /* 0x0000000d870f7211 */ /* 0x000fe400000f0eff */
[----:B------:R-:W3:Y:S01]  /*127d0*/  LDC R135, c[0x0][0x268] ;  /* 0x00009a00ff877b82 */ /* 0x000ee20000000800 */
[----:B----4-:R-:W-:-:S07]  /*127e0*/  IMAD R154, R139, 0x390, RZ ;  /* 0x000003908b9a7824 */ /* 0x010fce00078e02ff */
[----:B------:R-:W4:Y:S01]  /*127f0*/  LDC R139, c[0x0][0x268] ;  /* 0x00009a00ff8b7b82 */ /* 0x000f220000000800 */
[----:B0-----:R-:W-:Y:S02]  /*12800*/  IMAD R146, R146, 0xe2, RZ ;  /* 0x000000e292927824 */ /* 0x001fe400078e02ff */
[----:B-1----:R-:W-:Y:S02]  /*12810*/  IMAD R141, R141, 0x1c6, RZ ;  /* 0x000001c68d8d7824 */ /* 0x002fe400078e02ff */
[----:B--2---:R-:W-:Y:S01]  /*12820*/  IMAD R133, R133, 0x71, RZ ;  /* 0x0000007185857824 */ /* 0x004fe200078e02ff */
[-C--:B------:R-:W-:Y:S02]  /*12830*/  IADD3 R80, P4, R146, R12.reuse, RZ ;  /* 0x0000000c92507210 */ /* 0x080fe40007f9e0ff */
[----:B------:R-:W-:Y:S02]  /*12840*/  IADD3 R86, P1, R141, R12, RZ ;  /* 0x0000000c8d567210 */ /* 0x000fe40007f3e0ff */
[----:B------:R-:W-:-:S02]  /*12850*/  LEA.HI.X.SX32 R81, R133, R13, 0x1, P4 ;  /* 0x0000000d85517211 */ /* 0x000fc400020f0eff */
[-C--:B------:R-:W-:Y:S01]  /*12860*/  LEA.HI.X.SX32 R79, R146, R13.reuse, 0x1, P5 ;  /* 0x0000000d924f7211 */ /* 0x080fe200028f0eff */
[----:B------:R-:W0:Y:S01]  /*12870*/  LDC R133, c[0x0][0x268] ;  /* 0x00009a00ff857b82 */ /* 0x000e220000000800 */
[----:B---3--:R-:W-:Y:S01]  /*12880*/  IMAD R135, R135, 0xe3, RZ ;  /* 0x000000e387877824 */ /* 0x008fe200078e02ff */
[----:B------:R-:W-:Y:S04]  /*12890*/  STL.64 [R1+0x1638], R80 ;  /* 0x0016385001007387 */ /* 0x000fe80000100a00 */
[----:B------:R-:W-:Y:S01]  /*128a0*/  LEA.HI.X.SX32 R87, R135, R13, 0x1, P1 ;  /* 0x0000000d87577211 */ /* 0x000fe200008f0eff */
[----:B------:R-:W-:Y:S01]  /*128b0*/  STL.64 [R1+0x12b0], R78 ;  /* 0x0012b04e01007387 */ /* 0x000fe20000100a00 */
[----:B------:R-:W1:Y:S01]  /*128c0*/  LDC R135, c[0x0][0x268] ;  /* 0x00009a00ff877b82 */ /* 0x000e620000000800 */
[----:B----4-:R-:W-:-:S02]  /*128d0*/  IMAD R139, R139, 0x392, RZ ;  /* 0x000003928b8b7824 */ /* 0x010fc400078e02ff */
[----:B------:R-:W-:Y:S04]  /*128e0*/  STL.64 [R1+0xba0], R76 ;  /* 0x000ba04c01007387 */ /* 0x000fe80000100a00 */
[----:B------:R-:W-:Y:S01]  /*128f0*/  STL.64 [R1+0xb98], R14 ;  /* 0x000b980e01007387 */ /* 0x000fe20000100a00 */
[----:B------:R-:W-:Y:S01]  /*12900*/  LEA.HI.X.SX32 R85, R141, R13, 0x1, P2 ;  /* 0x0000000d8d557211 */ /* 0x000fe200010f0eff */
[----:B------:R-:W2:Y:S02]  /*12910*/  LDC R146, c[0x0][0x268] ;  /* 0x00009a00ff927b82 */ /* 0x000ea40000000800 */
[----:B------:R3:W-:Y:S02]  /*12920*/  STL.64 [R1+0x12a8], R86 ;  /* 0x0012a85601007387 */ /* 0x0007e40000100a00 */
[----:B---3--:R-:W-:-:S04]  /*12930*/  IADD3 R86, P1, R139, R12, RZ ;  /* 0x0000000c8b567210 */ /* 0x008fc80007f3e0ff */
[----:B------:R-:W3:Y:S01]  /*12940*/  LDC R139, c[0x0][0x268] ;  /* 0x00009a00ff8b7b82 */ /* 0x000ee20000000800 */
[----:B-1----:R-:W-:-:S05]  /*12950*/  IMAD R135, R135, 0x1c7, RZ ;  /* 0x000001c787877824 */ /* 0x002fca00078e02ff */
[----:B------:R-:W-:Y:S02]  /*12960*/  LEA.HI.X.SX32 R83, R135, R13, 0x1, P3 ;  /* 0x0000000d87537211 */ /* 0x000fe400018f0eff */
[----:B------:R-:W1:Y:S01]  /*12970*/  LDC R135, c[0x0][0x268] ;  /* 0x00009a00ff877b82 */ /* 0x000e620000000800 */
[----:B---3--:R-:W-:-:S07]  /*12980*/  IMAD R141, R139, 0x394, RZ ;  /* 0x000003948b8d7824 */ /* 0x008fce00078e02ff */
[----:B------:R-:W3:Y:S01]  /*12990*/  LDC R139, c[0x0][0x268] ;  /* 0x00009a00ff8b7b82 */ /* 0x000ee20000000800 */
[----:B0-----:R-:W-:Y:S01]  /*129a0*/  IMAD R133, R133, 0x1c8, RZ ;  /* 0x000001c885857824 */ /* 0x001fe200078e02ff */
[-C--:B------:R-:W-:Y:S02]  /*129b0*/  IADD3 R14, P0, R154, R12.reuse, RZ ;  /* 0x0000000c9a0e7210 */ /* 0x080fe40007f1e0ff */
[-C--:B------:R-:W-:Y:S02]  /*129c0*/  IADD3 R80, P4, R148, R12.reuse, RZ ;  /* 0x0000000c94507210 */ /* 0x080fe40007f9e0ff */
[C---:B------:R-:W-:Y:S02]  /*129d0*/  IADD3 R76, P6, R133.reuse, R12, RZ ;  /* 0x0000000c854c7210 */ /* 0x040fe40007fde0ff */
[----:B------:R-:W-:Y:S02]  /*129e0*/  LEA.HI.X.SX32 R15, R133, R13, 0x1, P0 ;  /* 0x0000000d850f7211 */ /* 0x000fe400000f0eff */
[----:B------:R-:W0:Y:S01]  /*129f0*/  LDC R133, c[0x0][0x268] ;  /* 0x00009a00ff857b82 */ /* 0x000e220000000800 */
[----:B------:R-:W-:Y:S04]  /*12a00*/  STL.64 [R1+0xb90], R84 ;  /* 0x000b905401007387 */ /* 0x000fe80000100a00 */
[----:B------:R-:W-:Y:S01]  /*12a10*/  STL.64 [R1+0xb88], R82 ;  /* 0x000b885201007387 */ /* 0x000fe20000100a00 */
[----:B---3--:R-:W-:-:S02]  /*12a20*/  IMAD R154, R139, 0x39, RZ ;  /* 0x000000398b9a7824 */ /* 0x008fc400078e02ff */
[----:B-1----:R-:W-:Y:S01]  /*12a30*/  IMAD R139, R135, 0x396, RZ ;  /* 0x00000396878b7824 */ /* 0x002fe200078e02ff */
[----:B------:R-:W-:Y:S01]  /*12a40*/  IADD3 R78, P5, R143, R12, RZ ;  /* 0x0000000c8f4e7210 */ /* 0x000fe20007fbe0ff */
[----:B------:R-:W1:Y:S01]  /*12a50*/  LDC R135, c[0x0][0x268] ;  /* 0x00009a00ff877b82 */ /* 0x000e620000000800 */
[----:B------:R-:W-:-:S05]  /*12a60*/  LEA.HI.X.SX32 R81, R154, R13, 0x1, P4 ;  /* 0x0000000d9a517211 */ /* 0x000fca00020f0eff */
[----:B------:R3:W-:Y:S02]  /*12a70*/  STL.64 [R1+0x17f8], R80 ;  /* 0x0017f85001007387 */ /* 0x0007e40000100a00 */
[----:B---3--:R-:W-:Y:S02]  /*12a80*/  IADD3 R80, P4, R139, R12, RZ ;  /* 0x0000000c8b507210 */ /* 0x008fe40007f9e0ff */
[----:B------:R-:W3:Y:S01]  /*12a90*/  LDC R139, c[0x0][0x268] ;  /* 0x00009a00ff8b7b82 */ /* 0x000ee20000000800 */
[-C--:B------:R-:W-:Y:S01]  /*12aa0*/  LEA.HI.X.SX32 R79, R148, R13.reuse, 0x1, P5 ;  /* 0x0000000d944f7211 */ /* 0x080fe200028f0eff */
[----:B0-----:R-:W-:Y:S01]  /*12ab0*/  IMAD R148, R133, 0x1c9, RZ ;  /* 0x000001c985947824 */ /* 0x001fe200078e02ff */
[----:B------:R-:W-:-:S05]  /*12ac0*/  LEA.HI.X.SX32 R77, R143, R13, 0x1, P6 ;  /* 0x0000000d8f4d7211 */ /* 0x000fca00030f0eff */
[----:B------:R-:W0:Y:S01]  /*12ad0*/  LDC R133, c[0x0][0x268] ;  /* 0x00009a00ff857b82 */ /* 0x000e220000000800 */
[----:B------:R-:W-:Y:S04]  /*12ae0*/  STL.64 [R1+0x1630], R78 ;  /* 0x0016304e01007387 */ /* 0x000fe80000100a00 */
[----:B------:R-:W-:Y:S01]  /*12af0*/  STL.64 [R1+0x12a0], R76 ;  /* 0x0012a04c01007387 */ /* 0x000fe20000100a00 */
[----:B---3--:R-:W-:-:S03]  /*12b00*/  IMAD R139, R139, 0x398, RZ ;  /* 0x000003988b8b7824 */ /* 0x008fc600078e02ff */
[----:B------:R3:W-:Y:S01]  /*12b10*/  STL.64 [R1+0xb80], R14 ;  /* 0x000b800e01007387 */ /* 0x0007e20000100a00 */
[----:B------:R-:W-:Y:S01]  /*12b20*/  LEA.HI.X.SX32 R87, R148, R13, 0x1, P1 ;  /* 0x0000000d94577211 */ /* 0x000fe200008f0eff */
[----:B--2---:R-:W-:Y:S01]  /*12b30*/  IMAD R146, R146, 0x1ca, RZ ;  /* 0x000001ca92927824 */ /* 0x004fe200078e02ff */
[-C--:B------:R-:W-:Y:S01]  /*12b40*/  IADD3 R82, P3, R141, R12.reuse, RZ ;  /* 0x0000000c8d527210 */ /* 0x080fe20007f7e0ff */
[----:B-1----:R-:W-:Y:S01]  /*12b50*/  IMAD R135, R135, 0x1cc, RZ ;  /* 0x000001cc87877824 */ /* 0x002fe200078e02ff */
[----:B------:R-:W1:Y:S01]  /*12b60*/  LDC R141, c[0x0][0x268] ;  /* 0x00009a00ff8d7b82 */ /* 0x000e620000000800 */
[----:B---3--:R-:W-:-:S07]  /*12b70*/  IADD3 R14, P0, R139, R12, RZ ;  /* 0x0000000c8b0e7210 */ /* 0x008fce0007f1e0ff */
[----:B------:R-:W2:Y:S08]  /*12b80*/  LDC R143, c[0x0][0x268] ;  /* 0x00009a00ff8f7b82 */ /* 0x000eb00000000800 */
[----:B------:R-:W3:Y:S01]  /*12b90*/  LDC R139, c[0x0][0x268] ;  /* 0x00009a00ff8b7b82 */ /* 0x000ee20000000800 */
[----:B0-----:R-:W-:-:S07]  /*12ba0*/  IMAD R148, R133, 0xe5, RZ ;  /* 0x000000e585947824 */ /* 0x001fce00078e02ff */
[----:B------:R-:W0:Y:S01]  /*12bb0*/  LDC R133, c[0x0][0x268] ;  /* 0x00009a00ff857b82 */ /* 0x000e220000000800 */
[----:B------:R4:W-:Y:S01]  /*12bc0*/  STL.64 [R1+0xb78], R86 ;  /* 0x000b785601007387 */ /* 0x0009e20000100a00 */
[CC--:B------:R-:W-:Y:S02]  /*12bd0*/  IADD3 R84, P2, R146.reuse, R12.reuse, RZ ;  /* 0x0000000c92547210 */ /* 0x0c0fe40007f5e0ff */
[-C--:B------:R-:W-:Y:S01]  /*12be0*/  LEA.HI.X.SX32 R83, R146, R13.reuse, 0x1, P3 ;  /* 0x0000000d92537211 */ /* 0x080fe200018f0eff */
[----:B---3--:R-:W-:Y:S01]  /*12bf0*/  IMAD R139, R139, 0x39a, RZ ;  /* 0x0000039a8b8b7824 */ /* 0x008fe200078e02ff */
[-C--:B------:R-:W-:Y:S02]  /*12c00*/  LEA.HI.X.SX32 R85, R148, R13.reuse, 0x1, P2 ;  /* 0x0000000d94557211 */ /* 0x080fe400010f0eff */
[CC--:B------:R-:W-:Y:S02]  /*12c10*/  IADD3 R76, P6, R135.reuse, R12.reuse, RZ ;  /* 0x0000000c874c7210 */ /* 0x0c0fe40007fde0ff */
[----:B------:R-:W-:Y:S01]  /*12c20*/  LEA.HI.X.SX32 R15, R135, R13, 0x1, P0 ;  /* 0x0000000d870f7211 */ /* 0x000fe200000f0eff */
[----:B-1----:R-:W-:Y:S01]  /*12c30*/  IMAD R141, R141, 0xe6, RZ ;  /* 0x000000e68d8d7824 */ /* 0x002fe200078e02ff */
[----:B----4-:R-:W-:Y:S01]  /*12c40*/  IADD3 R86, P1, R139, R12, RZ ;  /* 0x0000000c8b567210 */ /* 0x010fe20007f3e0ff */
[----:B0-----:R-:W-:Y:S01]  /*12c50*/  IMAD R133, R133, 0x39c, RZ ;  /* 0x0000039c85857824 */ /* 0x001fe200078e02ff */
[----:B------:R-:W0:Y:S01]  /*12c60*/  LDC R139, c[0x0][0x268] ;  /* 0x00009a00ff8b7b82 */ /* 0x000e220000000800 */
[----:B------:R-:W-:Y:S04]  /*12c70*/  STL.64 [R1+0x1298], R84 ;  /* 0x0012985401007387 */ /* 0x000fe80000100a00 */
[----:B------:R1:W-:Y:S03]  /*12c80*/  STL.64 [R1+0xb70], R82 ;  /* 0x000b705201007387 */ /* 0x0003e60000100a00 */
[----:B------:R-:W3:Y:S01]  /*12c90*/  LDC R135, c[0x0][0x268] ;  /* 0x00009a00ff877b82 */ /* 0x000ee20000000800 */
[----:B--2---:R-:W-:-:S07]  /*12ca0*/  IMAD R143, R143, 0x1ce, RZ ;  /* 0x000001ce8f8f7824 */ /* 0x004fce00078e02ff */
[----:B------:R-:W2:Y:S01]  /*12cb0*/  LDC R146, c[0x0][0x268] ;  /* 0x00009a00ff927b82 */ /* 0x000ea20000000800 */
[----:B-1----:R-:W-:-:S07]  /*12cc0*/  IADD3 R82, P3, R133, R12, RZ ;  /* 0x0000000c85527210 */ /* 0x002fce0007f7e0ff */
[----:B------:R-:W1:Y:S01]  /*12cd0*/  LDC R133, c[0x0][0x268] ;  /* 0x00009a00ff857b82 */ /* 0x000e620000000800 */
[----:B0-----:R-:W-:-:S05]  /*12ce0*/  IMAD R139, R139, 0x1cb, RZ ;  /* 0x000001cb8b8b7824 */ /* 0x001fca00078e02ff */
[-C--:B------:R-:W-:Y:S02]  /*12cf0*/  LEA.HI.X.SX32 R81, R139, R13.reuse, 0x1, P4 ;  /* 0x0000000d8b517211 */ /* 0x080fe400020f0eff */
[----:B------:R-:W0:Y:S01]  /*12d00*/  LDC R139, c[0x0][0x268] ;  /* 0x00009a00ff8b7b82 */ /* 0x000e220000000800 */
[----:B---3--:R-:W-:Y:S02]  /*12d10*/  IMAD R135, R135, 0x1cd, RZ ;  /* 0x000001cd87877824 */ /* 0x008fe400078e02ff */
[----:B------:R3:W-:Y:S01]  /*12d20*/  STL.64 [R1+0xb68], R80 ;  /* 0x000b685001007387 */ /* 0x0007e20000100a00 */
[----:B-1----:R-:W-:Y:S02]  /*12d30*/  IMAD R148, R133, 0x39e, RZ ;  /* 0x0000039e85947824 */ /* 0x002fe400078e02ff */
[----:B------:R-:W-:Y:S02]  /*12d40*/  LEA.HI.X.SX32 R87, R135, R13, 0x1, P1 ;  /* 0x0000000d87577211 */ /* 0x000fe400008f0eff */
[----:B------:R-:W1:Y:S01]  /*12d50*/  LDC R133, c[0x0][0x268] ;  /* 0x00009a00ff857b82 */ /* 0x000e620000000800 */
[----:B---3--:R-:W-:-:S07]  /*12d60*/  IADD3 R80, P4, R148, R12, RZ ;  /* 0x0000000c94507210 */ /* 0x008fce0007f9e0ff */
[----:B------:R-:W3:Y:S01]  /*12d70*/  LDC R148, c[0x0][0x268] ;  /* 0x00009a00ff947b82 */ /* 0x000ee20000000800 */
[----:B0-----:R-:W-:Y:S01]  /*12d80*/  IMAD R139, R139, 0x73, RZ ;  /* 0x000000738b8b7824 */ /* 0x001fe200078e02ff */
[----:B------:R-:W-:-:S06]  /*12d90*/  IADD3 R78, P5, R141, R12, RZ ;  /* 0x0000000c8d4e7210 */ /* 0x000fcc0007fbe0ff */
[----:B------:R-:W0:Y:S01]  /*12da0*/  LDC R135, c[0x0][0x268] ;  /* 0x00009a00ff877b82 */ /* 0x000e220000000800 */
[----:B------:R-:W-:-:S07]  /*12db0*/  LEA.HI.X.SX32 R79, R139, R13, 0x1, P5 ;  /* 0x0000000d8b4f7211 */ /* 0x000fce00028f0eff */
[----:B------:R-:W4:Y:S01]  /*12dc0*/  LDC R139, c[0x0][0x268] ;  /* 0x00009a00ff8b7b82 */ /* 0x000f220000000800 */
[----:B------:R-:W-:Y:S02]  /*12dd0*/  IADD3 R84, P2, R143, R12, RZ ;  /* 0x0000000c8f547210 */ /* 0x000fe40007f5e0ff */
[-C--:B------:R-:W-:Y:S01]  /*12de0*/  LEA.HI.X.SX32 R77, R141, R13.reuse, 0x1, P6 ;  /* 0x0000000d8d4d7211 */ /* 0x080fe200030f0eff */
[----:B---3--:R-:W-:Y:S01]  /*12df0*/  IMAD R148, R148, 0xe7, RZ ;  /* 0x000000e794947824 */ /* 0x008fe200078e02ff */
[----:B------:R-:W-:Y:S03]  /*12e00*/  STL.64 [R1+0x1628], R78 ;  /* 0x0016284e01007387 */ /* 0x000fe60000100a00 */
[----:B------:R-:W3:Y:S01]  /*12e10*/  LDC R141, c[0x0][0x268] ;  /* 0x00009a00ff8d7b82 */ /* 0x000ee20000000800 */
[----:B------:R-:W-:Y:S01]  /*12e20*/  LEA.HI.X.SX32 R85, R148, R13, 0x1, P2 ;  /* 0x0000000d94557211 */ /* 0x000fe200010f0eff */
[----:B------:R-:W-:Y:S01]  /*12e30*/  STL.64 [R1+0x1290], R76 ;  /* 0x0012904c01007387 */ /* 0x000fe20000100a00 */
[----:B0-----:R-:W-:-:S03]  /*12e40*/  IMAD R135, R135, 0x3a0, RZ ;  /* 0x000003a087877824 */ /* 0x001fc600078e02ff */
[----:B------:R-:W-:Y:S04]  /*12e50*/  STL.64 [R1+0xb60], R14 ;  /* 0x000b600e01007387 */ /* 0x000fe80000100a00 */
[----:B------:R-:W-:Y:S04]  /*12e60*/  STL.64 [R1+0xb58], R86 ;  /* 0x000b585601007387 */ /* 0x000fe80000100a00 */
[----:B------:R0:W-:Y:S01]  /*12e70*/  STL.64 [R1+0x1288], R84 ;  /* 0x0012885401007387 */ /* 0x0001e20000100a00 */
[----:B----4-:R-:W-:Y:S01]  /*12e80*/  IMAD R139, R139, 0xe8, RZ ;  /* 0x000000e88b8b7824 */ /* 0x010fe200078e02ff */
[----:B------:R-:W-:-:S02]  /*12e90*/  LEA.HI.X.SX32 R83, R143, R13, 0x1, P3 ;  /* 0x0000000d8f537211 */ /* 0x000fc400018f0eff */
[----:B------:R-:W4:Y:S01]  /*12ea0*/  LDC R143, c[0x0][0x268] ;  /* 0x00009a00ff8f7b82 */ /* 0x000f220000000800 */
[----:B0-----:R-:W-:-:S07]  /*12eb0*/  IADD3 R84, P2, R135, R12, RZ ;  /* 0x0000000c87547210 */ /* 0x001fce0007f5e0ff */
[----:B------:R-:W0:Y:S01]  /*12ec0*/  LDC R135, c[0x0][0x268] ;  /* 0x00009a00ff877b82 */ /* 0x000e220000000800 */
[----:B-1----:R-:W-:Y:S01]  /*12ed0*/  IMAD R133, R133, 0x74, RZ ;  /* 0x0000007485857824 */ /* 0x002fe200078e02ff */
[----:B------:R-:W-:-:S04]  /*12ee0*/  IADD3 R88, P0, R139, R12, RZ ;  /* 0x0000000c8b587210 */ /* 0x000fc80007f1e0ff */
[C---:B------:R-:W-:Y:S02]  /*12ef0*/  IADD3 R76, P6, R133.reuse, R12, RZ ;  /* 0x0000000c854c7210 */ /* 0x040fe40007fde0ff */
[----:B------:R-:W-:Y:S02]  /*12f00*/  LEA.HI.X.SX32 R89, R133, R13, 0x1, P0 ;  /* 0x0000000d85597211 */ /* 0x000fe400000f0eff */
[----:B------:R-:W1:Y:S01]  /*12f10*/  LDC R133, c[0x0][0x268] ;  /* 0x00009a00ff857b82 */ /* 0x000e620000000800 */
[----:B------:R2:W-:Y:S01]  /*12f20*/  STL.64 [R1+0xb50], R82 ;  /* 0x000b505201007387 */ /* 0x0005e20000100a00 */
[----:B---3--:R-:W-:Y:S02]  /*12f30*/  IMAD R141, R141, 0x1d0, RZ ;  /* 0x000001d08d8d7824 */ /* 0x008fe400078e02ff */
[----:B0-----:R-:W-:-:S03]  /*12f40*/  IMAD R148, R135, 0x3a2, RZ ;  /* 0x000003a287947824 */ /* 0x001fc600078e02ff */
[-C--:B------:R-:W-:Y:S01]  /*12f50*/  IADD3 R86, P1, R141, R12.reuse, RZ ;  /* 0x0000000c8d567210 */ /* 0x080fe20007f3e0ff */
[----:B--2---:R-:W-:Y:S01]  /*12f60*/  IMAD R146, R146, 0x3a, RZ ;  /* 0x0000003a92927824 */ /* 0x004fe200078e02ff */
[----:B------:R-:W0:Y:S01]  /*12f70*/  LDC R135, c[0x0][0x268] ;  /* 0x00009a00ff877b82 */ /* 0x000e220000000800 */
[----:B------:R-:W-:Y:S01]  /*12f80*/  IADD3 R82, P3, R148, R12, RZ ;  /* 0x0000000c94527210 */ /* 0x000fe20007f7e0ff */
[----:B----4-:R-:W-:-:S06]  /*12f90*/  IMAD R148, R143, 0x1cf, RZ ;  /* 0x000001cf8f947824 */ /* 0x010fcc00078e02ff */
[----:B------:R-:W2:Y:S01]  /*12fa0*/  LDC R143, c[0x0][0x268] ;  /* 0x00009a00ff8f7b82 */ /* 0x000ea20000000800 */
[----:B------:R-:W-:Y:S01]  /*12fb0*/  LEA.HI.X.SX32 R87, R139, R13, 0x1, P1 ;  /* 0x0000000d8b577211 */ /* 0x000fe200008f0eff */
[----:B-1----:R-:W-:-:S06]  /*12fc0*/  IMAD R139, R133, 0x1d1, RZ ;  /* 0x000001d1858b7824 */ /* 0x002fcc00078e02ff */
[----:B------:R-:W1:Y:S01]  /*12fd0*/  LDC R133, c[0x0][0x268] ;  /* 0x00009a00ff857b82 */ /* 0x000e620000000800 */
[----:B------:R-:W-:Y:S02]  /*12fe0*/  IADD3 R78, P5, R146, R12, RZ ;  /* 0x0000000c924e7210 */ /* 0x000fe40007fbe0ff */
[-C--:B------:R-:W-:Y:S02]  /*12ff0*/  LEA.HI.X.SX32 R81, R148, R13.reuse, 0x1, P4 ;  /* 0x0000000d94517211 */ /* 0x080fe400020f0eff */
[----:B------:R-:W-:-:S03]  /*13000*/  LEA.HI.X.SX32 R83, R139, R13, 0x1, P3 ;  /* 0x0000000d8b537211 */ /* 0x000fc600018f0eff */
[----:B------:R-:W3:Y:S01]  /*13010*/  LDC R148, c[0x0][0x268] ;  /* 0x00009a00ff947b82 */ /* 0x000ee20000000800 */
[----:B--2---:R-:W-:-:S05]  /*13020*/  IMAD R143, R143, 0x1d, RZ ;  /* 0x0000001d8f8f7824 */ /* 0x004fca00078e02ff */
[----:B------:R-:W-:Y:S02]  /*13030*/  LEA.HI.X.SX32 R79, R143, R13, 0x1, P5 ;  /* 0x0000000d8f4f7211 */ /* 0x000fe400028f0eff */
[----:B------:R-:W2:Y:S01]  /*13040*/  LDC R143, c[0x0][0x268] ;  /* 0x00009a00ff8f7b82 */ /* 0x000ea20000000800 */
[----:B-1----:R-:W-:-:S07]  /*13050*/  IMAD R139, R133, 0xe9, RZ ;  /* 0x000000e9858b7824 */ /* 0x002fce00078e02ff */
[----:B------:R-:W1:Y:S01]  /*13060*/  LDC R133, c[0x0][0x268] ;  /* 0x00009a00ff857b82 */ /* 0x000e620000000800 */
[----:B0-----:R-:W-:Y:S01]  /*13070*/  IMAD R135, R135, 0x1d2, RZ ;  /* 0x000001d287877824 */ /* 0x001fe200078e02ff */
[-C--:B------:R-:W-:Y:S01]  /*13080*/  LEA.HI.X.SX32 R77, R146, R13.reuse, 0x1, P6 ;  /* 0x0000000d924d7211 */ /* 0x080fe200030f0eff */
[----:B---3--:R-:W-:Y:S01]  /*13090*/  IMAD R148, R148, 0x3a4, RZ ;  /* 0x000003a494947824 */ /* 0x008fe200078e02ff */
[----:B------:R0:W-:Y:S01]  /*130a0*/  STL.64 [R1+0xb48], R80 ;  /* 0x000b485001007387 */ /* 0x0001e20000100a00 */
[----:B------:R-:W-:Y:S01]  /*130b0*/  UIADD3.64 UR4, UR10, 0x7fe, URZ ;  /* 0x000007fe0a047897 */ /* 0x000fe2000fffe03f */
[----:B------:R-:W-:Y:S02]  /*130c0*/  LEA.HI.X.SX32 R85, R141, R13, 0x1, P2 ;  /* 0x0000000d8d557211 */ /* 0x000fe400010f0eff */
[----:B------:R3:W-:Y:S01]  /*130d0*/  STL.64 [R1+0x18d8], R78 ;  /* 0x0018d84e01007387 */ /* 0x0007e20000100a00 */
[----:B------:R-:W-:-:S03]  /*130e0*/  UIADD3.64 UR4, UR10, 0xc00, URZ ;  /* 0x00000c000a047897 */ /* 0x000fc6000fffe03f */
[----:B------:R4:W-:Y:S01]  /*130f0*/  STL.64 [R1+0x17f0], R76 ;  /* 0x0017f04c01007387 */ /* 0x0009e20000100a00 */
[----:B--2---:R-:W-:Y:S01]  /*13100*/  IMAD R143, R143, 0x3a6, RZ ;  /* 0x000003a68f8f7824 */ /* 0x004fe200078e02ff */
[-C--:B0-----:R-:W-:Y:S01]  /*13110*/  IADD3 R80, P4, R135, R12.reuse, RZ ;  /* 0x0000000c87507210 */ /* 0x081fe20007f9e0ff */
[----:B------:R-:W-:Y:S01]  /*13120*/  UIADD3.64 UR4, UR10, 0xc04, URZ ;  /* 0x00000c040a047897 */ /* 0x000fe2000fffe03f */
[-C--:B---3--:R-:W-:Y:S01]  /*13130*/  IADD3 R78, P5, R148, R12.reuse, RZ ;  /* 0x0000000c944e7210 */ /* 0x088fe20007fbe0ff */
[----:B------:R-:W-:Y:S01]  /*13140*/  UIADD3.64 UR4, UR10, 0x1400, URZ ;  /* 0x000014000a047897 */ /* 0x000fe2000fffe03f */
[----:B-1----:R-:W-:Y:S01]  /*13150*/  IMAD R133, R133, 0x1d3, RZ ;  /* 0x000001d385857824 */ /* 0x002fe200078e02ff */
[----:B----4-:R-:W-:Y:S01]  /*13160*/  IADD3 R76, P6, R143, R12, RZ ;  /* 0x0000000c8f4c7210 */ /* 0x010fe20007fde0ff */
[----:B------:R-:W-:Y:S01]  /*13170*/  STL.64 [R1+0x1620], R88 ;  /* 0x0016205801007387 */ /* 0x000fe20000100a00 */
[-C--:B------:R-:W-:Y:S01]  /*13180*/  LEA.HI.X.SX32 R81, R139, R13.reuse, 0x1, P4 ;  /* 0x0000000d8b517211 */ /* 0x080fe200020f0eff */
[----:B------:R-:W-:Y:S01]  /*13190*/  UIADD3.64 UR4, UR10, 0x1404, URZ ;  /* 0x000014040a047897 */ /* 0x000fe2000fffe03f */
[-C--:B------:R-:W-:Y:S01]  /*131a0*/  LEA.HI.X.SX32 R79, R135, R13.reuse, 0x1, P5 ;  /* 0x0000000d874f7211 */ /* 0x080fe200028f0eff */
[----:B------:R-:W-:Y:S01]  /*131b0*/  STL.64 [R1+0x1280], R86 ;  /* 0x0012805601007387 */ /* 0x000fe20000100a00 */
[----:B------:R-:W-:Y:S01]  /*131c0*/  LEA.HI.X.SX32 R77, R133, R13, 0x1, P6 ;  /* 0x0000000d854d7211 */ /* 0x000fe200030f0eff */
[----:B------:R-:W-:-:S02]  /*131d0*/  UIADD3.64 UR4, UR10, 0x1c00, URZ ;  /* 0x00001c000a047897 */ /* 0x000fc4000fffe03f */
[----:B------:R-:W-:Y:S01]  /*131e0*/  UIADD3.64 UR12, UR10, 0x404, URZ ;  /* 0x000004040a0c7897 */ /* 0x000fe2000fffe03f */
[----:B------:R0:W-:Y:S01]  /*131f0*/  STL.64 [R1+0xb40], R84 ;  /* 0x000b405401007387 */ /* 0x0001e20000100a00 */
[----:B------:R-:W-:Y:S02]  /*13200*/  UIADD3.64 UR4, UR8, 0x80, URZ ;  /* 0x0000008008047897 */ /* 0x000fe4000fffe03f */
[----:B------:R-:W-:Y:S01]  /*13210*/  UIADD3.64 UR12, UR10, 0xbfe, URZ ;  /* 0x00000bfe0a0c7897 */ /* 0x000fe2000fffe03f */
[----:B------:R1:W-:Y:S01]  /*13220*/  STL.64 [R1+0xb38], R82 ;  /* 0x000b385201007387 */ /* 0x0003e20000100a00 */
[----:B------:R-:W-:Y:S02]  /*13230*/  UIADD3.64 UR4, UR8, 0x200, URZ ;  /* 0x0000020008047897 */ /* 0x000fe4000fffe03f */
[----:B------:R-:W-:Y:S01]  /*13240*/  UIADD3.64 UR12, UR10, 0xc02, URZ ;  /* 0x00000c020a0c7897 */ /* 0x000fe2000fffe03f */
[----:B------:R2:W-:Y:S01]  /*13250*/  STL.64 [R1+0x1278], R80 ;  /* 0x0012785001007387 */ /* 0x0005e20000100a00 */
[----:B------:R-:W-:-:S02]  /*13260*/  UIADD3.64 UR4, UR8, 0x380, URZ ;  /* 0x0000038008047897 */ /* 0x000fc4000fffe03f */
[----:B------:R-:W-:Y:S01]  /*13270*/  UIADD3.64 UR12, UR10, 0x13fe, URZ ;  /* 0x000013fe0a0c7897 */ /* 0x000fe2000fffe03f */
[----:B------:R3:W-:Y:S01]  /*13280*/  STL.64 [R1+0xb30], R78 ;  /* 0x000b304e01007387 */ /* 0x0007e20000100a00 */
[----:B------:R-:W-:Y:S01]  /*13290*/  UIADD3.64 UR4, UR8, 0x580, URZ ;  /* 0x0000058008047897 */ /* 0x000fe2000fffe03f */
[----:B0-----:R-:W-:Y:S01]  /*132a0*/  CS2R R84, SRZ ;  /* 0x0000000000547805 */ /* 0x001fe2000001ff00 */
[----:B------:R-:W-:Y:S01]  /*132b0*/  UIADD3.64 UR12, UR10, 0x1402, URZ ;  /* 0x000014020a0c7897 */ /* 0x000fe2000fffe03f */
[----:B------:R0:W-:Y:S01]  /*132c0*/  STL.64 [R1+0xb28], R76 ;  /* 0x000b284c01007387 */ /* 0x0001e20000100a00 */
[----:B------:R-:W-:Y:S01]  /*132d0*/  UIADD3.64 UR4, UR8, 0x700, URZ ;  /* 0x0000070008047897 */ /* 0x000fe2000fffe03f */
[----:B-1----:R-:W-:Y:S02]  /*132e0*/  CS2R R82, SRZ ;  /* 0x0000000000527805 */ /* 0x002fe4000001ff00 */
[----:B------:R-:W-:Y:S02]  /*132f0*/  CS2R R86, SRZ ;  /* 0x0000000000567805 */ /* 0x000fe4000001ff00 */
[----:B--2---:R-:W-:-:S02]  /*13300*/  CS2R R80, SRZ ;  /* 0x0000000000507805 */ /* 0x004fc4000001ff00 */
[----:B------:R-:W-:Y:S02]  /*13310*/  CS2R R88, SRZ ;  /* 0x0000000000587805 */ /* 0x000fe4000001ff00 */
[----:B------:R-:W-:Y:S02]  /*13320*/  CS2R R90, SRZ ;  /* 0x00000000005a7805 */ /* 0x000fe4000001ff00 */
[----:B------:R-:W-:Y:S02]  /*13330*/  CS2R R92, SRZ ;  /* 0x00000000005c7805 */ /* 0x000fe4000001ff00 */
[----:B---3--:R-:W-:Y:S02]  /*13340*/  CS2R R78, SRZ ;  /* 0x00000000004e7805 */ /* 0x008fe4000001ff00 */
[----:B------:R-:W-:Y:S02]  /*13350*/  CS2R R94, SRZ ;  /* 0x00000000005e7805 */ /* 0x000fe4000001ff00 */
[----:B------:R-:W-:-:S02]  /*13360*/  CS2R R96, SRZ ;  /* 0x0000000000607805 */ /* 0x000fc4000001ff00 */
[----:B------:R-:W-:Y:S02]  /*13370*/  CS2R R98, SRZ ;  /* 0x0000000000627805 */ /* 0x000fe4000001ff00 */
[----:B0-----:R-:W-:Y:S02]  /*13380*/  CS2R R76, SRZ ;  /* 0x00000000004c7805 */ /* 0x001fe4000001ff00 */
[----:B------:R-:W-:Y:S02]  /*13390*/  CS2R R100, SRZ ;  /* 0x0000000000647805 */ /* 0x000fe4000001ff00 */
[----:B------:R-:W-:Y:S02]  /*133a0*/  CS2R R102, SRZ ;  /* 0x0000000000667805 */ /* 0x000fe4000001ff00 */
[----:B------:R-:W-:Y:S02]  /*133b0*/  CS2R R104, SRZ ;  /* 0x0000000000687805 */ /* 0x000fe4000001ff00 */
[----:B------:R-:W-:-:S02]  /*133c0*/  CS2R R106, SRZ ;  /* 0x00000000006a7805 */ /* 0x000fc4000001ff00 */
[----:B------:R-:W-:Y:S02]  /*133d0*/  CS2R R108, SRZ ;  /* 0x00000000006c7805 */ /* 0x000fe4000001ff00 */
[----:B------:R-:W-:Y:S02]  /*133e0*/  CS2R R110, SRZ ;  /* 0x00000000006e7805 */ /* 0x000fe4000001ff00 */
        /* <DEDUP_REMOVED lines=19> */
[----:B------:R-:W-:Y:S01]  /*13520*/  CS2R R150, SRZ ;  /* 0x0000000000967805 */ /* 0x000fe2000001ff00 */
[----:B------:R-:W-:Y:S02]  /*13530*/  UIADD3.64 UR12, UR10, 0x1c02, URZ ;  /* 0x00001c020a0c7897 */ /* 0x000fe4000fffe03f */
[----:B------:R-:W-:Y:S02]  /*13540*/  UIADD3.64 UR16, UR10, 0x1c04, URZ ;  /* 0x00001c040a107897 */ /* 0x000fe4000fffe03f */
[----:B------:R-:W-:-:S02]  /*13550*/  UIADD3.64 UR4, UR8, 0x980, URZ ;  /* 0x0000098008047897 */ /* 0x000fc4000fffe03f */
[----:B------:R-:W-:Y:S02]  /*13560*/  UIADD3.64 UR12, UR8, 0x100, URZ ;  /* 0x00000100080c7897 */ /* 0x000fe4000fffe03f */
[----:B------:R-:W-:Y:S02]  /*13570*/  UIADD3.64 UR16, UR8, 0x180, URZ ;  /* 0x0000018008107897 */ /* 0x000fe4000fffe03f */
[----:B------:R-:W-:Y:S02]  /*13580*/  UIADD3.64 UR4, UR8, 0xb00, URZ ;  /* 0x00000b0008047897 */ /* 0x000fe4000fffe03f */
        /* <DEDUP_REMOVED lines=31> */
[----:B------:R-:W-:-:S12]  /*13780*/  UIADD3.64 UR4, UR8, 0xf00, URZ ;  /* 0x00000f0008047897 */ /* 0x000fd8000fffe03f */
.L_x_1:
[----:B------:R-:W-:Y:S01]  /*13790*/  STL [R1+0x1bfc], R216 ;  /* 0x001bfcd801007387 */ /* 0x000fe20000100800 */
[----:B-----5:R-:W-:-:S03]  /*137a0*/  IMAD.WIDE R14, R2, 0x2, R10 ;  /* 0x00000002020e7825 */ /* 0x020fc600078e020a */
[----:B------:R0:W-:Y:S01]  /*137b0*/  STL [R1+0x1bf8], R0 ;  /* 0x001bf80001007387 */ /* 0x0001e20000100800 */
[----:B------:R-:W-:-:S03]  /*137c0*/  IMAD.WIDE R156, R2, 0x2, R4 ;  /* 0x00000002029c7825 */ /* 0x000fc600078e0204 */
[----:B------:R-:W-:Y:S01]  /*137d0*/  STL [R1+0x1bf4], R12 ;  /* 0x001bf40c01007387 */ /* 0x000fe20000100800 */
[----:B------:R-:W-:-:S03]  /*137e0*/  IMAD.WIDE R152, R2, 0x2, R8 ;  /* 0x0000000202987825 */ /* 0x000fc600078e0208 */
[----:B------:R-:W-:Y:S01]  /*137f0*/  STL [R1+0x1bf0], R13 ;  /* 0x001bf00d01007387 */ /* 0x000fe20000100800 */
[----:B------:R-:W-:Y:S01]  /*13800*/  IMAD.WIDE R154, R2, 0x2, R6 ;  /* 0x00000002029a7825 */ /* 0x000fe200078e0206 */
[----:B0-----:R-:W-:Y:S02]  /*13810*/  MOV R0, UR51 ;  /* 0x0000003300007c02 */ /* 0x001fe40008000f00 */
[----:B------:R-:W-:Y:S04]  /*13820*/  STL [R1+0x1bec], R151 ;  /* 0x001bec9701007387 */ /* 0x000fe80000100800 */
        /* <DEDUP_REMOVED lines=125> */
[----:B------:R0:W-:Y:S04]  /*14000*/  STL [R1+0x19f4], R25 ;  /* 0x0019f41901007387 */ /* 0x0001e80000100800 */
[----:B------:R-:W-:Y:S04]  /*14010*/  STL [R1+0x19f0], R24 ;  /* 0x0019f01801007387 */ /* 0x000fe80000100800 */
[----:B------:R1:W-:Y:S01]  /*14020*/  STL [R1+0x19ec], R21 ;  /* 0x0019ec1501007387 */ /* 0x0003e20000100800 */
[----:B0-----:R-:W-:-:S03]  /*14030*/  MOV R25, UR50 ;  /* 0x0000003200197c02 */ /* 0x001fc60008000f00 */
[----:B------:R0:W-:Y:S04]  /*14040*/  STL [R1+0x19e8], R20 ;  /* 0x0019e81401007387 */ /* 0x0001e80000100800 */
[----:B------:R2:W-:Y:S01]  /*14050*/  STL [R1+0x19e4], R19 ;  /* 0x0019e41301007387 */ /* 0x0005e20000100800 */
[C---:B------:R-:W-:Y:S01]  /*14060*/  IMAD R167, R3.reuse, 0x3f, RZ ;  /* 0x0000003f03a77824 */ /* 0x040fe200078e02ff */
[----:B------:R-:W-:Y:S02]  /*14070*/  SHF.L.U32 R162, R3, 0x1, RZ ;  /* 0x0000000103a27819 */ /* 0x000fe400000006ff */
[----:B------:R3:W-:Y:S01]  /*14080*/  STL [R1+0x19e0], R18 ;  /* 0x0019e01201007387 */ /* 0x0007e20000100800 */
[----:B-1----:R-:W-:Y:S02]  /*14090*/  MOV R21, UR52 ;  /* 0x0000003400157c02 */ /* 0x002fe40008000f00 */
[----:B0-----:R-:W-:Y:S01]  /*140a0*/  MOV R20, UR53 ;  /* 0x0000003500147c02 */ /* 0x001fe20008000f00 */
[----:B------:R0:W-:Y:S01]  /*140b0*/  STL [R1+0x19dc], R17 ;  /* 0x0019dc1101007387 */ /* 0x0001e20000100800 */
[----:B--2---:R-:W-:-:S03]  /*140c0*/  MOV R19, UR54 ;  /* 0x0000003600137c02 */ /* 0x004fc60008000f00 */
[----:B------:R1:W2:Y:S01]  /*140d0*/  LDG.E.U16 R28, desc[UR56][R14.64] ;  /* 0x000000380e1c7981 */ /* 0x0002a2000c1e1500 */
[----:B---3--:R-:W-:-:S03]  /*140e0*/  MOV R18, UR55 ;  /* 0x0000003700127c02 */ /* 0x008fc60008000f00 */
[----:B------:R3:W-:Y:S01]  /*140f0*/  STL [R1+0x19d8], R16 ;  /* 0x0019d81001007387 */ /* 0x0007e20000100800 */
[----:B0-----:R-:W-:-:S03]  /*14100*/  MOV R17, UR48 ;  /* 0x0000003000117c02 */ /* 0x001fc60008000f00 */
[----:B------:R0:W4:Y:S01]  /*14110*/  LDG.E.U16 R24, desc[UR56][R156.64] ;  /* 0x000000389c187981 */ /* 0x000122000c1e1500 */
[----:B-1----:R-:W-:-:S03]  /*14120*/  IMAD.WIDE R14, R3, 0x2, R6 ;  /* 0x00000002030e7825 */ /* 0x002fc600078e0206 */
[----:B------:R1:W4:Y:S01]  /*14130*/  LDG.E.U16 R27, desc[UR56][R152.64] ;  /* 0x00000038981b7981 */ /* 0x000322000c1e1500 */
[----:B---3--:R-:W-:-:S03]  /*14140*/  MOV R16, UR49 ;  /* 0x0000003100107c02 */ /* 0x008fc60008000f00 */
[----:B------:R-:W-:Y:S01]  /*14150*/  STL [R1+0x1c00], R25 ;  /* 0x001c001901007387 */ /* 0x000fe20000100800 */
[----:B0-----:R-:W-:-:S03]  /*14160*/  IMAD.WIDE R156, R3, 0x2, R8 ;  /* 0x00000002039c7825 */ /* 0x001fc600078e0208 */
[----:B------:R-:W-:Y:S01]  /*14170*/  STL [R1+0x8ac], R0 ;  /* 0x0008ac0001007387 */ /* 0x000fe20000100800 */
[----:B-1----:R-:W-:-:S03]  /*14180*/  IMAD.WIDE R152, R3, 0x2, R4 ;  /* 0x0000000203987825 */ /* 0x002fc600078e0204 */
[----:B------:R-:W-:Y:S01]  /*14190*/  STL [R1+0x1c04], R16 ;  /* 0x001c041001007387 */ /* 0x000fe20000100800 */
[----:B------:R-:W-:-:S03]  /*141a0*/  IMAD.WIDE R14, R2, 0x2, R14 ;  /* 0x00000002020e7825 */ /* 0x000fc600078e020e */
[----:B------:R-:W-:Y:S01]  /*141b0*/  STL [R1+0x1c08], R17 ;  /* 0x001c081101007387 */ /* 0x000fe20000100800 */
[----:B------:R-:W-:-:S03]  /*141c0*/  IMAD.WIDE R160, R167, 0x2, R10 ;  /* 0x00000002a7a07825 */ /* 0x000fc600078e020a */
[----:B------:R-:W-:Y:S01]  /*141d0*/  STL [R1+0x1c0c], R18 ;  /* 0x001c0c1201007387 */ /* 0x000fe20000100800 */
[----:B------:R-:W-:-:S03]  /*141e0*/  IMAD.WIDE R152, R2, 0x2, R152 ;  /* 0x0000000202987825 */ /* 0x000fc600078e0298 */
[----:B------:R0:W3:Y:S01]  /*141f0*/  LDG.E.U16 R26, desc[UR56][R154.64] ;  /* 0x000000389a1a7981 */ /* 0x0000e2000c1e1500 */
[----:B------:R-:W-:-:S03]  /*14200*/  IMAD.WIDE R156, R2, 0x2, R156 ;  /* 0x00000002029c7825 */ /* 0x000fc600078e029c */
[----:B------:R1:W-:Y:S01]  /*14210*/  STL [R1+0x1c10], R19 ;  /* 0x001c101301007387 */ /* 0x0003e20000100800 */
[----:B------:R-:W-:-:S03]  /*14220*/  IMAD.WIDE R158, R162, 0x2, R4 ;  /* 0x00000002a29e7825 */ /* 0x000fc600078e0204 */
[----:B------:R1:W-:Y:S01]  /*14230*/  STL [R1+0x1c14], R20 ;  /* 0x001c141401007387 */ /* 0x0003e20000100800 */
[----:B0-----:R-:W-:-:S03]  /*14240*/  IMAD.WIDE R154, R3, 0x2, R10 ;  /* 0x00000002039a7825 */ /* 0x001fc600078e020a */
[----:B------:R0:W-:Y:S04]  /*14250*/  STL [R1+0x1c18], R21 ;  /* 0x001c181501007387 */ /* 0x0001e80000100800 */
[----:B-1----:R1:W2:Y:S04]  /*14260*/  LDG.E.U16 R19, desc[UR56][R156.64] ;  /* 0x000000389c137981 */ /* 0x0022a8000c1e1500 */
[----:B------:R1:W4:Y:S01]  /*14270*/  LDG.E.U16 R20, desc[UR56][R14.64] ;  /* 0x000000380e147981 */ /* 0x000322000c1e1500 */
[----:B------:R-:W-:-:S03]  /*14280*/  IMAD.WIDE R154, R2, 0x2, R154 ;  /* 0x00000002029a7825 */ /* 0x000fc600078e029a */
[----:B0-----:R0:W3:Y:S01]  /*14290*/  LDG.E.U16 R21, desc[UR56][R152.64] ;  /* 0x0000003898157981 */ /* 0x0010e2000c1e1500 */
[----:B-1----:R-:W-:-:S03]  /*142a0*/  IMAD.WIDE R156, R162, 0x2, R6 ;  /* 0x00000002a29c7825 */ /* 0x002fc600078e0206 */
[----:B------:R1:W2:Y:S01]  /*142b0*/  LDG.E.U16 R18, desc[UR56][R154.64] ;  /* 0x000000389a127981 */ /* 0x0002a2000c1e1500 */
[----:B------:R-:W-:-:S04]  /*142c0*/  IMAD.WIDE R14, R2, 0x2, R160 ;  /* 0x00000002020e7825 */ /* 0x000fc800078e02a0 */
[----:B0-----:R-:W-:Y:S01]  /*142d0*/  IMAD.WIDE R152, R2, 0x2, R158 ;  /* 0x0000000202987825 */ /* 0x001fe200078e029e */
[----:B------:R0:W4:Y:S03]  /*142e0*/  LDG.E.U16 R46, desc[UR56][R14.64] ;  /* 0x000000380e2e7981 */ /* 0x000126000c1e1500 */
[----:B------:R-:W-:Y:S01]  /*142f0*/  IMAD R23, R3, 0x3, RZ ;  /* 0x0000000303177824 */ /* 0x000fe200078e02ff */
[----:B------:R0:W2:Y:S01]  /*14300*/  LDG.E.U16 R17, desc[UR56][R152.64] ;  /* 0x0000003898117981 */ /* 0x0000a2000c1e1500 */
[----:B-1----:R-:W-:-:S04]  /*14310*/  IMAD.WIDE R154, R162, 0x2, R8 ;  /* 0x00000002a29a7825 */ /* 0x002fc800078e0208 */
[----:B------:R-:W-:-:S04]  /*14320*/  IMAD.WIDE R160, R23, 0x2, R4 ;  /* 0x0000000217a07825 */ /* 0x000fc800078e0204 */
[----:B0-----:R-:W-:-:S04]  /*14330*/  IMAD.WIDE R14, R162, 0x2, R10 ;  /* 0x00000002a20e7825 */ /* 0x001fc800078e020a */
[----:B------:R-:W-:-:S04]  /*14340*/  IMAD.WIDE R152, R2, 0x2, R156 ;  /* 0x0000000202987825 */ /* 0x000fc800078e029c */
[C---:B------:R-:W-:Y:S01]  /*14350*/  IMAD.WIDE R164, R23.reuse, 0x2, R6 ;  /* 0x0000000217a47825 */ /* 0x040fe200078e0206 */
[----:B------:R0:W2:Y:S03]  /*14360*/  LDG.E.U16 R16, desc[UR56][R152.64] ;  /* 0x0000003898107981 */ /* 0x0000a6000c1e1500 */
[----:B------:R-:W-:-:S04]  /*14370*/  IMAD.WIDE R162, R23, 0x2, R8 ;  /* 0x0000000217a27825 */ /* 0x000fc800078e0208 */
[----:B------:R-:W-:-:S04]  /*14380*/  IMAD.WIDE R158, R2, 0x2, R154 ;  /* 0x00000002029e7825 */ /* 0x000fc800078e029a */
[C---:B------:R-:W-:Y:S01]  /*14390*/  IMAD.WIDE R156, R2.reuse, 0x2, R14 ;  /* 0x00000002029c7825 */ /* 0x040fe200078e020e */
[----:B------:R-:W2:Y:S03]  /*143a0*/  LDG.E.U16 R29, desc[UR56][R158.64] ;  /* 0x000000389e1d7981 */ /* 0x000ea6000c1e1500 */
[C---:B------:R-:W-:Y:S01]  /*143b0*/  IMAD.WIDE R154, R2.reuse, 0x2, R160 ;  /* 0x00000002029a7825 */ /* 0x040fe200078e02a0 */
[----:B------:R-:W2:Y:S03]  /*143c0*/  LDG.E.U16 R25, desc[UR56][R156.64] ;  /* 0x000000389c197981 */ /* 0x000ea6000c1e1500 */
[C---:B0-----:R-:W-:Y:S01]  /*143d0*/  IMAD.WIDE R152, R2.reuse, 0x2, R164 ;  /* 0x0000000202987825 */ /* 0x041fe200078e02a4 */
[----:B------:R0:W2:Y:S03]  /*143e0*/  LDG.E.U16 R13, desc[UR56][R154.64] ;  /* 0x000000389a0d7981 */ /* 0x0000a6000c1e1500 */
[----:B------:R-:W-:Y:S01]  /*143f0*/  IMAD.WIDE R14, R2, 0x2, R162 ;  /* 0x00000002020e7825 */ /* 0x000fe200078e02a2 */
[----:B------:R1:W2:Y:S04]  /*14400*/  LDG.E.U16 R12, desc[UR56][R152.64] ;  /* 0x00000038980c7981 */ /* 0x0002a8000c1e1500 */
[----:B------:R1:W2:Y:S01]  /*14410*/  LDG.E.U16 R0, desc[UR56][R14.64] ;  /* 0x000000380e007981 */ /* 0x0002a2000c1e1500 */
[----:B------:R-:W-:-:S02]  /*14420*/  IMAD.SHL.U32 R160, R3, 0x4, RZ ;  /* 0x0000000403a07824 */ /* 0x000fc400078e00ff */
[----:B0-----:R-:W-:-:S04]  /*14430*/  IMAD.WIDE R154, R23, 0x2, R10 ;  /* 0x00000002179a7825 */ /* 0x001fc800078e020a */
[----:B-1----:R-:W-:-:S04]  /*14440*/  IMAD.WIDE R152, R160, 0x2, R4 ;  /* 0x00000002a0987825 */ /* 0x002fc800078e0204 */
[----:B------:R-:W-:-:S04]  /*14450*/  IMAD.WIDE R14, R160, 0x2, R6 ;  /* 0x00000002a00e7825 */ /* 0x000fc800078e0206 */
[----:B------:R-:W-:-:S04]  /*14460*/  IMAD.WIDE R156, R160, 0x2, R8 ;  /* 0x00000002a09c7825 */ /* 0x000fc800078e0208 */
[----:B------:R-:W-:-:S04]  /*14470*/  IMAD.WIDE R160, R160, 0x2, R10 ;  /* 0x00000002a0a07825 */ /* 0x000fc800078e020a */
[----:B------:R-:W-:Y:S02]  /*14480*/  IMAD R166, R3, 0x5, RZ ;  /* 0x0000000503a67824 */ /* 0x000fe400078e02ff */
[----:B------:R-:W-:-:S04]  /*14490*/  IMAD.WIDE R162, R2, 0x2, R154 ;  /* 0x0000000202a27825 */ /* 0x000fc800078e029a */
[----:B------:R-:W-:-:S04]  /*144a0*/  IMAD.WIDE R158, R2, 0x2, R152 ;  /* 0x00000002029e7825 */ /* 0x000fc800078e0298 */
[----:B------:R-:W-:-:S04]  /*144b0*/  IMAD.WIDE R164, R166, 0x2, R4 ;  /* 0x00000002a6a47825 */ /* 0x000fc800078e0204 */
[----:B------:R-:W-:-:S04]  /*144c0*/  IMAD.WIDE R154, R2, 0x2, R14 ;  /* 0x00000002029a7825 */ /* 0x000fc800078e020e */
[----:B------:R-:W-:-:S04]  /*144d0*/  IMAD.WIDE R152, R2, 0x2, R156 ;  /* 0x0000000202987825 */ /* 0x000fc800078e029c */
[----:B------:R-:W-:-:S04]  /*144e0*/  IMAD.WIDE R14, R2, 0x2, R160 ;  /* 0x00000002020e7825 */ /* 0x000fc800078e02a0 */
[----:B------:R-:W-:-:S04]  /*144f0*/  IMAD.WIDE R156, R166, 0x2, R10 ;  /* 0x00000002a69c7825 */ /* 0x000fc800078e020a */
[----:B------:R-:W-:-:S04]  /*14500*/  IMAD R23, R3, 0x6, RZ ;  /* 0x0000000603177824 */ /* 0x000fc800078e02ff */
[----:B------:R-:W-:Y:S01]  /*14510*/  IMAD.WIDE R160, R23, 0x2, R4 ;  /* 0x0000000217a07825 */ /* 0x000fe200078e0204 */
[----:B----4-:R-:W-:Y:S04]  /*14520*/  STL [R1+0x1c1c], R46 ;  /* 0x001c1c2e01007387 */ /* 0x010fe80000100800 */
[----:B---3--:R-:W-:Y:S04]  /*14530*/  STL [R1+0x87c], R21 ;  /* 0x00087c1501007387 */ /* 0x008fe80000100800 */
[----:B------:R-:W-:Y:S04]  /*14540*/  STL [R1+0x874], R20 ;  /* 0x0008741401007387 */ /* 0x000fe80000100800 */
[----:B--2---:R0:W-:Y:S04]  /*14550*/  STL [R1+0x870], R19 ;  /* 0x0008701301007387 */ /* 0x0041e80000100800 */
[----:B------:R1:W-:Y:S04]  /*14560*/  STL [R1+0x86c], R18 ;  /* 0x00086c1201007387 */ /* 0x0003e80000100800 */
[----:B------:R2:W-:Y:S04]  /*14570*/  STL [R1+0x868], R17 ;  /* 0x0008681101007387 */ /* 0x0005e80000100800 */
[----:B0-----:R0:W3:Y:S04]  /*14580*/  LDG.E.U16 R19, desc[UR56][R154.64] ;  /* 0x000000389a137981 */ /* 0x0010e8000c1e1500 */
[----:B-1----:R1:W4:Y:S04]  /*14590*/  LDG.E.U16 R18, desc[UR56][R152.64] ;  /* 0x0000003898127981 */ /* 0x002328000c1e1500 */
[----:B--2---:R2:W4:Y:S01]  /*145a0*/  LDG.E.U16 R17, desc[UR56][R14.64] ;  /* 0x000000380e117981 */ /* 0x004522000c1e1500 */
[----:B0-----:R-:W-:-:S03]  /*145b0*/  IMAD.WIDE R154, R2, 0x2, R164 ;  /* 0x00000002029a7825 */ /* 0x001fc600078e02a4 */
[----:B------:R0:W3:Y:S01]  /*145c0*/  LDG.E.U16 R20, desc[UR56][R158.64] ;  /* 0x000000389e147981 */ /* 0x0000e2000c1e1500 */
[----:B-1----:R-:W-:-:S03]  /*145d0*/  IMAD.WIDE R152, R166, 0x2, R6 ;  /* 0x00000002a6987825 */ /* 0x002fc600078e0206 */
[----:B------:R-:W4:Y:S01]  /*145e0*/  LDG.E.U16 R21, desc[UR56][R162.64] ;  /* 0x00000038a2157981 */ /* 0x000f22000c1e1500 */
[----:B--2---:R-:W-:-:S03]  /*145f0*/  IMAD.WIDE R14, R166, 0x2, R8 ;  /* 0x00000002a60e7825 */ /* 0x004fc600078e0208 */
[----:B------:R1:W-:Y:S01]  /*14600*/  STL [R1+0x864], R16 ;  /* 0x0008641001007387 */ /* 0x0003e20000100800 */
[----:B0-----:R-:W-:-:S03]  /*14610*/  IMAD.WIDE R158, R23, 0x2, R6 ;  /* 0x00000002179e7825 */ /* 0x001fc600078e0206 */
[----:B------:R-:W-:Y:S04]  /*14620*/  STL [R1+0x860], R29 ;  /* 0x0008601d01007387 */ /* 0x000fe80000100800 */
[----:B-1----:R0:W2:Y:S04]  /*14630*/  LDG.E.U16 R16, desc[UR56][R154.64] ;  /* 0x000000389a107981 */ /* 0x0020a8000c1e1500 */
[----:B------:R-:W-:Y:S01]  /*14640*/  STL [R1+0x85c], R25 ;  /* 0x00085c1901007387 */ /* 0x000fe20000100800 */
[----:B0-----:R-:W-:-:S04]  /*14650*/  IMAD.WIDE R154, R2, 0x2, R152 ;  /* 0x00000002029a7825 */ /* 0x001fc800078e0298 */
[C---:B------:R-:W-:Y:S01]  /*14660*/  IMAD.WIDE R152, R2.reuse, 0x2, R14 ;  /* 0x0000000202987825 */ /* 0x040fe200078e020e */
[----:B------:R0:W-:Y:S03]  /*14670*/  STL [R1+0x858], R13 ;  /* 0x0008580d01007387 */ /* 0x0001e60000100800 */
[C---:B------:R-:W-:Y:S01]  /*14680*/  IMAD.WIDE R14, R2.reuse, 0x2, R156 ;  /* 0x00000002020e7825 */ /* 0x040fe200078e029c */
[----:B------:R1:W-:Y:S03]  /*14690*/  STL [R1+0x854], R12 ;  /* 0x0008540c01007387 */ /* 0x0003e60000100800 */
[----:B------:R-:W-:Y:S01]  /*146a0*/  IMAD.WIDE R156, R23, 0x2, R8 ;  /* 0x00000002179c7825 */ /* 0x000fe200078e0208 */
[----:B------:R1:W-:Y:S04]  /*146b0*/  STL [R1+0x850], R0 ;  /* 0x0008500001007387 */ /* 0x0003e80000100800 */
[----:B0-----:R0:W2:Y:S04]  /*146c0*/  LDG.E.U16 R13, desc[UR56][R154.64] ;  /* 0x000000389a0d7981 */ /* 0x0010a8000c1e1500 */
[----:B-1----:R1:W2:Y:S04]  /*146d0*/  LDG.E.U16 R12, desc[UR56][R152.64] ;  /* 0x00000038980c7981 */ /* 0x0022a8000c1e1500 */
[----:B------:R1:W2:Y:S01]  /*146e0*/  LDG.E.U16 R0, desc[UR56][R14.64] ;  /* 0x000000380e007981 */ /* 0x0002a2000c1e1500 */
[----:B0-----:R-:W-:-:S04]  /*146f0*/  IMAD.WIDE R154, R2, 0x2, R160 ;  /* 0x00000002029a7825 */ /* 0x001fc800078e02a0 */
[C---:B-1----:R-:W-:Y:S01]  /*14700*/  IMAD.WIDE R152, R2.reuse, 0x2, R158 ;  /* 0x0000000202987825 */ /* 0x042fe200078e029e */
[----:B------:R0:W3:Y:S03]  /*14710*/  LDG.E.U16 R129, desc[UR56][R154.64] ;  /* 0x000000389a817981 */ /* 0x0000e6000c1e1500 */
[----:B------:R-:W-:Y:S01]  /*14720*/  IMAD.WIDE R14, R2, 0x2, R156 ;  /* 0x00000002020e7825 */ /* 0x000fe200078e029c */
[----:B------:R1:W4:Y:S04]  /*14730*/  LDG.E.U16 R128, desc[UR56][R152.64] ;  /* 0x0000003898807981 */ /* 0x000328000c1e1500 */
[----:B------:R1:W2:Y:S01]  /*14740*/  LDG.E.U16 R127, desc[UR56][R14.64] ;  /* 0x000000380e7f7981 */ /* 0x0002a2000c1e1500 */
[----:B------:R-:W-:-:S02]  /*14750*/  IMAD R160, R3, 0x7, RZ ;  /* 0x0000000703a07824 */ /* 0x000fc400078e02ff */
[----:B------:R-:W-:-:S04]  /*14760*/  IMAD.WIDE R156, R23, 0x2, R10 ;  /* 0x00000002179c7825 */ /* 0x000fc800078e020a */
[----:B0-----:R-:W-:-:S04]  /*14770*/  IMAD.WIDE R154, R160, 0x2, R4 ;  /* 0x00000002a09a7825 */ /* 0x001fc800078e0204 */
[----:B-1----:R-:W-:-:S04]  /*14780*/  IMAD.WIDE R152, R160, 0x2, R6 ;  /* 0x00000002a0987825 */ /* 0x002fc800078e0206 */
[----:B------:R-:W-:-:S04]  /*14790*/  IMAD.WIDE R156, R2, 0x2, R156 ;  /* 0x00000002029c7825 */ /* 0x000fc800078e029c */
[----:B------:R-:W-:Y:S01]  /*147a0*/  IMAD.WIDE R158, R2, 0x2, R154 ;  /* 0x00000002029e7825 */ /* 0x000fe200078e029a */
[----:B------:R0:W2:Y:S03]  /*147b0*/  LDG.E.U16 R126, desc[UR56][R156.64] ;  /* 0x000000389c7e7981 */ /* 0x0000a6000c1e1500 */
[----:B------:R-:W-:Y:S01]  /*147c0*/  IMAD.WIDE R14, R160, 0x2, R8 ;  /* 0x00000002a00e7825 */ /* 0x000fe200078e0208 */
[----:B------:R-:W2:Y:S03]  /*147d0*/  LDG.E.U16 R77, desc[UR56][R158.64] ;  /* 0x000000389e4d7981 */ /* 0x000ea6000c1e1500 */
[----:B0-----:R-:W-:-:S05]  /*147e0*/  IMAD.WIDE R156, R2, 0x2, R152 ;  /* 0x00000002029c7825 */ /* 0x001fca00078e0298 */
[----:B------:R-:W2:Y:S01]  /*147f0*/  LDG.E.U16 R76, desc[UR56][R156.64] ;  /* 0x000000389c4c7981 */ /* 0x000ea2000c1e1500 */
[----:B------:R-:W-:-:S05]  /*14800*/  IMAD.WIDE R154, R2, 0x2, R14 ;  /* 0x00000002029a7825 */ /* 0x000fca00078e020e */
[----:B------:R0:W2:Y:S01]  /*14810*/  LDG.E.U16 R75, desc[UR56][R154.64] ;  /* 0x000000389a4b7981 */ /* 0x0000a2000c1e1500 */
[----:B------:R-:W-:Y:S01]  /*14820*/  SHF.L.U32 R164, R3, 0x3, RZ ;  /* 0x0000000303a47819 */ /* 0x000fe200000006ff */
[----:B------:R-:W-:-:S04]  /*14830*/  IMAD.WIDE R160, R160, 0x2, R10 ;  /* 0x00000002a0a07825 */ /* 0x000fc800078e020a */
[----:B------:R-:W-:-:S04]  /*14840*/  IMAD.WIDE R162, R164, 0x2, R4 ;  /* 0x00000002a4a27825 */ /* 0x000fc800078e0204 */
[----:B------:R-:W-:-:S04]  /*14850*/  IMAD.WIDE R152, R2, 0x2, R160 ;  /* 0x0000000202987825 */ /* 0x000fc800078e02a0 */
[----:B------:R-:W-:Y:S01]  /*14860*/  IMAD.WIDE R14, R2, 0x2, R162 ;  /* 0x00000002020e7825 */ /* 0x000fe200078e02a2 */
[----:B------:R1:W2:Y:S03]  /*14870*/  LDG.E.U16 R74, desc[UR56][R152.64] ;  /* 0x00000038984a7981 */ /* 0x0002a6000c1e1500 */
[C---:B0-----:R-:W-:Y:S01]  /*14880*/  IMAD.WIDE R154, R164.reuse, 0x2, R6 ;  /* 0x00000002a49a7825 */ /* 0x041fe200078e0206 */
[----:B------:R0:W2:Y:S03]  /*14890*/  LDG.E.U16 R29, desc[UR56][R14.64] ;  /* 0x000000380e1d7981 */ /* 0x0000a6000c1e1500 */
[----:B------:R-:W-:Y:S02]  /*148a0*/  IMAD R23, R3, 0x9, RZ ;  /* 0x0000000903177824 */ /* 0x000fe400078e02ff */
[----:B-1----:R-:W-:-:S04]  /*148b0*/  IMAD.WIDE R152, R164, 0x2, R8 ;  /* 0x00000002a4987825 */ /* 0x002fc800078e0208 */
[----:B0-----:R-:W-:-:S04]  /*148c0*/  IMAD.WIDE R14, R164, 0x2, R10 ;  /* 0x00000002a40e7825 */ /* 0x001fc800078e020a */
[----:B------:R-:W-:-:S04]  /*148d0*/  IMAD.WIDE R154, R2, 0x2, R154 ;  /* 0x00000002029a7825 */ /* 0x000fc800078e029a */
[C---:B------:R-:W-:Y:S01]  /*148e0*/  IMAD.WIDE R160, R23.reuse, 0x2, R4 ;  /* 0x0000000217a07825 */ /* 0x040fe200078e0204 */
[----:B------:R0:W2:Y:S03]  /*148f0*/  LDG.E.U16 R30, desc[UR56][R154.64] ;  /* 0x000000389a1e7981 */ /* 0x0000a6000c1e1500 */
[----:B------:R-:W-:-:S04]  /*14900*/  IMAD.WIDE R162, R23, 0x2, R6 ;  /* 0x0000000217a27825 */ /* 0x000fc800078e0206 */
[----:B------:R-:W-:-:S04]  /*14910*/  IMAD.WIDE R158, R2, 0x2, R152 ;  /* 0x00000002029e7825 */ /* 0x000fc800078e0298 */
[----:B------:R-:W-:Y:S01]  /*14920*/  IMAD.WIDE R164, R23, 0x2, R8 ;  /* 0x0000000217a47825 */ /* 0x000fe200078e0208 */
[----:B------:R-:W2:Y:S03]  /*14930*/  LDG.E.U16 R25, desc[UR56][R158.64] ;  /* 0x000000389e197981 */ /* 0x000ea6000c1e1500 */
[----:B------:R-:W-:-:S04]  /*14940*/  IMAD.WIDE R156, R2, 0x2, R14 ;  /* 0x00000002029c7825 */ /* 0x000fc800078e020e */
[----:B0-----:R-:W-:-:S04]  /*14950*/  IMAD.WIDE R154, R2, 0x2, R160 ;  /* 0x00000002029a7825 */ /* 0x001fc800078e02a0 */
[----:B------:R-:W-:-:S04]  /*14960*/  IMAD.WIDE R152, R2, 0x2, R162 ;  /* 0x0000000202987825 */ /* 0x000fc800078e02a2 */
[----:B------:R-:W-:-:S04]  /*14970*/  IMAD.WIDE R14, R2, 0x2, R164 ;  /* 0x00000002020e7825 */ /* 0x000fc800078e02a4 */
[C---:B------:R-:W-:Y:S02]  /*14980*/  IMAD R160, R3.reuse, 0xa, RZ ;  /* 0x0000000a03a07824 */ /* 0x040fe400078e02ff */
[----:B------:R-:W-:-:S04]  /*14990*/  IMAD R164, R3, 0xb, RZ ;  /* 0x0000000b03a47824 */ /* 0x000fc800078e02ff */
[----:B------:R-:W-:Y:S01]  /*149a0*/  IMAD.WIDE R162, R164, 0x2, R4 ;  /* 0x00000002a4a27825 */ /* 0x000fe200078e0204 */
[----:B---3--:R-:W-:Y:S04]  /*149b0*/  STL [R1+0x1c20], R129 ;  /* 0x001c208101007387 */ /* 0x008fe80000100800 */
[----:B----4-:R-:W-:Y:S04]  /*149c0*/  STL [R1+0x1c24], R128 ;  /* 0x001c248001007387 */ /* 0x010fe80000100800 */
[----:B--2---:R-:W-:Y:S04]  /*149d0*/  STL [R1+0x1c28], R127 ;  /* 0x001c287f01007387 */ /* 0x004fe80000100800 */
[----:B------:R0:W-:Y:S04]  /*149e0*/  STL [R1+0x84c], R21 ;  /* 0x00084c1501007387 */ /* 0x0001e80000100800 */
[----:B------:R1:W-:Y:S04]  /*149f0*/  STL [R1+0x848], R20 ;  /* 0x0008481401007387 */ /* 0x0003e80000100800 */
[----:B0-----:R-:W2:Y:S04]  /*14a00*/  LDG.E.U16 R21, desc[UR56][R156.64] ;  /* 0x000000389c157981 */ /* 0x001ea8000c1e1500 */
[----:B-1----:R0:W3:Y:S04]  /*14a10*/  LDG.E.U16 R20, desc[UR56][R154.64] ;  /* 0x000000389a147981 */ /* 0x0020e8000c1e1500 */
[----:B------:R1:W-:Y:S04]  /*14a20*/  STL [R1+0x844], R19 ;  /* 0x0008441301007387 */ /* 0x0003e80000100800 */
[----:B------:R4:W-:Y:S01]  /*14a30*/  STL [R1+0x840], R18 ;  /* 0x0008401201007387 */ /* 0x0009e20000100800 */
[----:B0-----:R-:W-:-:S03]  /*14a40*/  IMAD.WIDE R154, R23, 0x2, R10 ;  /* 0x00000002179a7825 */ /* 0x001fc600078e020a */
[----:B-1----:R0:W3:Y:S01]  /*14a50*/  LDG.E.U16 R19, desc[UR56][R152.64] ;  /* 0x0000003898137981 */ /* 0x0020e2000c1e1500 */
[----:B------:R-:W-:-:S03]  /*14a60*/  IMAD.WIDE R156, R160, 0x2, R8 ;  /* 0x00000002a09c7825 */ /* 0x000fc600078e0208 */
[----:B----4-:R1:W4:Y:S01]  /*14a70*/  LDG.E.U16 R18, desc[UR56][R14.64] ;  /* 0x000000380e127981 */ /* 0x010322000c1e1500 */
[----:B------:R-:W-:-:S04]  /*14a80*/  IMAD.WIDE R154, R2, 0x2, R154 ;  /* 0x00000002029a7825 */ /* 0x000fc800078e029a */
[C---:B0-----:R-:W-:Y:S01]  /*14a90*/  IMAD.WIDE R152, R160.reuse, 0x2, R4 ;  /* 0x00000002a0987825 */ /* 0x041fe200078e0204 */
[----:B------:R0:W-:Y:S03]  /*14aa0*/  STL [R1+0x83c], R17 ;  /* 0x00083c1101007387 */ /* 0x0001e60000100800 */
[C---:B-1----:R-:W-:Y:S01]  /*14ab0*/  IMAD.WIDE R14, R160.reuse, 0x2, R6 ;  /* 0x00000002a00e7825 */ /* 0x042fe200078e0206 */
[----:B------:R1:W4:Y:S03]  /*14ac0*/  LDG.E.U16 R32, desc[UR56][R154.64] ;  /* 0x000000389a207981 */ /* 0x000326000c1e1500 */
[----:B------:R-:W-:Y:S01]  /*14ad0*/  IMAD.WIDE R160, R160, 0x2, R10 ;  /* 0x00000002a0a07825 */ /* 0x000fe200078e020a */
[----:B------:R-:W-:Y:S03]  /*14ae0*/  STL [R1+0x1c2c], R126 ;  /* 0x001c2c7e01007387 */ /* 0x000fe60000100800 */
[C---:B------:R-:W-:Y:S01]  /*14af0*/  IMAD.WIDE R158, R2.reuse, 0x2, R152 ;  /* 0x00000002029e7825 */ /* 0x040fe200078e0298 */
[----:B------:R0:W-:Y:S03]  /*14b00*/  STL [R1+0x838], R16 ;  /* 0x0008381001007387 */ /* 0x0001e60000100800 */
[C---:B------:R-:W-:Y:S01]  /*14b10*/  IMAD.WIDE R152, R2.reuse, 0x2, R14 ;  /* 0x0000000202987825 */ /* 0x040fe200078e020e */
[----:B------:R-:W-:Y:S03]  /*14b20*/  STL [R1+0x1c30], R77 ;  /* 0x001c304d01007387 */ /* 0x000fe60000100800 */
[C---:B------:R-:W-:Y:S01]  /*14b30*/  IMAD.WIDE R14, R2.reuse, 0x2, R156 ;  /* 0x00000002020e7825 */ /* 0x040fe200078e029c */
[----:B------:R0:W-:Y:S03]  /*14b40*/  STL [R1+0x834], R13 ;  /* 0x0008340d01007387 */ /* 0x0001e60000100800 */
[C---:B-1----:R-:W-:Y:S01]  /*14b50*/  IMAD.WIDE R154, R2.reuse, 0x2, R160 ;  /* 0x00000002029a7825 */ /* 0x042fe200078e02a0 */
[----:B0-----:R-:W4:Y:S04]  /*14b60*/  LDG.E.U16 R17, desc[UR56][R158.64] ;  /* 0x000000389e117981 */ /* 0x001f28000c1e1500 */
[----:B------:R-:W-:Y:S04]  /*14b70*/  STL [R1+0x1c34], R76 ;  /* 0x001c344c01007387 */ /* 0x000fe80000100800 */
[----:B------:R-:W4:Y:S04]  /*14b80*/  LDG.E.U16 R16, desc[UR56][R152.64] ;  /* 0x0000003898107981 */ /* 0x000f28000c1e1500 */
[----:B------:R0:W-:Y:S04]  /*14b90*/  STL [R1+0x830], R12 ;  /* 0x0008300c01007387 */ /* 0x0001e80000100800 */
[----:B------:R1:W4:Y:S04]  /*14ba0*/  LDG.E.U16 R13, desc[UR56][R14.64] ;  /* 0x000000380e0d7981 */ /* 0x000328000c1e1500 */
[----:B0-----:R0:W4:Y:S01]  /*14bb0*/  LDG.E.U16 R12, desc[UR56][R154.64] ;  /* 0x000000389a0c7981 */ /* 0x001122000c1e1500 */
[----:B-1----:R-:W-:-:S03]  /*14bc0*/  IMAD.WIDE R14, R2, 0x2, R162 ;  /* 0x00000002020e7825 */ /* 0x002fc600078e02a2 */
[----:B------:R-:W-:Y:S04]  /*14bd0*/  STL [R1+0x1c38], R75 ;  /* 0x001c384b01007387 */ /* 0x000fe80000100800 */
[----:B------:R1:W-:Y:S04]  /*14be0*/  STL [R1+0x82c], R0 ;  /* 0x00082c0001007387 */ /* 0x0003e80000100800 */
[----:B-1----:R1:W4:Y:S01]  /*14bf0*/  LDG.E.U16 R0, desc[UR56][R14.64] ;  /* 0x000000380e007981 */ /* 0x002322000c1e1500 */
[----:B0-----:R-:W-:-:S04]  /*14c00*/  IMAD.WIDE R154, R164, 0x2, R6 ;  /* 0x00000002a49a7825 */ /* 0x001fc800078e0206 */
[----:B------:R-:W-:-:S04]  /*14c10*/  IMAD.WIDE R152, R164, 0x2, R8 ;  /* 0x00000002a4987825 */ /* 0x000fc800078e0208 */
[----:B------:R-:W-:Y:S02]  /*14c20*/  IMAD R23, R3, 0xc, RZ ;  /* 0x0000000c03177824 */ /* 0x000fe400078e02ff */
[----:B-1----:R-:W-:-:S04]  /*14c30*/  IMAD.WIDE R14, R164, 0x2, R10 ;  /* 0x00000002a40e7825 */ /* 0x002fc800078e020a */
[----:B------:R-:W-:-:S04]  /*14c40*/  IMAD.WIDE R160, R23, 0x2, R4 ;  /* 0x0000000217a07825 */ /* 0x000fc800078e0204 */
[----:B------:R-:W-:Y:S01]  /*14c50*/  IMAD.WIDE R154, R2, 0x2, R154 ;  /* 0x00000002029a7825 */ /* 0x000fe200078e029a */
[----:B------:R-:W-:Y:S03]  /*14c60*/  STL [R1+0x1c3c], R74 ;  /* 0x001c3c4a01007387 */ /* 0x000fe60000100800 */
[----:B------:R-:W-:-:S04]  /*14c70*/  IMAD.WIDE R158, R23, 0x2, R6 ;  /* 0x00000002179e7825 */ /* 0x000fc800078e0206 */
[C---:B------:R-:W-:Y:S01]  /*14c80*/  IMAD.WIDE R152, R2.reuse, 0x2, R152 ;  /* 0x0000000202987825 */ /* 0x040fe200078e0298 */
[----:B------:R0:W-:Y:S03]  /*14c90*/  STL [R1+0x800], R25 ;  /* 0x0008001901007387 */ /* 0x0001e60000100800 */
[----:B------:R-:W-:Y:S01]  /*14ca0*/  IMAD.WIDE R156, R23, 0x2, R8 ;  /* 0x00000002179c7825 */ /* 0x000fe200078e0208 */
[----:B------:R1:W4:Y:S03]  /*14cb0*/  LDG.E.U16 R31, desc[UR56][R154.64] ;  /* 0x000000389a1f7981 */ /* 0x000326000c1e1500 */
[C---:B------:R-:W-:Y:S01]  /*14cc0*/  IMAD.WIDE R14, R2.reuse, 0x2, R14 ;  /* 0x00000002020e7825 */ /* 0x040fe200078e020e */
[----:B0-----:R0:W4:Y:S03]  /*14cd0*/  LDG.E.U16 R25, desc[UR56][R152.64] ;  /* 0x0000003898197981 */ /* 0x001126000c1e1500 */
[----:B-1----:R-:W-:-:S04]  /*14ce0*/  IMAD.WIDE R154, R2, 0x2, R160 ;  /* 0x00000002029a7825 */ /* 0x002fc800078e02a0 */
[----:B0-----:R-:W-:-:S04]  /*14cf0*/  IMAD.WIDE R152, R2, 0x2, R158 ;  /* 0x0000000202987825 */ /* 0x001fc800078e029e */
[----:B------:R-:W-:Y:S01]  /*14d00*/  IMAD R162, R3, 0xe, RZ ;  /* 0x0000000e03a27824 */ /* 0x000fe200078e02ff */
[----:B--2---:R0:W-:Y:S04]  /*14d10*/  STL [R1+0x7fc], R21 ;  /* 0x0007fc1501007387 */ /* 0x0041e80000100800 */
[----:B---3--:R1:W-:Y:S04]  /*14d20*/  STL [R1+0x7f8], R20 ;  /* 0x0007f81401007387 */ /* 0x0083e80000100800 */
[----:B0-----:R0:W2:Y:S04]  /*14d30*/  LDG.E.U16 R21, desc[UR56][R14.64] ;  /* 0x000000380e157981 */ /* 0x0010a8000c1e1500 */
[----:B-1----:R1:W3:Y:S01]  /*14d40*/  LDG.E.U16 R20, desc[UR56][R154.64] ;  /* 0x000000389a147981 */ /* 0x0022e2000c1e1500 */
[----:B0-----:R-:W-:-:S03]  /*14d50*/  IMAD.WIDE R14, R2, 0x2, R156 ;  /* 0x00000002020e7825 */ /* 0x001fc600078e029c */
[----:B------:R0:W-:Y:S01]  /*14d60*/  STL [R1+0x7f4], R19 ;  /* 0x0007f41301007387 */ /* 0x0001e20000100800 */
[----:B------:R-:W-:-:S03]  /*14d70*/  IMAD R156, R3, 0xd, RZ ;  /* 0x0000000d039c7824 */ /* 0x000fc600078e02ff */
[----:B----4-:R4:W-:Y:S01]  /*14d80*/  STL [R1+0x7f0], R18 ;  /* 0x0007f01201007387 */ /* 0x0109e20000100800 */
[----:B-1----:R-:W-:-:S03]  /*14d90*/  IMAD.WIDE R154, R23, 0x2, R10 ;  /* 0x00000002179a7825 */ /* 0x002fc600078e020a */
[----:B0-----:R0:W3:Y:S01]  /*14da0*/  LDG.E.U16 R19, desc[UR56][R152.64] ;  /* 0x0000003898137981 */ /* 0x0010e2000c1e1500 */
[----:B------:R-:W-:-:S03]  /*14db0*/  IMAD.WIDE R158, R156, 0x2, R8 ;  /* 0x000000029c9e7825 */ /* 0x000fc600078e0208 */
[----:B----4-:R1:W4:Y:S01]  /*14dc0*/  LDG.E.U16 R18, desc[UR56][R14.64] ;  /* 0x000000380e127981 */ /* 0x010322000c1e1500 */
[----:B------:R-:W-:-:S04]  /*14dd0*/  IMAD.WIDE R160, R2, 0x2, R154 ;  /* 0x0000000202a07825 */ /* 0x000fc800078e029a */
[----:B0-----:R-:W-:-:S04]  /*14de0*/  IMAD.WIDE R152, R156, 0x2, R4 ;  /* 0x000000029c987825 */ /* 0x001fc800078e0204 */
[----:B-1----:R-:W-:-:S04]  /*14df0*/  IMAD.WIDE R14, R156, 0x2, R6 ;  /* 0x000000029c0e7825 */ /* 0x002fc800078e0206 */
[C---:B------:R-:W-:Y:S01]  /*14e00*/  IMAD.WIDE R154, R2.reuse, 0x2, R152 ;  /* 0x00000002029a7825 */ /* 0x040fe200078e0298 */
[----:B------:R-:W-:Y:S03]  /*14e10*/  STL [R1+0x7ec], R32 ;  /* 0x0007ec2001007387 */ /* 0x000fe60000100800 */
[C---:B------:R-:W-:Y:S01]  /*14e20*/  IMAD.WIDE R152, R2.reuse, 0x2, R14 ;  /* 0x0000000202987825 */ /* 0x040fe200078e020e */
[----:B------:R0:W-:Y:S03]  /*14e30*/  STL [R1+0x7e8], R17 ;  /* 0x0007e81101007387 */ /* 0x0001e60000100800 */
[----:B------:R-:W-:-:S04]  /*14e40*/  IMAD.WIDE R14, R2, 0x2, R158 ;  /* 0x00000002020e7825 */ /* 0x000fc800078e029e */
[----:B------:R-:W-:Y:S01]  /*14e50*/  IMAD.WIDE R158, R162, 0x2, R4 ;  /* 0x00000002a29e7825 */ /* 0x000fe200078e0204 */
[----:B------:R1:W-:Y:S03]  /*14e60*/  STL [R1+0x7e4], R16 ;  /* 0x0007e41001007387 */ /* 0x0003e60000100800 */
[----:B------:R-:W-:Y:S01]  /*14e70*/  IMAD.WIDE R156, R156, 0x2, R10 ;  /* 0x000000029c9c7825 */ /* 0x000fe200078e020a */
[----:B0-----:R-:W4:Y:S04]  /*14e80*/  LDG.E.U16 R17, desc[UR56][R160.64] ;  /* 0x00000038a0117981 */ /* 0x001f28000c1e1500 */
[----:B------:R0:W-:Y:S04]  /*14e90*/  STL [R1+0x7e0], R13 ;  /* 0x0007e00d01007387 */ /* 0x0001e80000100800 */
[----:B-1----:R1:W4:Y:S04]  /*14ea0*/  LDG.E.U16 R16, desc[UR56][R154.64] ;  /* 0x000000389a107981 */ /* 0x002328000c1e1500 */
[----:B------:R1:W-:Y:S04]  /*14eb0*/  STL [R1+0x7dc], R12 ;  /* 0x0007dc0c01007387 */ /* 0x0003e80000100800 */
[----:B0-----:R0:W4:Y:S01]  /*14ec0*/  LDG.E.U16 R13, desc[UR56][R152.64] ;  /* 0x00000038980d7981 */ /* 0x001122000c1e1500 */
[----:B-1----:R-:W-:-:S03]  /*14ed0*/  IMAD.WIDE R154, R2, 0x2, R156 ;  /* 0x00000002029a7825 */ /* 0x002fc600078e029c */
[----:B------:R1:W4:Y:S01]  /*14ee0*/  LDG.E.U16 R12, desc[UR56][R14.64] ;  /* 0x000000380e0c7981 */ /* 0x000322000c1e1500 */
[----:B------:R-:W-:-:S04]  /*14ef0*/  IMAD.WIDE R156, R162, 0x2, R10 ;  /* 0x00000002a29c7825 */ /* 0x000fc800078e020a */
[----:B0-----:R-:W-:-:S04]  /*14f00*/  IMAD.WIDE R152, R2, 0x2, R158 ;  /* 0x0000000202987825 */ /* 0x001fc800078e029e */
[C---:B------:R-:W-:Y:S01]  /*14f10*/  IMAD.WIDE R158, R162.reuse, 0x2, R8 ;  /* 0x00000002a29e7825 */ /* 0x040fe200078e0208 */
[----:B------:R0:W2:Y:S03]  /*14f20*/  LDG.E.U16 R125, desc[UR56][R152.64] ;  /* 0x00000038987d7981 */ /* 0x0000a6000c1e1500 */
[----:B-1----:R-:W-:Y:S01]  /*14f30*/  IMAD.WIDE R14, R162, 0x2, R6 ;  /* 0x00000002a20e7825 */ /* 0x002fe200078e0206 */
[----:B------:R1:W-:Y:S03]  /*14f40*/  STL [R1+0x7d8], R0 ;  /* 0x0007d80001007387 */ /* 0x0003e60000100800 */
[----:B------:R-:W-:Y:S02]  /*14f50*/  IMAD R23, R3, 0xf, RZ ;  /* 0x0000000f03177824 */ /* 0x000fe400078e02ff */
[C---:B0-----:R-:W-:Y:S01]  /*14f60*/  IMAD.WIDE R152, R2.reuse, 0x2, R14 ;  /* 0x0000000202987825 */ /* 0x041fe200078e020e */
[----:B-1----:R0:W4:Y:S03]  /*14f70*/  LDG.E.U16 R0, desc[UR56][R154.64] ;  /* 0x000000389a007981 */ /* 0x002126000c1e1500 */
[C---:B------:R-:W-:Y:S01]  /*14f80*/  IMAD.WIDE R14, R2.reuse, 0x2, R158 ;  /* 0x00000002020e7825 */ /* 0x040fe200078e029e */
[----:B------:R1:W4:Y:S03]  /*14f90*/  LDG.E.U16 R124, desc[UR56][R152.64] ;  /* 0x00000038987c7981 */ /* 0x000326000c1e1500 */
[----:B------:R-:W-:Y:S01]  /*14fa0*/  IMAD.WIDE R156, R2, 0x2, R156 ;  /* 0x00000002029c7825 */ /* 0x000fe200078e029c */
[----:B------:R1:W4:Y:S03]  /*14fb0*/  LDG.E.U16 R123, desc[UR56][R14.64] ;  /* 0x000000380e7b7981 */ /* 0x000326000c1e1500 */
[C---:B0-----:R-:W-:Y:S01]  /*14fc0*/  IMAD.WIDE R154, R23.reuse, 0x2, R4 ;  /* 0x00000002179a7825 */ /* 0x041fe200078e0204 */
[----:B------:R-:W4:Y:S03]  /*14fd0*/  LDG.E.U16 R122, desc[UR56][R156.64] ;  /* 0x000000389c7a7981 */ /* 0x000f26000c1e1500 */
[----:B------:R-:W-:-:S04]  /*14fe0*/  IMAD.WIDE R160, R23, 0x2, R6 ;  /* 0x0000000217a07825 */ /* 0x000fc800078e0206 */
[----:B------:R-:W-:-:S04]  /*14ff0*/  IMAD.WIDE R154, R2, 0x2, R154 ;  /* 0x00000002029a7825 */ /* 0x000fc800078e029a */
[C---:B-1----:R-:W-:Y:S01]  /*15000*/  IMAD.WIDE R152, R2.reuse, 0x2, R160 ;  /* 0x0000000202987825 */ /* 0x042fe200078e02a0 */
[----:B------:R0:W4:Y:S03]  /*15010*/  LDG.E.U16 R73, desc[UR56][R154.64] ;  /* 0x000000389a497981 */ /* 0x000126000c1e1500 */
[----:B------:R-:W-:Y:S01]  /*15020*/  IMAD.WIDE R158, R23, 0x2, R8 ;  /* 0x00000002179e7825 */ /* 0x000fe200078e0208 */
[----:B------:R1:W4:Y:S03]  /*15030*/  LDG.E.U16 R72, desc[UR56][R152.64] ;  /* 0x0000003898487981 */ /* 0x000326000c1e1500 */
[----:B------:R-:W-:-:S05]  /*15040*/  IMAD.WIDE R14, R2, 0x2, R158 ;  /* 0x00000002020e7825 */ /* 0x000fca00078e029e */
[----:B------:R1:W4:Y:S01]  /*15050*/  LDG.E.U16 R71, desc[UR56][R14.64] ;  /* 0x000000380e477981 */ /* 0x000322000c1e1500 */
[----:B------:R-:W-:Y:S01]  /*15060*/  SHF.L.U32 R158, R3, 0x4, RZ ;  /* 0x00000004039e7819 */ /* 0x000fe200000006ff */
[----:B0-----:R-:W-:-:S04]  /*15070*/  IMAD.WIDE R154, R23, 0x2, R10 ;  /* 0x00000002179a7825 */ /* 0x001fc800078e020a */
[----:B-1----:R-:W-:-:S04]  /*15080*/  IMAD.WIDE R152, R158, 0x2, R4 ;  /* 0x000000029e987825 */ /* 0x002fc800078e0204 */
[----:B------:R-:W-:-:S04]  /*15090*/  IMAD.WIDE R14, R158, 0x2, R6 ;  /* 0x000000029e0e7825 */ /* 0x000fc800078e0206 */
[----:B------:R-:W-:-:S04]  /*150a0*/  IMAD.WIDE R160, R158, 0x2, R8 ;  /* 0x000000029ea07825 */ /* 0x000fc800078e0208 */
[C---:B------:R-:W-:Y:S01]  /*150b0*/  IMAD.WIDE R156, R2.reuse, 0x2, R154 ;  /* 0x00000002029c7825 */ /* 0x040fe200078e029a */
[----:B------:R-:W-:Y:S03]  /*150c0*/  STL [R1+0x7d4], R31 ;  /* 0x0007d41f01007387 */ /* 0x000fe60000100800 */
[----:B------:R-:W-:Y:S02]  /*150d0*/  IMAD R23, R3, 0x11, RZ ;  /* 0x0000001103177824 */ /* 0x000fe400078e02ff */
[C---:B------:R-:W-:Y:S01]  /*150e0*/  IMAD.WIDE R154, R2.reuse, 0x2, R152 ;  /* 0x00000002029a7825 */ /* 0x040fe200078e0298 */
[----:B------:R-:W-:Y:S03]  /*150f0*/  STL [R1+0x7d0], R25 ;  /* 0x0007d01901007387 */ /* 0x000fe60000100800 */
[----:B------:R-:W-:Y:S01]  /*15100*/  IMAD.WIDE R152, R2, 0x2, R14 ;  /* 0x0000000202987825 */ /* 0x000fe200078e020e */
[----:B------:R0:W4:Y:S03]  /*15110*/  LDG.E.U16 R70, desc[UR56][R156.64] ;  /* 0x000000389c467981 */ /* 0x000126000c1e1500 */
[----:B------:R-:W-:-:S04]  /*15120*/  IMAD.WIDE R158, R158, 0x2, R10 ;  /* 0x000000029e9e7825 */ /* 0x000fc800078e020a */
[----:B------:R-:W-:-:S04]  /*15130*/  IMAD.WIDE R14, R2, 0x2, R160 ;  /* 0x00000002020e7825 */ /* 0x000fc800078e02a0 */
[----:B0-----:R-:W-:Y:S01]  /*15140*/  IMAD.WIDE R156, R23, 0x2, R4 ;  /* 0x00000002179c7825 */ /* 0x001fe200078e0204 */
[----:B--2---:R-:W-:Y:S04]  /*15150*/  STL [R1+0x1c40], R125 ;  /* 0x001c407d01007387 */ /* 0x004fe80000100800 */
[----:B------:R0:W-:Y:S04]  /*15160*/  STL [R1+0x7cc], R21 ;  /* 0x0007cc1501007387 */ /* 0x0001e80000100800 */
[----:B---3--:R1:W-:Y:S04]  /*15170*/  STL [R1+0x7c8], R20 ;  /* 0x0007c81401007387 */ /* 0x0083e80000100800 */
[----:B------:R2:W-:Y:S04]  /*15180*/  STL [R1+0x7c4], R19 ;  /* 0x0007c41301007387 */ /* 0x0005e80000100800 */
[----:B0-----:R0:W3:Y:S04]  /*15190*/  LDG.E.U16 R21, desc[UR56][R154.64] ;  /* 0x000000389a157981 */ /* 0x0010e8000c1e1500 */
[----:B-1----:R1:W3:Y:S04]  /*151a0*/  LDG.E.U16 R20, desc[UR56][R152.64] ;  /* 0x0000003898147981 */ /* 0x0022e8000c1e1500 */
[----:B--2---:R2:W3:Y:S01]  /*151b0*/  LDG.E.U16 R19, desc[UR56][R14.64] ;  /* 0x000000380e137981 */ /* 0x0044e2000c1e1500 */
[----:B0-----:R-:W-:-:S03]  /*151c0*/  IMAD.WIDE R154, R2, 0x2, R158 ;  /* 0x00000002029a7825 */ /* 0x001fc600078e029e */
[----:B----4-:R0:W-:Y:S01]  /*151d0*/  STL [R1+0x7c0], R18 ;  /* 0x0007c01201007387 */ /* 0x0101e20000100800 */
[----:B-1----:R-:W-:-:S03]  /*151e0*/  IMAD.WIDE R152, R2, 0x2, R156 ;  /* 0x0000000202987825 */ /* 0x002fc600078e029c */
[----:B------:R-:W-:Y:S01]  /*151f0*/  STL [R1+0x1c44], R124 ;  /* 0x001c447c01007387 */ /* 0x000fe20000100800 */
[----:B--2---:R-:W-:-:S03]  /*15200*/  IMAD.WIDE R14, R23, 0x2, R6 ;  /* 0x00000002170e7825 */ /* 0x004fc600078e0206 */
[----:B------:R-:W-:Y:S01]  /*15210*/  STL [R1+0x1c48], R123 ;  /* 0x001c487b01007387 */ /* 0x000fe20000100800 */
[----:B------:R-:W-:-:S03]  /*15220*/  IMAD.WIDE R156, R23, 0x2, R8 ;  /* 0x00000002179c7825 */ /* 0x000fc600078e0208 */
[----:B------:R-:W-:Y:S04]  /*15230*/  STL [R1+0x1c4c], R122 ;  /* 0x001c4c7a01007387 */ /* 0x000fe80000100800 */
[----:B------:R1:W-:Y:S04]  /*15240*/  STL [R1+0x7bc], R17 ;  /* 0x0007bc1101007387 */ /* 0x0003e80000100800 */
[----:B0-----:R0:W2:Y:S04]  /*15250*/  LDG.E.U16 R18, desc[UR56][R154.64] ;  /* 0x000000389a127981 */ /* 0x0010a8000c1e1500 */
[----:B-1----:R1:W4:Y:S01]  /*15260*/  LDG.E.U16 R17, desc[UR56][R152.64] ;  /* 0x0000003898117981 */ /* 0x002322000c1e1500 */
[----:B0-----:R-:W-:-:S03]  /*15270*/  IMAD.WIDE R154, R23, 0x2, R10 ;  /* 0x00000002179a7825 */ /* 0x001fc600078e020a */
[----:B------:R-:W-:Y:S01]  /*15280*/  STL [R1+0x1c50], R73 ;  /* 0x001c504901007387 */ /* 0x000fe20000100800 */
[----:B------:R-:W-:Y:S02]  /*15290*/  IMAD R23, R3, 0x12, RZ ;  /* 0x0000001203177824 */ /* 0x000fe400078e02ff */
[C---:B-1----:R-:W-:Y:S01]  /*152a0*/  IMAD.WIDE R152, R2.reuse, 0x2, R14 ;  /* 0x0000000202987825 */ /* 0x042fe200078e020e */
[----:B------:R0:W-:Y:S03]  /*152b0*/  STL [R1+0x7b8], R16 ;  /* 0x0007b81001007387 */ /* 0x0001e60000100800 */
[C---:B------:R-:W-:Y:S01]  /*152c0*/  IMAD.WIDE R14, R2.reuse, 0x2, R156 ;  /* 0x00000002020e7825 */ /* 0x040fe200078e029c */
[----:B------:R1:W-:Y:S03]  /*152d0*/  STL [R1+0x7b4], R13 ;  /* 0x0007b40d01007387 */ /* 0x0003e60000100800 */
[C---:B------:R-:W-:Y:S01]  /*152e0*/  IMAD.WIDE R158, R23.reuse, 0x2, R4 ;  /* 0x00000002179e7825 */ /* 0x040fe200078e0204 */
[----:B0-----:R-:W4:Y:S03]  /*152f0*/  LDG.E.U16 R16, desc[UR56][R152.64] ;  /* 0x0000003898107981 */ /* 0x001f26000c1e1500 */
[----:B------:R-:W-:Y:S01]  /*15300*/  IMAD.WIDE R154, R2, 0x2, R154 ;  /* 0x00000002029a7825 */ /* 0x000fe200078e029a */
[----:B-1----:R0:W4:Y:S03]  /*15310*/  LDG.E.U16 R13, desc[UR56][R14.64] ;  /* 0x000000380e0d7981 */ /* 0x002126000c1e1500 */
[C---:B------:R-:W-:Y:S01]  /*15320*/  IMAD.WIDE R156, R23.reuse, 0x2, R6 ;  /* 0x00000002179c7825 */ /* 0x040fe200078e0206 */
[----:B------:R-:W-:Y:S04]  /*15330*/  STL [R1+0x1c54], R72 ;  /* 0x001c544801007387 */ /* 0x000fe80000100800 */
[----:B------:R1:W-:Y:S01]  /*15340*/  STL [R1+0x7b0], R12 ;  /* 0x0007b00c01007387 */ /* 0x0003e20000100800 */
[----:B0-----:R-:W-:-:S04]  /*15350*/  IMAD.WIDE R14, R23, 0x2, R8 ;  /* 0x00000002170e7825 */ /* 0x001fc800078e0208 */
[C---:B------:R-:W-:Y:S01]  /*15360*/  IMAD.WIDE R152, R2.reuse, 0x2, R156 ;  /* 0x0000000202987825 */ /* 0x040fe200078e029c */
[----:B-1----:R0:W4:Y:S03]  /*15370*/  LDG.E.U16 R12, desc[UR56][R154.64] ;  /* 0x000000389a0c7981 */ /* 0x002126000c1e1500 */
[C---:B------:R-:W-:Y:S01]  /*15380*/  IMAD.WIDE R14, R2.reuse, 0x2, R14 ;  /* 0x00000002020e7825 */ /* 0x040fe200078e020e */
[----:B------:R-:W-:Y:S04]  /*15390*/  STL [R1+0x1c58], R71 ;  /* 0x001c584701007387 */ /* 0x000fe80000100800 */
[----:B------:R1:W4:Y:S01]  /*153a0*/  LDG.E.U16 R25, desc[UR56][R152.64] ;  /* 0x0000003898197981 */ /* 0x000322000c1e1500 */
[----:B0-----:R-:W-:-:S03]  /*153b0*/  IMAD.WIDE R154, R2, 0x2, R158 ;  /* 0x00000002029a7825 */ /* 0x001fc600078e029e */
[----:B------:R0:W-:Y:S04]  /*153c0*/  STL [R1+0x7ac], R0 ;  /* 0x0007ac0001007387 */ /* 0x0001e80000100800 */
[----:B------:R-:W4:Y:S04]  /*153d0*/  LDG.E.U16 R31, desc[UR56][R154.64] ;  /* 0x000000389a1f7981 */ /* 0x000f28000c1e1500 */
[----:B0-----:R0:W4:Y:S01]  /*153e0*/  LDG.E.U16 R0, desc[UR56][R14.64] ;  /* 0x000000380e007981 */ /* 0x001122000c1e1500 */
[----:B------:R-:W-:-:S04]  /*153f0*/  IMAD R158, R3, 0x13, RZ ;  /* 0x00000013039e7824 */ /* 0x000fc800078e02ff */
[----:B-1----:R-:W-:-:S04]  /*15400*/  IMAD.WIDE R152, R158, 0x2, R4 ;  /* 0x000000029e987825 */ /* 0x002fc800078e0204 */
[C---:B------:R-:W-:Y:S01]  /*15410*/  IMAD.WIDE R160, R158.reuse, 0x2, R6 ;  /* 0x000000029ea07825 */ /* 0x040fe200078e0206 */
[----:B------:R-:W-:Y:S03]  /*15420*/  STL [R1+0x1c5c], R70 ;  /* 0x001c5c4601007387 */ /* 0x000fe60000100800 */
[----:B0-----:R-:W-:-:S04]  /*15430*/  IMAD.WIDE R14, R158, 0x2, R8 ;  /* 0x000000029e0e7825 */ /* 0x001fc800078e0208 */
[----:B------:R-:W-:-:S04]  /*15440*/  IMAD.WIDE R154, R2, 0x2, R152 ;  /* 0x00000002029a7825 */ /* 0x000fc800078e0298 */
[----:B------:R-:W-:-:S04]  /*15450*/  IMAD.WIDE R158, R158, 0x2, R10 ;  /* 0x000000029e9e7825 */ /* 0x000fc800078e020a */
[----:B------:R-:W-:-:S04]  /*15460*/  IMAD.WIDE R152, R2, 0x2, R160 ;  /* 0x0000000202987825 */ /* 0x000fc800078e02a0 */
[----:B------:R-:W-:-:S04]  /*15470*/  IMAD.WIDE R156, R23, 0x2, R10 ;  /* 0x00000002179c7825 */ /* 0x000fc800078e020a */
[----:B------:R-:W-:Y:S02]  /*15480*/  IMAD R160, R3, 0x14, RZ ;  /* 0x0000001403a07824 */ /* 0x000fe400078e02ff */
[----:B------:R-:W-:-:S04]  /*15490*/  IMAD.WIDE R14, R2, 0x2, R14 ;  /* 0x00000002020e7825 */ /* 0x000fc800078e020e */
[----:B------:R-:W-:-:S04]  /*154a0*/  IMAD.WIDE R156, R2, 0x2, R156 ;  /* 0x00000002029c7825 */ /* 0x000fc800078e029c */
[----:B------:R-:W-:Y:S01]  /*154b0*/  IMAD R23, R3, 0x15, RZ ;  /* 0x0000001503177824 */ /* 0x000fe200078e02ff */
[----:B---3--:R0:W-:Y:S04]  /*154c0*/  STL [R1+0x788], R21 ;  /* 0x0007881501007387 */ /* 0x0081e80000100800 */
[----:B------:R1:W-:Y:S04]  /*154d0*/  STL [R1+0x784], R20 ;  /* 0x0007841401007387 */ /* 0x0003e80000100800 */
[----:B------:R3:W-:Y:S04]  /*154e0*/  STL [R1+0x780], R19 ;  /* 0x0007801301007387 */ /* 0x0007e80000100800 */
[----:B0-----:R0:W4:Y:S04]  /*154f0*/  LDG.E.U16 R21, desc[UR56][R156.64] ;  /* 0x000000389c157981 */ /* 0x001128000c1e1500 */
[----:B-1----:R-:W4:Y:S04]  /*15500*/  LDG.E.U16 R20, desc[UR56][R154.64] ;  /* 0x000000389a147981 */ /* 0x002f28000c1e1500 */
[----:B---3--:R1:W3:Y:S01]  /*15510*/  LDG.E.U16 R19, desc[UR56][R152.64] ;  /* 0x0000003898137981 */ /* 0x0082e2000c1e1500 */
[----:B0-----:R-:W-:-:S04]  /*15520*/  IMAD.WIDE R156, R160, 0x2, R8 ;  /* 0x00000002a09c7825 */ /* 0x001fc800078e0208 */
[----:B-1----:R-:W-:-:S04]  /*15530*/  IMAD.WIDE R152, R2, 0x2, R158 ;  /* 0x0000000202987825 */ /* 0x002fc800078e029e */
[C---:B------:R-:W-:Y:S01]  /*15540*/  IMAD.WIDE R158, R160.reuse, 0x2, R4 ;  /* 0x00000002a09e7825 */ /* 0x040fe200078e0204 */
[----:B--2---:R0:W-:Y:S03]  /*15550*/  STL [R1+0x77c], R18 ;  /* 0x00077c1201007387 */ /* 0x0041e60000100800 */
[----:B------:R-:W-:Y:S01]  /*15560*/  IMAD.WIDE R154, R160, 0x2, R10 ;  /* 0x00000002a09a7825 */ /* 0x000fe200078e020a */
[----:B----4-:R1:W-:Y:S03]  /*15570*/  STL [R1+0x778], R17 ;  /* 0x0007781101007387 */ /* 0x0103e60000100800 */
[----:B------:R-:W-:Y:S01]  /*15580*/  IMAD.WIDE R158, R2, 0x2, R158 ;  /* 0x00000002029e7825 */ /* 0x000fe200078e029e */
[----:B0-----:R0:W2:Y:S04]  /*15590*/  LDG.E.U16 R18, desc[UR56][R14.64] ;  /* 0x000000380e127981 */ /* 0x0010a8000c1e1500 */
[----:B-1----:R1:W4:Y:S01]  /*155a0*/  LDG.E.U16 R17, desc[UR56][R152.64] ;  /* 0x0000003898117981 */ /* 0x002322000c1e1500 */
[----:B0-----:R-:W-:-:S04]  /*155b0*/  IMAD.WIDE R14, R160, 0x2, R6 ;  /* 0x00000002a00e7825 */ /* 0x001fc800078e0206 */
[----:B------:R-:W-:Y:S01]  /*155c0*/  IMAD.WIDE R160, R23, 0x2, R4 ;  /* 0x0000000217a07825 */ /* 0x000fe200078e0204 */
[----:B------:R0:W-:Y:S03]  /*155d0*/  STL [R1+0x774], R16 ;  /* 0x0007741001007387 */ /* 0x0001e60000100800 */
[----:B-1----:R-:W-:-:S04]  /*155e0*/  IMAD.WIDE R152, R2, 0x2, R14 ;  /* 0x0000000202987825 */ /* 0x002fc800078e020e */
[C---:B------:R-:W-:Y:S01]  /*155f0*/  IMAD.WIDE R14, R2.reuse, 0x2, R156 ;  /* 0x00000002020e7825 */ /* 0x040fe200078e029c */
[----:B0-----:R0:W4:Y:S03]  /*15600*/  LDG.E.U16 R16, desc[UR56][R158.64] ;  /* 0x000000389e107981 */ /* 0x001126000c1e1500 */
[----:B------:R-:W-:-:S04]  /*15610*/  IMAD.WIDE R156, R2, 0x2, R154 ;  /* 0x00000002029c7825 */ /* 0x000fc800078e029a */
[C---:B------:R-:W-:Y:S01]  /*15620*/  IMAD.WIDE R154, R2.reuse, 0x2, R160 ;  /* 0x00000002029a7825 */ /* 0x040fe200078e02a0 */
[----:B------:R1:W-:Y:S03]  /*15630*/  STL [R1+0x770], R13 ;  /* 0x0007700d01007387 */ /* 0x0003e60000100800 */
[----:B0-----:R-:W-:Y:S01]  /*15640*/  IMAD.WIDE R158, R23, 0x2, R6 ;  /* 0x00000002179e7825 */ /* 0x001fe200078e0206 */
[----:B------:R0:W-:Y:S04]  /*15650*/  STL [R1+0x76c], R12 ;  /* 0x00076c0c01007387 */ /* 0x0001e80000100800 */
[----:B------:R-:W3:Y:S04]  /*15660*/  LDG.E.U16 R124, desc[UR56][R154.64] ;  /* 0x000000389a7c7981 */ /* 0x000ee8000c1e1500 */
[----:B-1----:R1:W4:Y:S04]  /*15670*/  LDG.E.U16 R13, desc[UR56][R152.64] ;  /* 0x00000038980d7981 */ /* 0x002328000c1e1500 */
[----:B0-----:R0:W4:Y:S01]  /*15680*/  LDG.E.U16 R12, desc[UR56][R14.64] ;  /* 0x000000380e0c7981 */ /* 0x001122000c1e1500 */
[----:B-1----:R-:W-:-:S03]  /*15690*/  IMAD.WIDE R152, R2, 0x2, R158 ;  /* 0x0000000202987825 */ /* 0x002fc600078e029e */
[----:B------:R-:W-:Y:S01]  /*156a0*/  STL [R1+0x768], R31 ;  /* 0x0007681f01007387 */ /* 0x000fe20000100800 */
[----:B0-----:R-:W-:-:S03]  /*156b0*/  IMAD.WIDE R14, R23, 0x2, R8 ;  /* 0x00000002170e7825 */ /* 0x001fc600078e0208 */
[----:B------:R-:W-:Y:S01]  /*156c0*/  STL [R1+0x764], R25 ;  /* 0x0007641901007387 */ /* 0x000fe20000100800 */
[----:B------:R-:W-:-:S03]  /*156d0*/  IMAD.WIDE R158, R23, 0x2, R10 ;  /* 0x00000002179e7825 */ /* 0x000fc600078e020a */
[----:B------:R0:W2:Y:S01]  /*156e0*/  LDG.E.U16 R125, desc[UR56][R152.64] ;  /* 0x00000038987d7981 */ /* 0x0000a2000c1e1500 */
[----:B------:R-:W-:-:S03]  /*156f0*/  IMAD R23, R3, 0x16, RZ ;  /* 0x0000001603177824 */ /* 0x000fc600078e02ff */
[----:B------:R1:W-:Y:S01]  /*15700*/  STL [R1+0x760], R0 ;  /* 0x0007600001007387 */ /* 0x0003e20000100800 */
[----:B------:R-:W-:-:S04]  /*15710*/  IMAD.WIDE R154, R23, 0x2, R6 ;  /* 0x00000002179a7825 */ /* 0x000fc800078e0206 */
[C---:B0-----:R-:W-:Y:S01]  /*15720*/  IMAD.WIDE R152, R2.reuse, 0x2, R14 ;  /* 0x0000000202987825 */ /* 0x041fe200078e020e */
[----:B-1----:R0:W4:Y:S03]  /*15730*/  LDG.E.U16 R0, desc[UR56][R156.64] ;  /* 0x000000389c007981 */ /* 0x002126000c1e1500 */
[----:B------:R-:W-:Y:S01]  /*15740*/  IMAD.WIDE R14, R2, 0x2, R158 ;  /* 0x00000002020e7825 */ /* 0x000fe200078e029e */
[----:B------:R1:W4:Y:S03]  /*15750*/  LDG.E.U16 R74, desc[UR56][R152.64] ;  /* 0x00000038984a7981 */ /* 0x000326000c1e1500 */
[C---:B0-----:R-:W-:Y:S01]  /*15760*/  IMAD.WIDE R156, R23.reuse, 0x2, R4 ;  /* 0x00000002179c7825 */ /* 0x041fe200078e0204 */
[----:B------:R0:W4:Y:S03]  /*15770*/  LDG.E.U16 R75, desc[UR56][R14.64] ;  /* 0x000000380e4b7981 */ /* 0x000126000c1e1500 */
[----:B------:R-:W-:-:S04]  /*15780*/  IMAD.WIDE R158, R23, 0x2, R8 ;  /* 0x00000002179e7825 */ /* 0x000fc800078e0208 */
[----:B------:R-:W-:-:S04]  /*15790*/  IMAD.WIDE R156, R2, 0x2, R156 ;  /* 0x00000002029c7825 */ /* 0x000fc800078e029c */
[C---:B------:R-:W-:Y:S01]  /*157a0*/  IMAD.WIDE R154, R2.reuse, 0x2, R154 ;  /* 0x00000002029a7825 */ /* 0x040fe200078e029a */
[----:B------:R0:W4:Y:S03]  /*157b0*/  LDG.E.U16 R121, desc[UR56][R156.64] ;  /* 0x000000389c797981 */ /* 0x000126000c1e1500 */
[----:B-1----:R-:W-:Y:S01]  /*157c0*/  IMAD.WIDE R152, R2, 0x2, R158 ;  /* 0x0000000202987825 */ /* 0x002fe200078e029e */
[----:B------:R-:W4:Y:S04]  /*157d0*/  LDG.E.U16 R120, desc[UR56][R154.64] ;  /* 0x000000389a787981 */ /* 0x000f28000c1e1500 */
[----:B------:R1:W4:Y:S01]  /*157e0*/  LDG.E.U16 R119, desc[UR56][R152.64] ;  /* 0x0000003898777981 */ /* 0x000322000c1e1500 */
[----:B------:R-:W-:-:S02]  /*157f0*/  IMAD R160, R3, 0x17, RZ ;  /* 0x0000001703a07824 */ /* 0x000fc400078e02ff */
[----:B0-----:R-:W-:-:S04]  /*15800*/  IMAD.WIDE R14, R23, 0x2, R10 ;  /* 0x00000002170e7825 */ /* 0x001fc800078e020a */
[----:B------:R-:W-:-:S04]  /*15810*/  IMAD.WIDE R158, R160, 0x2, R4 ;  /* 0x00000002a09e7825 */ /* 0x000fc800078e0204 */
[----:B------:R-:W-:-:S04]  /*15820*/  IMAD.WIDE R156, R160, 0x2, R8 ;  /* 0x00000002a09c7825 */ /* 0x000fc800078e0208 */
[----:B-1----:R-:W-:-:S04]  /*15830*/  IMAD.WIDE R152, R2, 0x2, R158 ;  /* 0x0000000202987825 */ /* 0x002fc800078e029e */
[----:B------:R-:W-:Y:S01]  /*15840*/  IMAD.WIDE R154, R2, 0x2, R14 ;  /* 0x00000002029a7825 */ /* 0x000fe200078e020e */
[----:B------:R0:W4:Y:S03]  /*15850*/  LDG.E.U16 R69, desc[UR56][R152.64] ;  /* 0x0000003898457981 */ /* 0x000126000c1e1500 */
[C---:B------:R-:W-:Y:S01]  /*15860*/  IMAD.WIDE R14, R160.reuse, 0x2, R6 ;  /* 0x00000002a00e7825 */ /* 0x040fe200078e0206 */
[----:B------:R1:W4:Y:S03]  /*15870*/  LDG.E.U16 R118, desc[UR56][R154.64] ;  /* 0x000000389a767981 */ /* 0x000326000c1e1500 */
[----:B------:R-:W-:Y:S02]  /*15880*/  IMAD R23, R3, 0x18, RZ ;  /* 0x0000001803177824 */ /* 0x000fe400078e02ff */
[----:B------:R-:W-:-:S04]  /*15890*/  IMAD.WIDE R158, R160, 0x2, R10 ;  /* 0x00000002a09e7825 */ /* 0x000fc800078e020a */
[----:B0-----:R-:W-:-:S04]  /*158a0*/  IMAD.WIDE R152, R2, 0x2, R156 ;  /* 0x0000000202987825 */ /* 0x001fc800078e029c */
[C---:B------:R-:W-:Y:S01]  /*158b0*/  IMAD.WIDE R156, R23.reuse, 0x2, R6 ;  /* 0x00000002179c7825 */ /* 0x040fe200078e0206 */
[----:B------:R0:W4:Y:S03]  /*158c0*/  LDG.E.U16 R67, desc[UR56][R152.64] ;  /* 0x0000003898437981 */ /* 0x000126000c1e1500 */
[----:B------:R-:W-:-:S04]  /*158d0*/  IMAD.WIDE R160, R23, 0x2, R4 ;  /* 0x0000000217a07825 */ /* 0x000fc800078e0204 */
[----:B-1----:R-:W-:-:S04]  /*158e0*/  IMAD.WIDE R154, R2, 0x2, R14 ;  /* 0x00000002029a7825 */ /* 0x002fc800078e020e */
[C---:B------:R-:W-:Y:S01]  /*158f0*/  IMAD.WIDE R14, R2.reuse, 0x2, R158 ;  /* 0x00000002020e7825 */ /* 0x040fe200078e029e */
[----:B------:R1:W4:Y:S03]  /*15900*/  LDG.E.U16 R68, desc[UR56][R154.64] ;  /* 0x000000389a447981 */ /* 0x000326000c1e1500 */
[----:B------:R-:W-:Y:S01]  /*15910*/  IMAD.WIDE R158, R23, 0x2, R8 ;  /* 0x00000002179e7825 */ /* 0x000fe200078e0208 */
[----:B------:R1:W4:Y:S03]  /*15920*/  LDG.E.U16 R66, desc[UR56][R14.64] ;  /* 0x000000380e427981 */ /* 0x000326000c1e1500 */
[----:B0-----:R-:W-:-:S04]  /*15930*/  IMAD.WIDE R152, R2, 0x2, R156 ;  /* 0x0000000202987825 */ /* 0x001fc800078e029c */
[----:B-1----:R-:W-:-:S04]  /*15940*/  IMAD.WIDE R154, R2, 0x2, R160 ;  /* 0x00000002029a7825 */ /* 0x002fc800078e02a0 */
[----:B------:R-:W-:-:S04]  /*15950*/  IMAD.WIDE R156, R23, 0x2, R10 ;  /* 0x00000002179c7825 */ /* 0x000fc800078e020a */
[----:B------:R-:W-:-:S04]  /*15960*/  IMAD.WIDE R14, R2, 0x2, R158 ;  /* 0x00000002020e7825 */ /* 0x000fc800078e029e */
[C---:B------:R-:W-:Y:S02]  /*15970*/  IMAD R160, R3.reuse, 0x19, RZ ;  /* 0x0000001903a07824 */ /* 0x040fe400078e02ff */
[----:B------:R-:W-:Y:S01]  /*15980*/  IMAD R162, R3, 0x1a, RZ ;  /* 0x0000001a03a27824 */ /* 0x000fe200078e02ff */
[----:B---3--:R-:W-:Y:S04]  /*15990*/  STL [R1+0x1c60], R124 ;  /* 0x001c607c01007387 */ /* 0x008fe80000100800 */
[----:B------:R0:W-:Y:S04]  /*159a0*/  STL [R1+0x75c], R21 ;  /* 0x00075c1501007387 */ /* 0x0001e80000100800 */
[----:B0-----:R0:W3:Y:S04]  /*159b0*/  LDG.E.U16 R21, desc[UR56][R154.64] ;  /* 0x000000389a157981 */ /* 0x0010e8000c1e1500 */
[----:B--2---:R-:W-:Y:S01]  /*159c0*/  STL [R1+0x1c64], R125 ;  /* 0x001c647d01007387 */ /* 0x004fe20000100800 */
[----:B0-----:R-:W-:-:S03]  /*159d0*/  IMAD.WIDE R154, R2, 0x2, R156 ;  /* 0x00000002029a7825 */ /* 0x001fc600078e029c */
[----:B------:R0:W-:Y:S01]  /*159e0*/  STL [R1+0x758], R20 ;  /* 0x0007581401007387 */ /* 0x0001e20000100800 */
[----:B------:R-:W-:-:S03]  /*159f0*/  IMAD.WIDE R156, R160, 0x2, R8 ;  /* 0x00000002a09c7825 */ /* 0x000fc600078e0208 */
[----:B------:R1:W-:Y:S04]  /*15a00*/  STL [R1+0x754], R19 ;  /* 0x0007541301007387 */ /* 0x0003e80000100800 */
[----:B------:R2:W-:Y:S04]  /*15a10*/  STL [R1+0x750], R18 ;  /* 0x0007501201007387 */ /* 0x0005e80000100800 */
[----:B0-----:R0:W3:Y:S04]  /*15a20*/  LDG.E.U16 R20, desc[UR56][R152.64] ;  /* 0x0000003898147981 */ /* 0x0010e8000c1e1500 */
[----:B-1----:R1:W3:Y:S04]  /*15a30*/  LDG.E.U16 R19, desc[UR56][R14.64] ;  /* 0x000000380e137981 */ /* 0x0022e8000c1e1500 */
[----:B--2---:R2:W3:Y:S01]  /*15a40*/  LDG.E.U16 R18, desc[UR56][R154.64] ;  /* 0x000000389a127981 */ /* 0x0044e2000c1e1500 */
[----:B0-----:R-:W-:-:S04]  /*15a50*/  IMAD.WIDE R152, R160, 0x2, R4 ;  /* 0x00000002a0987825 */ /* 0x001fc800078e0204 */
[----:B-1----:R-:W-:Y:S01]  /*15a60*/  IMAD.WIDE R14, R160, 0x2, R6 ;  /* 0x00000002a00e7825 */ /* 0x002fe200078e0206 */
[----:B----4-:R-:W-:Y:S03]  /*15a70*/  STL [R1+0x1c68], R74 ;  /* 0x001c684a01007387 */ /* 0x010fe60000100800 */
[----:B------:R-:W-:Y:S01]  /*15a80*/  IMAD.WIDE R158, R2, 0x2, R152 ;  /* 0x00000002029e7825 */ /* 0x000fe200078e0298 */
[----:B------:R-:W-:Y:S03]  /*15a90*/  STL [R1+0x1c6c], R75 ;  /* 0x001c6c4b01007387 */ /* 0x000fe60000100800 */
[----:B------:R-:W-:Y:S01]  /*15aa0*/  IMAD.WIDE R160, R160, 0x2, R10 ;  /* 0x00000002a0a07825 */ /* 0x000fe200078e020a */
[----:B------:R0:W-:Y:S03]  /*15ab0*/  STL [R1+0x74c], R17 ;  /* 0x00074c1101007387 */ /* 0x0001e60000100800 */
[C---:B------:R-:W-:Y:S01]  /*15ac0*/  IMAD.WIDE R152, R2.reuse, 0x2, R14 ;  /* 0x0000000202987825 */ /* 0x040fe200078e020e */
[----:B------:R1:W-:Y:S03]  /*15ad0*/  STL [R1+0x748], R16 ;  /* 0x0007481001007387 */ /* 0x0003e60000100800 */
[----:B------:R-:W-:Y:S01]  /*15ae0*/  IMAD.WIDE R14, R2, 0x2, R156 ;  /* 0x00000002020e7825 */ /* 0x000fe200078e029c */
[----:B------:R-:W-:Y:S03]  /*15af0*/  STL [R1+0x1c70], R121 ;  /* 0x001c707901007387 */ /* 0x000fe60000100800 */
[----:B--2---:R-:W-:Y:S01]  /*15b00*/  IMAD.WIDE R154, R162, 0x2, R4 ;  /* 0x00000002a29a7825 */ /* 0x004fe200078e0204 */
[----:B0-----:R-:W2:Y:S03]  /*15b10*/  LDG.E.U16 R17, desc[UR56][R158.64] ;  /* 0x000000389e117981 */ /* 0x001ea6000c1e1500 */
[C---:B------:R-:W-:Y:S01]  /*15b20*/  IMAD.WIDE R156, R2.reuse, 0x2, R160 ;  /* 0x00000002029c7825 */ /* 0x040fe200078e02a0 */
[----:B------:R0:W-:Y:S04]  /*15b30*/  STL [R1+0x744], R13 ;  /* 0x0007440d01007387 */ /* 0x0001e80000100800 */
[----:B-1----:R1:W4:Y:S01]  /*15b40*/  LDG.E.U16 R16, desc[UR56][R152.64] ;  /* 0x0000003898107981 */ /* 0x002322000c1e1500 */
[----:B------:R-:W-:-:S03]  /*15b50*/  IMAD.WIDE R154, R2, 0x2, R154 ;  /* 0x00000002029a7825 */ /* 0x000fc600078e029a */
[----:B------:R-:W-:Y:S04]  /*15b60*/  STL [R1+0x1c74], R120 ;  /* 0x001c747801007387 */ /* 0x000fe80000100800 */
[----:B0-----:R0:W4:Y:S04]  /*15b70*/  LDG.E.U16 R13, desc[UR56][R14.64] ;  /* 0x000000380e0d7981 */ /* 0x001128000c1e1500 */
[----:B------:R1:W-:Y:S04]  /*15b80*/  STL [R1+0x740], R12 ;  /* 0x0007400c01007387 */ /* 0x0003e80000100800 */
[----:B------:R-:W-:Y:S04]  /*15b90*/  STL [R1+0x1c78], R119 ;  /* 0x001c787701007387 */ /* 0x000fe80000100800 */
[----:B------:R0:W-:Y:S04]  /*15ba0*/  STL [R1+0x73c], R0 ;  /* 0x00073c0001007387 */ /* 0x0001e80000100800 */
[----:B-1----:R1:W4:Y:S04]  /*15bb0*/  LDG.E.U16 R12, desc[UR56][R156.64] ;  /* 0x000000389c0c7981 */ /* 0x002328000c1e1500 */
[----:B0-----:R0:W4:Y:S01]  /*15bc0*/  LDG.E.U16 R0, desc[UR56][R154.64] ;  /* 0x000000389a007981 */ /* 0x001122000c1e1500 */
[----:B------:R-:W-:-:S04]  /*15bd0*/  IMAD.WIDE R152, R162, 0x2, R6 ;  /* 0x00000002a2987825 */ /* 0x000fc800078e0206 */
[----:B------:R-:W-:-:S04]  /*15be0*/  IMAD.WIDE R14, R162, 0x2, R8 ;  /* 0x00000002a20e7825 */ /* 0x000fc800078e0208 */
[----:B-1----:R-:W-:Y:S01]  /*15bf0*/  IMAD.WIDE R156, R162, 0x2, R10 ;  /* 0x00000002a29c7825 */ /* 0x002fe200078e020a */
[----:B------:R-:W-:Y:S03]  /*15c00*/  STL [R1+0x1c7c], R118 ;  /* 0x001c7c7601007387 */ /* 0x000fe60000100800 */
[----:B------:R-:W-:Y:S02]  /*15c10*/  IMAD R23, R3, 0x1b, RZ ;  /* 0x0000001b03177824 */ /* 0x000fe400078e02ff */
[C---:B0-----:R-:W-:Y:S01]  /*15c20*/  IMAD.WIDE R154, R2.reuse, 0x2, R152 ;  /* 0x00000002029a7825 */ /* 0x041fe200078e0298 */
[----:B------:R-:W-:Y:S03]  /*15c30*/  STL [R1+0x1c80], R69 ;  /* 0x001c804501007387 */ /* 0x000fe60000100800 */
[C---:B------:R-:W-:Y:S01]  /*15c40*/  IMAD.WIDE R152, R2.reuse, 0x2, R14 ;  /* 0x0000000202987825 */ /* 0x040fe200078e020e */
[----:B------:R-:W-:Y:S03]  /*15c50*/  STL [R1+0x1c84], R68 ;  /* 0x001c844401007387 */ /* 0x000fe60000100800 */
[----:B------:R-:W-:Y:S01]  /*15c60*/  IMAD.WIDE R14, R2, 0x2, R156 ;  /* 0x00000002020e7825 */ /* 0x000fe200078e029c */
[----:B------:R-:W-:Y:S03]  /*15c70*/  STL [R1+0x1c88], R67 ;  /* 0x001c884301007387 */ /* 0x000fe60000100800 */
[C---:B------:R-:W-:Y:S01]  /*15c80*/  IMAD.WIDE R160, R23.reuse, 0x2, R4 ;  /* 0x0000000217a07825 */ /* 0x040fe200078e0204 */
[----:B------:R-:W-:Y:S03]  /*15c90*/  STL [R1+0x1c8c], R66 ;  /* 0x001c8c4201007387 */ /* 0x000fe60000100800 */
[C---:B------:R-:W-:Y:S01]  /*15ca0*/  IMAD.WIDE R156, R23.reuse, 0x2, R8 ;  /* 0x00000002179c7825 */ /* 0x040fe200078e0208 */
[----:B------:R0:W4:Y:S03]  /*15cb0*/  LDG.E.U16 R31, desc[UR56][R154.64] ;  /* 0x000000389a1f7981 */ /* 0x000126000c1e1500 */
[----:B------:R-:W-:Y:S01]  /*15cc0*/  IMAD.WIDE R158, R23, 0x2, R6 ;  /* 0x00000002179e7825 */ /* 0x000fe200078e0206 */
[----:B------:R1:W4:Y:S03]  /*15cd0*/  LDG.E.U16 R25, desc[UR56][R152.64] ;  /* 0x0000003898197981 */ /* 0x000326000c1e1500 */
[----:B------:R-:W-:-:S02]  /*15ce0*/  IMAD R162, R3, 0x1c, RZ ;  /* 0x0000001c03a27824 */ /* 0x000fc400078e02ff */
[----:B0-----:R-:W-:-:S04]  /*15cf0*/  IMAD.WIDE R154, R2, 0x2, R160 ;  /* 0x00000002029a7825 */ /* 0x001fc800078e02a0 */
[----:B-1----:R-:W-:-:S04]  /*15d00*/  IMAD.WIDE R152, R2, 0x2, R158 ;  /* 0x0000000202987825 */ /* 0x002fc800078e029e */
[----:B------:R-:W-:-:S04]  /*15d10*/  IMAD.WIDE R158, R162, 0x2, R8 ;  /* 0x00000002a29e7825 */ /* 0x000fc800078e0208 */
[----:B------:R-:W-:-:S04]  /*15d20*/  IMAD.WIDE R160, R162, 0x2, R4 ;  /* 0x00000002a2a07825 */ /* 0x000fc800078e0204 */
[C---:B------:R-:W-:Y:S01]  /*15d30*/  IMAD.WIDE R160, R2.reuse, 0x2, R160 ;  /* 0x0000000202a07825 */ /* 0x040fe200078e02a0 */
[----:B---3--:R0:W-:Y:S04]  /*15d40*/  STL [R1+0x708], R21 ;  /* 0x0007081501007387 */ /* 0x0081e80000100800 */
[----:B0-----:R0:W3:Y:S02]  /*15d50*/  LDG.E.U16 R21, desc[UR56][R14.64] ;  /* 0x000000380e157981 */ /* 0x0010e4000c1e1500 */
[----:B0-----:R-:W-:Y:S02]  /*15d60*/  IMAD.WIDE R14, R2, 0x2, R156 ;  /* 0x00000002020e7825 */ /* 0x001fe400078e029c */
[----:B------:R0:W-:Y:S04]  /*15d70*/  STL [R1+0x704], R20 ;  /* 0x0007041401007387 */ /* 0x0001e80000100800 */
[----:B------:R1:W-:Y:S04]  /*15d80*/  STL [R1+0x700], R19 ;  /* 0x0007001301007387 */ /* 0x0003e80000100800 */
[----:B------:R1:W-:Y:S04]  /*15d90*/  STL [R1+0x6fc], R18 ;  /* 0x0006fc1201007387 */ /* 0x0003e80000100800 */
[----:B0-----:R0:W3:Y:S01]  /*15da0*/  LDG.E.U16 R20, desc[UR56][R154.64] ;  /* 0x000000389a147981 */ /* 0x0010e2000c1e1500 */
[----:B------:R-:W-:-:S03]  /*15db0*/  IMAD.WIDE R156, R162, 0x2, R10 ;  /* 0x00000002a29c7825 */ /* 0x000fc600078e020a */
[----:B-1----:R-:W3:Y:S04]  /*15dc0*/  LDG.E.U16 R19, desc[UR56][R152.64] ;  /* 0x0000003898137981 */ /* 0x002ee8000c1e1500 */
[----:B------:R1:W3:Y:S01]  /*15dd0*/  LDG.E.U16 R18, desc[UR56][R14.64] ;  /* 0x000000380e127981 */ /* 0x0002e2000c1e1500 */
[----:B0-----:R-:W-:-:S04]  /*15de0*/  IMAD.WIDE R154, R23, 0x2, R10 ;  /* 0x00000002179a7825 */ /* 0x001fc800078e020a */
[----:B-1----:R-:W-:-:S04]  /*15df0*/  IMAD.WIDE R14, R162, 0x2, R6 ;  /* 0x00000002a20e7825 */ /* 0x002fc800078e0206 */
[C---:B------:R-:W-:Y:S01]  /*15e00*/  IMAD.WIDE R154, R2.reuse, 0x2, R154 ;  /* 0x00000002029a7825 */ /* 0x040fe200078e029a */
[----:B--2---:R0:W-:Y:S03]  /*15e10*/  STL [R1+0x6f8], R17 ;  /* 0x0006f81101007387 */ /* 0x0041e60000100800 */
[----:B------:R-:W-:Y:S02]  /*15e20*/  IMAD R23, R3, 0x1d, RZ ;  /* 0x0000001d03177824 */ /* 0x000fe400078e02ff */
[C---:B------:R-:W-:Y:S01]  /*15e30*/  IMAD.WIDE R152, R2.reuse, 0x2, R14 ;  /* 0x0000000202987825 */ /* 0x040fe200078e020e */
[----:B----4-:R1:W-:Y:S03]  /*15e40*/  STL [R1+0x6f4], R16 ;  /* 0x0006f41001007387 */ /* 0x0103e60000100800 */
[C---:B------:R-:W-:Y:S01]  /*15e50*/  IMAD.WIDE R14, R2.reuse, 0x2, R158 ;  /* 0x00000002020e7825 */ /* 0x040fe200078e029e */
[----:B0-----:R0:W2:Y:S03]  /*15e60*/  LDG.E.U16 R17, desc[UR56][R154.64] ;  /* 0x000000389a117981 */ /* 0x0010a6000c1e1500 */
[----:B------:R-:W-:Y:S01]  /*15e70*/  IMAD.WIDE R158, R23, 0x2, R4 ;  /* 0x00000002179e7825 */ /* 0x000fe200078e0204 */
[----:B------:R4:W-:Y:S04]  /*15e80*/  STL [R1+0x6f0], R13 ;  /* 0x0006f00d01007387 */ /* 0x0009e80000100800 */
[----:B-1----:R-:W2:Y:S01]  /*15e90*/  LDG.E.U16 R16, desc[UR56][R160.64] ;  /* 0x00000038a0107981 */ /* 0x002ea2000c1e1500 */
[----:B0-----:R-:W-:-:S03]  /*15ea0*/  IMAD.WIDE R154, R2, 0x2, R156 ;  /* 0x00000002029a7825 */ /* 0x001fc600078e029c */
[----:B----4-:R0:W4:Y:S01]  /*15eb0*/  LDG.E.U16 R13, desc[UR56][R152.64] ;  /* 0x00000038980d7981 */ /* 0x010122000c1e1500 */
[----:B------:R-:W-:-:S03]  /*15ec0*/  IMAD.WIDE R158, R2, 0x2, R158 ;  /* 0x00000002029e7825 */ /* 0x000fc600078e029e */
[----:B------:R1:W-:Y:S01]  /*15ed0*/  STL [R1+0x6ec], R12 ;  /* 0x0006ec0c01007387 */ /* 0x0003e20000100800 */
[----:B0-----:R-:W-:-:S03]  /*15ee0*/  IMAD.WIDE R152, R23, 0x2, R6 ;  /* 0x0000000217987825 */ /* 0x001fc600078e0206 */
[----:B------:R-:W2:Y:S04]  /*15ef0*/  LDG.E.U16 R76, desc[UR56][R158.64] ;  /* 0x000000389e4c7981 */ /* 0x000ea8000c1e1500 */
[----:B------:R0:W-:Y:S01]  /*15f00*/  STL [R1+0x6e8], R0 ;  /* 0x0006e80001007387 */ /* 0x0001e20000100800 */
[----:B------:R-:W-:-:S03]  /*15f10*/  IMAD.WIDE R156, R2, 0x2, R152 ;  /* 0x00000002029c7825 */ /* 0x000fc600078e0298 */
[----:B-1----:R1:W4:Y:S04]  /*15f20*/  LDG.E.U16 R12, desc[UR56][R14.64] ;  /* 0x000000380e0c7981 */ /* 0x002328000c1e1500 */
[----:B------:R-:W4:Y:S04]  /*15f30*/  LDG.E.U16 R77, desc[UR56][R156.64] ;  /* 0x000000389c4d7981 */ /* 0x000f28000c1e1500 */
[----:B0-----:R0:W4:Y:S01]  /*15f40*/  LDG.E.U16 R0, desc[UR56][R154.64] ;  /* 0x000000389a007981 */ /* 0x001122000c1e1500 */
[----:B-1----:R-:W-:-:S04]  /*15f50*/  IMAD.WIDE R14, R23, 0x2, R8 ;  /* 0x00000002170e7825 */ /* 0x002fc800078e0208 */
[----:B0-----:R-:W-:-:S04]  /*15f60*/  IMAD.WIDE R154, R23, 0x2, R10 ;  /* 0x00000002179a7825 */ /* 0x001fc800078e020a */
[----:B------:R-:W-:Y:S02]  /*15f70*/  IMAD R23, R3, 0x1e, RZ ;  /* 0x0000001e03177824 */ /* 0x000fe400078e02ff */
[----:B------:R-:W-:-:S04]  /*15f80*/  IMAD.WIDE R14, R2, 0x2, R14 ;  /* 0x00000002020e7825 */ /* 0x000fc800078e020e */
[----:B------:R-:W-:Y:S01]  /*15f90*/  IMAD.WIDE R158, R23, 0x2, R4 ;  /* 0x00000002179e7825 */ /* 0x000fe200078e0204 */
[----:B------:R0:W4:Y:S03]  /*15fa0*/  LDG.E.U16 R126, desc[UR56][R14.64] ;  /* 0x000000380e7e7981 */ /* 0x000126000c1e1500 */
[----:B------:R-:W-:-:S04]  /*15fb0*/  IMAD.WIDE R152, R2, 0x2, R154 ;  /* 0x0000000202987825 */ /* 0x000fc800078e029a */
[----:B------:R-:W-:Y:S01]  /*15fc0*/  IMAD.WIDE R156, R2, 0x2, R158 ;  /* 0x00000002029c7825 */ /* 0x000fe200078e029e */
[----:B------:R1:W4:Y:S04]  /*15fd0*/  LDG.E.U16 R127, desc[UR56][R152.64] ;  /* 0x00000038987f7981 */ /* 0x000328000c1e1500 */
[----:B------:R1:W4:Y:S01]  /*15fe0*/  LDG.E.U16 R117, desc[UR56][R156.64] ;  /* 0x000000389c757981 */ /* 0x000322000c1e1500 */
[----:B0-----:R-:W-:-:S04]  /*15ff0*/  IMAD.WIDE R14, R23, 0x2, R8 ;  /* 0x00000002170e7825 */ /* 0x001fc800078e0208 */
[----:B------:R-:W-:-:S04]  /*16000*/  IMAD.WIDE R154, R23, 0x2, R6 ;  /* 0x00000002179a7825 */ /* 0x000fc800078e0206 */
[----:B------:R-:W-:Y:S02]  /*16010*/  IMAD R160, R3, 0x1f, RZ ;  /* 0x0000001f03a07824 */ /* 0x000fe400078e02ff */
[----:B------:R-:W-:-:S04]  /*16020*/  IMAD.WIDE R14, R2, 0x2, R14 ;  /* 0x00000002020e7825 */ /* 0x000fc800078e020e */
[----:B------:R-:W-:Y:S01]  /*16030*/  IMAD.WIDE R154, R2, 0x2, R154 ;  /* 0x00000002029a7825 */ /* 0x000fe200078e029a */
[----:B------:R0:W4:Y:S03]  /*16040*/  LDG.E.U16 R115, desc[UR56][R14.64] ;  /* 0x000000380e737981 */ /* 0x000126000c1e1500 */
[----:B-1----:R-:W-:Y:S01]  /*16050*/  IMAD.WIDE R152, R23, 0x2, R10 ;  /* 0x0000000217987825 */ /* 0x002fe200078e020a */
[----:B------:R1:W4:Y:S03]  /*16060*/  LDG.E.U16 R116, desc[UR56][R154.64] ;  /* 0x000000389a747981 */ /* 0x000326000c1e1500 */
[----:B------:R-:W-:-:S04]  /*16070*/  IMAD.WIDE R156, R160, 0x2, R4 ;  /* 0x00000002a09c7825 */ /* 0x000fc800078e0204 */
[----:B0-----:R-:W-:-:S04]  /*16080*/  IMAD.WIDE R14, R160, 0x2, R8 ;  /* 0x00000002a00e7825 */ /* 0x001fc800078e0208 */
[----:B-1----:R-:W-:Y:S01]  /*16090*/  IMAD.WIDE R154, R2, 0x2, R152 ;  /* 0x00000002029a7825 */ /* 0x002fe200078e0298 */
[----:B------:R-:W-:-:S03]  /*160a0*/  SHF.L.U32 R23, R3, 0x5, RZ ;  /* 0x0000000503177819 */ /* 0x000fc600000006ff */
[----:B------:R-:W-:Y:S01]  /*160b0*/  IMAD.WIDE R152, R2, 0x2, R156 ;  /* 0x0000000202987825 */ /* 0x000fe200078e029c */
[----:B------:R-:W4:Y:S03]  /*160c0*/  LDG.E.U16 R114, desc[UR56][R154.64] ;  /* 0x000000389a727981 */ /* 0x000f26000c1e1500 */
[----:B------:R-:W-:Y:S01]  /*160d0*/  IMAD.WIDE R156, R160, 0x2, R10 ;  /* 0x00000002a09c7825 */ /* 0x000fe200078e020a */
[----:B------:R0:W4:Y:S03]  /*160e0*/  LDG.E.U16 R65, desc[UR56][R152.64] ;  /* 0x0000003898417981 */ /* 0x000126000c1e1500 */
[----:B------:R-:W-:-:S04]  /*160f0*/  IMAD.WIDE R14, R2, 0x2, R14 ;  /* 0x00000002020e7825 */ /* 0x000fc800078e020e */
[----:B------:R-:W-:Y:S01]  /*16100*/  IMAD.WIDE R158, R160, 0x2, R6 ;  /* 0x00000002a09e7825 */ /* 0x000fe200078e0206 */
[----:B------:R1:W4:Y:S03]  /*16110*/  LDG.E.U16 R63, desc[UR56][R14.64] ;  /* 0x000000380e3f7981 */ /* 0x000326000c1e1500 */
[----:B0-----:R-:W-:-:S04]  /*16120*/  IMAD.WIDE R152, R2, 0x2, R156 ;  /* 0x0000000202987825 */ /* 0x001fc800078e029c */
[C---:B------:R-:W-:Y:S01]  /*16130*/  IMAD.WIDE R156, R23.reuse, 0x2, R4 ;  /* 0x00000002179c7825 */ /* 0x040fe200078e0204 */
[----:B------:R-:W-:Y:S03]  /*16140*/  STL [R1+0x6e4], R31 ;  /* 0x0006e41f01007387 */ /* 0x000fe60000100800 */
[C---:B------:R-:W-:Y:S01]  /*16150*/  IMAD.WIDE R154, R23.reuse, 0x2, R6 ;  /* 0x00000002179a7825 */ /* 0x040fe200078e0206 */
[----:B------:R0:W4:Y:S03]  /*16160*/  LDG.E.U16 R62, desc[UR56][R152.64] ;  /* 0x00000038983e7981 */ /* 0x000126000c1e1500 */
[----:B-1----:R-:W-:Y:S01]  /*16170*/  IMAD.WIDE R14, R23, 0x2, R8 ;  /* 0x00000002170e7825 */ /* 0x002fe200078e0208 */
[----:B------:R-:W-:Y:S03]  /*16180*/  STL [R1+0x6e0], R25 ;  /* 0x0006e01901007387 */ /* 0x000fe60000100800 */
[----:B------:R-:W-:-:S04]  /*16190*/  IMAD.WIDE R158, R2, 0x2, R158 ;  /* 0x00000002029e7825 */ /* 0x000fc800078e029e */
[----:B------:R-:W-:Y:S01]  /*161a0*/  IMAD R162, R3, 0x21, RZ ;  /* 0x0000002103a27824 */ /* 0x000fe200078e02ff */
[----:B------:R1:W4:Y:S01]  /*161b0*/  LDG.E.U16 R64, desc[UR56][R158.64] ;  /* 0x000000389e407981 */ /* 0x000322000c1e1500 */
[----:B------:R-:W-:-:S04]  /*161c0*/  IMAD.WIDE R156, R2, 0x2, R156 ;  /* 0x00000002029c7825 */ /* 0x000fc800078e029c */
[----:B------:R-:W-:-:S04]  /*161d0*/  IMAD.WIDE R154, R2, 0x2, R154 ;  /* 0x00000002029a7825 */ /* 0x000fc800078e029a */
[----:B0-----:R-:W-:-:S04]  /*161e0*/  IMAD.WIDE R152, R23, 0x2, R10 ;  /* 0x0000000217987825 */ /* 0x001fc800078e020a */
[----:B------:R-:W-:-:S04]  /*161f0*/  IMAD.WIDE R14, R2, 0x2, R14 ;  /* 0x00000002020e7825 */ /* 0x000fc800078e020e */
[----:B------:R-:W-:-:S04]  /*16200*/  IMAD.WIDE R160, R162, 0x2, R4 ;  /* 0x00000002a2a07825 */ /* 0x000fc800078e0204 */
[----:B-1----:R-:W-:-:S04]  /*16210*/  IMAD.WIDE R158, R162, 0x2, R6 ;  /* 0x00000002a29e7825 */ /* 0x002fc800078e0206 */
[C---:B------:R-:W-:Y:S01]  /*16220*/  IMAD.WIDE R158, R2.reuse, 0x2, R158 ;  /* 0x00000002029e7825 */ /* 0x040fe200078e029e */
[----:B---3--:R0:W-:Y:S04]  /*16230*/  STL [R1+0x6dc], R21 ;  /* 0x0006dc1501007387 */ /* 0x0081e80000100800 */
[----:B0-----:R-:W3:Y:S04]  /*16240*/  LDG.E.U16 R21, desc[UR56][R156.64] ;  /* 0x000000389c157981 */ /* 0x001ee8000c1e1500 */
[----:B--2---:R-:W-:Y:S04]  /*16250*/  STL [R1+0x1c90], R76 ;  /* 0x001c904c01007387 */ /* 0x004fe80000100800 */
[----:B------:R0:W-:Y:S04]  /*16260*/  STL [R1+0x6d8], R20 ;  /* 0x0006d81401007387 */ /* 0x0001e80000100800 */
[----:B----4-:R-:W-:Y:S04]  /*16270*/  STL [R1+0x1c94], R77 ;  /* 0x001c944d01007387 */ /* 0x010fe80000100800 */
[----:B------:R1:W-:Y:S04]  /*16280*/  STL [R1+0x6d4], R19 ;  /* 0x0006d41301007387 */ /* 0x0003e80000100800 */
[----:B0-----:R0:W2:Y:S04]  /*16290*/  LDG.E.U16 R20, desc[UR56][R154.64] ;  /* 0x000000389a147981 */ /* 0x0010a8000c1e1500 */
[----:B------:R4:W-:Y:S04]  /*162a0*/  STL [R1+0x6d0], R18 ;  /* 0x0006d01201007387 */ /* 0x0009e80000100800 */
[----:B-1----:R1:W2:Y:S01]  /*162b0*/  LDG.E.U16 R19, desc[UR56][R14.64] ;  /* 0x000000380e137981 */ /* 0x0022a2000c1e1500 */
[----:B0-----:R-:W-:-:S04]  /*162c0*/  IMAD.WIDE R154, R2, 0x2, R152 ;  /* 0x00000002029a7825 */ /* 0x001fc800078e0298 */
[----:B------:R-:W-:Y:S01]  /*162d0*/  IMAD.WIDE R152, R2, 0x2, R160 ;  /* 0x0000000202987825 */ /* 0x000fe200078e02a0 */
[----:B----4-:R-:W4:Y:S03]  /*162e0*/  LDG.E.U16 R18, desc[UR56][R154.64] ;  /* 0x000000389a127981 */ /* 0x010f26000c1e1500 */
[----:B-1----:R-:W-:Y:S01]  /*162f0*/  IMAD.WIDE R14, R162, 0x2, R8 ;  /* 0x00000002a20e7825 */ /* 0x002fe200078e0208 */
[----:B------:R-:W-:Y:S04]  /*16300*/  STL [R1+0x1c98], R126 ;  /* 0x001c987e01007387 */ /* 0x000fe80000100800 */
[----:B------:R-:W-:Y:S01]  /*16310*/  STL [R1+0x1c9c], R127 ;  /* 0x001c9c7f01007387 */ /* 0x000fe20000100800 */
[----:B------:R-:W-:-:S03]  /*16320*/  IMAD.WIDE R14, R2, 0x2, R14 ;  /* 0x00000002020e7825 */ /* 0x000fc600078e020e */
[----:B------:R0:W-:Y:S04]  /*16330*/  STL [R1+0x6cc], R17 ;  /* 0x0006cc1101007387 */ /* 0x0001e80000100800 */
[----:B------:R1:W-:Y:S04]  /*16340*/  STL [R1+0x6c8], R16 ;  /* 0x0006c81001007387 */ /* 0x0003e80000100800 */
[----:B0-----:R0:W4:Y:S04]  /*16350*/  LDG.E.U16 R17, desc[UR56][R152.64] ;  /* 0x0000003898117981 */ /* 0x001128000c1e1500 */
[----:B------:R-:W-:Y:S04]  /*16360*/  STL [R1+0x1ca0], R117 ;  /* 0x001ca07501007387 */ /* 0x000fe80000100800 */
[----:B------:R0:W-:Y:S04]  /*16370*/  STL [R1+0x6c4], R13 ;  /* 0x0006c40d01007387 */ /* 0x0001e80000100800 */
[----:B-1----:R-:W4:Y:S04]  /*16380*/  LDG.E.U16 R16, desc[UR56][R158.64] ;  /* 0x000000389e107981 */ /* 0x002f28000c1e1500 */
[----:B0-----:R-:W4:Y:S01]  /*16390*/  LDG.E.U16 R13, desc[UR56][R14.64] ;  /* 0x000000380e0d7981 */ /* 0x001f22000c1e1500 */
[----:B------:R-:W-:-:S04]  /*163a0*/  IMAD.WIDE R156, R162, 0x2, R10 ;  /* 0x00000002a29c7825 */ /* 0x000fc800078e020a */
[----:B------:R-:W-:Y:S02]  /*163b0*/  IMAD R23, R3, 0x22, RZ ;  /* 0x0000002203177824 */ /* 0x000fe400078e02ff */
[----:B------:R-:W-:Y:S01]  /*163c0*/  IMAD.WIDE R152, R2, 0x2, R156 ;  /* 0x0000000202987825 */ /* 0x000fe200078e029c */
[----:B------:R-:W-:Y:S03]  /*163d0*/  STL [R1+0x1ca4], R116 ;  /* 0x001ca47401007387 */ /* 0x000fe60000100800 */
[C---:B------:R-:W-:Y:S01]  /*163e0*/  IMAD.WIDE R154, R23.reuse, 0x2, R6 ;  /* 0x00000002179a7825 */ /* 0x040fe200078e0206 */
[----:B------:R0:W-:Y:S03]  /*163f0*/  STL [R1+0x6c0], R12 ;  /* 0x0006c00c01007387 */ /* 0x0001e60000100800 */
[----:B------:R-:W-:-:S04]  /*16400*/  IMAD.WIDE R156, R23, 0x2, R4 ;  /* 0x00000002179c7825 */ /* 0x000fc800078e0204 */
[----:B------:R-:W-:Y:S02]  /*16410*/  IMAD R162, R3, 0x23, RZ ;  /* 0x0000002303a27824 */ /* 0x000fe400078e02ff */
[C---:B------:R-:W-:Y:S01]  /*16420*/  IMAD.WIDE R154, R2.reuse, 0x2, R154 ;  /* 0x00000002029a7825 */ /* 0x040fe200078e029a */
[----:B0-----:R0:W4:Y:S03]  /*16430*/  LDG.E.U16 R12, desc[UR56][R152.64] ;  /* 0x00000038980c7981 */ /* 0x001126000c1e1500 */
[----:B------:R-:W-:Y:S01]  /*16440*/  IMAD.WIDE R156, R2, 0x2, R156 ;  /* 0x00000002029c7825 */ /* 0x000fe200078e029c */
[----:B------:R-:W-:Y:S03]  /*16450*/  STL [R1+0x1ca8], R115 ;  /* 0x001ca87301007387 */ /* 0x000fe60000100800 */
[----:B------:R-:W-:Y:S01]  /*16460*/  IMAD.WIDE R160, R162, 0x2, R4 ;  /* 0x00000002a2a07825 */ /* 0x000fe200078e0204 */
[----:B------:R1:W4:Y:S03]  /*16470*/  LDG.E.U16 R25, desc[UR56][R154.64] ;  /* 0x000000389a197981 */ /* 0x000326000c1e1500 */
[C---:B0-----:R-:W-:Y:S01]  /*16480*/  IMAD.WIDE R152, R23.reuse, 0x2, R10 ;  /* 0x0000000217987825 */ /* 0x041fe200078e020a */
[----:B------:R0:W-:Y:S03]  /*16490*/  STL [R1+0x6bc], R0 ;  /* 0x0006bc0001007387 */ /* 0x0001e60000100800 */
[----:B------:R-:W-:Y:S01]  /*164a0*/  IMAD.WIDE R14, R23, 0x2, R8 ;  /* 0x00000002170e7825 */ /* 0x000fe200078e0208 */
[----:B------:R-:W-:Y:S03]  /*164b0*/  STL [R1+0x1cac], R114 ;  /* 0x001cac7201007387 */ /* 0x000fe60000100800 */
[C---:B-1----:R-:W-:Y:S01]  /*164c0*/  IMAD.WIDE R154, R2.reuse, 0x2, R152 ;  /* 0x00000002029a7825 */ /* 0x042fe200078e0298 */
[----:B------:R-:W-:Y:S03]  /*164d0*/  STL [R1+0x1cb0], R65 ;  /* 0x001cb04101007387 */ /* 0x000fe60000100800 */
[C---:B------:R-:W-:Y:S01]  /*164e0*/  IMAD.WIDE R152, R2.reuse, 0x2, R160 ;  /* 0x0000000202987825 */ /* 0x040fe200078e02a0 */
[----:B------:R1:W4:Y:S04]  /*164f0*/  LDG.E.U16 R31, desc[UR56][R156.64] ;  /* 0x000000389c1f7981 */ /* 0x000328000c1e1500 */
[----:B------:R-:W-:Y:S01]  /*16500*/  STL [R1+0x1cb4], R64 ;  /* 0x001cb44001007387 */ /* 0x000fe20000100800 */
[----:B------:R-:W-:-:S03]  /*16510*/  IMAD.WIDE R14, R2, 0x2, R14 ;  /* 0x00000002020e7825 */ /* 0x000fc600078e020e */
[----:B------:R-:W-:Y:S01]  /*16520*/  STL [R1+0x1cb8], R63 ;  /* 0x001cb83f01007387 */ /* 0x000fe20000100800 */
[----:B-1----:R-:W-:-:S03]  /*16530*/  IMAD.WIDE R156, R162, 0x2, R10 ;  /* 0x00000002a29c7825 */ /* 0x002fc600078e020a */
[----:B------:R-:W-:Y:S01]  /*16540*/  STL [R1+0x1cbc], R62 ;  /* 0x001cbc3e01007387 */ /* 0x000fe20000100800 */
[----:B------:R-:W-:-:S03]  /*16550*/  IMAD R23, R3, 0x24, RZ ;  /* 0x0000002403177824 */ /* 0x000fc600078e02ff */
[----:B0-----:R0:W4:Y:S01]  /*16560*/  LDG.E.U16 R0, desc[UR56][R14.64] ;  /* 0x000000380e007981 */ /* 0x001122000c1e1500 */
[----:B------:R-:W-:-:S04]  /*16570*/  IMAD.WIDE R158, R162, 0x2, R6 ;  /* 0x00000002a29e7825 */ /* 0x000fc800078e0206 */
[----:B0-----:R-:W-:-:S04]  /*16580*/  IMAD.WIDE R14, R162, 0x2, R8 ;  /* 0x00000002a20e7825 */ /* 0x001fc800078e0208 */
[----:B------:R-:W-:-:S04]  /*16590*/  IMAD R162, R3, 0x25, RZ ;  /* 0x0000002503a27824 */ /* 0x000fc800078e02ff */
[----:B------:R-:W-:Y:S01]  /*165a0*/  IMAD.WIDE R160, R162, 0x2, R4 ;  /* 0x00000002a2a07825 */ /* 0x000fe200078e0204 */
[----:B---3--:R0:W-:Y:S04]  /*165b0*/  STL [R1+0x688], R21 ;  /* 0x0006881501007387 */ /* 0x0081e80000100800 */
[----:B0-----:R0:W3:Y:S02]  /*165c0*/  LDG.E.U16 R21, desc[UR56][R154.64] ;  /* 0x000000389a157981 */ /* 0x0010e4000c1e1500 */
[----:B0-----:R-:W-:-:S04]  /*165d0*/  IMAD.WIDE R154, R23, 0x2, R6 ;  /* 0x00000002179a7825 */ /* 0x001fc800078e0206 */
[C---:B------:R-:W-:Y:S01]  /*165e0*/  IMAD.WIDE R154, R2.reuse, 0x2, R154 ;  /* 0x00000002029a7825 */ /* 0x040fe200078e029a */
[----:B--2---:R0:W-:Y:S04]  /*165f0*/  STL [R1+0x684], R20 ;  /* 0x0006841401007387 */ /* 0x0041e80000100800 */
[----:B0-----:R0:W2:Y:S04]  /*16600*/  LDG.E.U16 R20, desc[UR56][R152.64] ;  /* 0x0000003898147981 */ /* 0x0010a8000c1e1500 */
[----:B------:R-:W-:Y:S01]  /*16610*/  STL [R1+0x680], R19 ;  /* 0x0006801301007387 */ /* 0x000fe20000100800 */
[----:B0-----:R-:W-:-:S03]  /*16620*/  IMAD.WIDE R152, R2, 0x2, R156 ;  /* 0x0000000202987825 */ /* 0x001fc600078e029c */
[----:B----4-:R-:W-:Y:S04]  /*16630*/  STL [R1+0x67c], R18 ;  /* 0x00067c1201007387 */ /* 0x010fe80000100800 */
[----:B------:R0:W-:Y:S04]  /*16640*/  STL [R1+0x678], R17 ;  /* 0x0006781101007387 */ /* 0x0001e80000100800 */
[----:B0-----:R0:W4:Y:S04]  /*16650*/  LDG.E.U16 R17, desc[UR56][R152.64] ;  /* 0x0000003898117981 */ /* 0x001128000c1e1500 */
[----:B------:R-:W-:Y:S01]  /*16660*/  STL [R1+0x674], R16 ;  /* 0x0006741001007387 */ /* 0x000fe20000100800 */
[----:B0-----:R-:W-:-:S03]  /*16670*/  IMAD.WIDE R152, R23, 0x2, R10 ;  /* 0x0000000217987825 */ /* 0x001fc600078e020a */
[----:B------:R0:W-:Y:S04]  /*16680*/  STL [R1+0x670], R13 ;  /* 0x0006700d01007387 */ /* 0x0001e80000100800 */
[----:B0-----:R0:W4:Y:S02]  /*16690*/  LDG.E.U16 R13, desc[UR56][R154.64] ;  /* 0x000000389a0d7981 */ /* 0x001124000c1e1500 */
[----:B0-----:R-:W-:-:S04]  /*166a0*/  IMAD.WIDE R154, R2, 0x2, R152 ;  /* 0x00000002029a7825 */ /* 0x001fc800078e0298 */
[----:B------:R-:W-:-:S05]  /*166b0*/  IMAD.WIDE R152, R2, 0x2, R160 ;  /* 0x0000000202987825 */ /* 0x000fca00078e02a0 */
[----:B------:R-:W3:Y:S01]  /*166c0*/  LDG.E.U16 R128, desc[UR56][R152.64] ;  /* 0x0000003898807981 */ /* 0x000ee2000c1e1500 */
[----:B------:R-:W-:-:S05]  /*166d0*/  IMAD.WIDE R14, R2, 0x2, R14 ;  /* 0x00000002020e7825 */ /* 0x000fca00078e020e */
[----:B------:R0:W4:Y:S01]  /*166e0*/  LDG.E.U16 R18, desc[UR56][R14.64] ;  /* 0x000000380e127981 */ /* 0x000122000c1e1500 */
[----:B------:R-:W-:-:S04]  /*166f0*/  IMAD.WIDE R156, R23, 0x2, R4 ;  /* 0x00000002179c7825 */ /* 0x000fc800078e0204 */
[----:B------:R-:W-:-:S04]  /*16700*/  IMAD.WIDE R158, R2, 0x2, R158 ;  /* 0x00000002029e7825 */ /* 0x000fc800078e029e */
[----:B0-----:R-:W-:Y:S01]  /*16710*/  IMAD.WIDE R14, R23, 0x2, R8 ;  /* 0x00000002170e7825 */ /* 0x001fe200078e0208 */
[----:B------:R0:W4:Y:S03]  /*16720*/  LDG.E.U16 R19, desc[UR56][R158.64] ;  /* 0x000000389e137981 */ /* 0x000126000c1e1500 */
[----:B------:R-:W-:-:S04]  /*16730*/  IMAD.WIDE R156, R2, 0x2, R156 ;  /* 0x00000002029c7825 */ /* 0x000fc800078e029c */
[----:B------:R-:W-:Y:S01]  /*16740*/  IMAD.WIDE R14, R2, 0x2, R14 ;  /* 0x00000002020e7825 */ /* 0x000fe200078e020e */
[----:B------:R1:W-:Y:S03]  /*16750*/  STL [R1+0x66c], R12 ;  /* 0x00066c0c01007387 */ /* 0x0003e60000100800 */
[----:B0-----:R-:W-:Y:S01]  /*16760*/  IMAD.WIDE R158, R162, 0x2, R6 ;  /* 0x00000002a29e7825 */ /* 0x001fe200078e0206 */
[----:B------:R0:W4:Y:S04]  /*16770*/  LDG.E.U16 R16, desc[UR56][R156.64] ;  /* 0x000000389c107981 */ /* 0x000128000c1e1500 */
[----:B-1----:R1:W4:Y:S01]  /*16780*/  LDG.E.U16 R12, desc[UR56][R14.64] ;  /* 0x000000380e0c7981 */ /* 0x002322000c1e1500 */
[----:B------:R-:W-:-:S04]  /*16790*/  IMAD.WIDE R158, R2, 0x2, R158 ;  /* 0x00000002029e7825 */ /* 0x000fc800078e029e */
[C---:B0-----:R-:W-:Y:S01]  /*167a0*/  IMAD.WIDE R156, R162.reuse, 0x2, R10 ;  /* 0x00000002a29c7825 */ /* 0x041fe200078e020a */
[----:B------:R-:W-:Y:S03]  /*167b0*/  STL [R1+0x668], R31 ;  /* 0x0006681f01007387 */ /* 0x000fe60000100800 */
[----:B-1----:R-:W-:Y:S01]  /*167c0*/  IMAD.WIDE R14, R162, 0x2, R8 ;  /* 0x00000002a20e7825 */ /* 0x002fe200078e0208 */
[----:B------:R-:W-:Y:S03]  /*167d0*/  STL [R1+0x664], R25 ;  /* 0x0006641901007387 */ /* 0x000fe60000100800 */
[C---:B------:R-:W-:Y:S01]  /*167e0*/  IMAD.WIDE R152, R2.reuse, 0x2, R156 ;  /* 0x0000000202987825 */ /* 0x040fe200078e029c */
[----:B------:R-:W4:Y:S03]  /*167f0*/  LDG.E.U16 R129, desc[UR56][R158.64] ;  /* 0x000000389e817981 */ /* 0x000f26000c1e1500 */
[----:B------:R-:W-:Y:S01]  /*16800*/  IMAD.WIDE R14, R2, 0x2, R14 ;  /* 0x00000002020e7825 */ /* 0x000fe200078e020e */
[----:B------:R0:W-:Y:S04]  /*16810*/  STL [R1+0x660], R0 ;  /* 0x0006600001007387 */ /* 0x0001e80000100800 */
[----:B------:R-:W4:Y:S01]  /*16820*/  LDG.E.U16 R46, desc[UR56][R14.64] ;  /* 0x000000380e2e7981 */ /* 0x000f22000c1e1500 */
[----:B------:R-:W-:-:S03]  /*16830*/  IMAD R23, R3, 0x26, RZ ;  /* 0x0000002603177824 */ /* 0x000fc600078e02ff */
[----:B0-----:R0:W4:Y:S04]  /*16840*/  LDG.E.U16 R0, desc[UR56][R154.64] ;  /* 0x000000389a007981 */ /* 0x001128000c1e1500 */
[----:B---3--:R-:W-:Y:S04]  /*16850*/  STL [R1+0x1cc0], R128 ;  /* 0x001cc08001007387 */ /* 0x008fe80000100800 */
[----:B------:R1:W-:Y:S04]  /*16860*/  STL [R1+0x65c], R21 ;  /* 0x00065c1501007387 */ /* 0x0003e80000100800 */
[----:B-1----:R1:W3:Y:S01]  /*16870*/  LDG.E.U16 R21, desc[UR56][R152.64] ;  /* 0x0000003898157981 */ /* 0x0022e2000c1e1500 */
[----:B------:R-:W-:-:S04]  /*16880*/  IMAD.WIDE R156, R23, 0x2, R4 ;  /* 0x00000002179c7825 */ /* 0x000fc800078e0204 */
[----:B0-----:R-:W-:-:S04]  /*16890*/  IMAD.WIDE R154, R23, 0x2, R6 ;  /* 0x00000002179a7825 */ /* 0x001fc800078e0206 */
[----:B------:R-:W-:-:S04]  /*168a0*/  IMAD.WIDE R14, R23, 0x2, R8 ;  /* 0x00000002170e7825 */ /* 0x000fc800078e0208 */
[----:B------:R-:W-:-:S04]  /*168b0*/  IMAD.WIDE R156, R2, 0x2, R156 ;  /* 0x00000002029c7825 */ /* 0x000fc800078e029c */
[C---:B------:R-:W-:Y:S01]  /*168c0*/  IMAD.WIDE R154, R2.reuse, 0x2, R154 ;  /* 0x00000002029a7825 */ /* 0x040fe200078e029a */
[----:B------:R-:W3:Y:S03]  /*168d0*/  LDG.E.U16 R113, desc[UR56][R156.64] ;  /* 0x000000389c717981 */ /* 0x000ee6000c1e1500 */
[----:B------:R-:W-:Y:S01]  /*168e0*/  IMAD R162, R3, 0x27, RZ ;  /* 0x0000002703a27824 */ /* 0x000fe200078e02ff */
[----:B------:R0:W3:Y:S01]  /*168f0*/  LDG.E.U16 R112, desc[UR56][R154.64] ;  /* 0x000000389a707981 */ /* 0x0000e2000c1e1500 */
[----:B------:R-:W-:-:S04]  /*16900*/  IMAD.WIDE R14, R2, 0x2, R14 ;  /* 0x00000002020e7825 */ /* 0x000fc800078e020e */
[----:B-1----:R-:W-:Y:S01]  /*16910*/  IMAD.WIDE R152, R23, 0x2, R10 ;  /* 0x0000000217987825 */ /* 0x002fe200078e020a */
[----:B------:R1:W3:Y:S03]  /*16920*/  LDG.E.U16 R111, desc[UR56][R14.64] ;  /* 0x000000380e6f7981 */ /* 0x0002e6000c1e1500 */
[----:B------:R-:W-:-:S04]  /*16930*/  IMAD.WIDE R160, R162, 0x2, R4 ;  /* 0x00000002a2a07825 */ /* 0x000fc800078e0204 */
[----:B0-----:R-:W-:-:S04]  /*16940*/  IMAD.WIDE R154, R2, 0x2, R152 ;  /* 0x00000002029a7825 */ /* 0x001fc800078e0298 */
[----:B------:R-:W-:Y:S01]  /*16950*/  IMAD.WIDE R152, R2, 0x2, R160 ;  /* 0x0000000202987825 */ /* 0x000fe200078e02a0 */
[----:B------:R-:W3:Y:S03]  /*16960*/  LDG.E.U16 R110, desc[UR56][R154.64] ;  /* 0x000000389a6e7981 */ /* 0x000ee6000c1e1500 */
[C---:B------:R-:W-:Y:S01]  /*16970*/  IMAD.WIDE R156, R162.reuse, 0x2, R10 ;  /* 0x00000002a29c7825 */ /* 0x040fe200078e020a */
[----:B------:R0:W3:Y:S03]  /*16980*/  LDG.E.U16 R61, desc[UR56][R152.64] ;  /* 0x00000038983d7981 */ /* 0x0000e6000c1e1500 */
[----:B------:R-:W-:Y:S02]  /*16990*/  IMAD R23, R3, 0x28, RZ ;  /* 0x0000002803177824 */ /* 0x000fe400078e02ff */
[----:B------:R-:W-:-:S04]  /*169a0*/  IMAD.WIDE R158, R162, 0x2, R6 ;  /* 0x00000002a29e7825 */ /* 0x000fc800078e0206 */
[----:B-1----:R-:W-:-:S04]  /*169b0*/  IMAD.WIDE R14, R162, 0x2, R8 ;  /* 0x00000002a20e7825 */ /* 0x002fc800078e0208 */
[----:B0-----:R-:W-:-:S04]  /*169c0*/  IMAD.WIDE R152, R2, 0x2, R156 ;  /* 0x0000000202987825 */ /* 0x001fc800078e029c */
[C---:B------:R-:W-:Y:S01]  /*169d0*/  IMAD.WIDE R156, R23.reuse, 0x2, R4 ;  /* 0x00000002179c7825 */ /* 0x040fe200078e0204 */
[----:B--2---:R-:W-:Y:S03]  /*169e0*/  STL [R1+0x658], R20 ;  /* 0x0006581401007387 */ /* 0x004fe60000100800 */
[----:B------:R-:W-:Y:S01]  /*169f0*/  IMAD.WIDE R154, R23, 0x2, R6 ;  /* 0x00000002179a7825 */ /* 0x000fe200078e0206 */
[----:B----4-:R-:W-:Y:S03]  /*16a00*/  STL [R1+0x1cc4], R129 ;  /* 0x001cc48101007387 */ /* 0x010fe60000100800 */
[C---:B------:R-:W-:Y:S01]  /*16a10*/  IMAD.WIDE R158, R2.reuse, 0x2, R158 ;  /* 0x00000002029e7825 */ /* 0x040fe200078e029e */
[----:B------:R-:W-:Y:S03]  /*16a20*/  STL [R1+0x654], R19 ;  /* 0x0006541301007387 */ /* 0x000fe60000100800 */
[C---:B------:R-:W-:Y:S01]  /*16a30*/  IMAD.WIDE R14, R2.reuse, 0x2, R14 ;  /* 0x00000002020e7825 */ /* 0x040fe200078e020e */
[----:B------:R-:W-:Y:S03]  /*16a40*/  STL [R1+0x1cc8], R46 ;  /* 0x001cc82e01007387 */ /* 0x000fe60000100800 */
[C---:B------:R-:W-:Y:S01]  /*16a50*/  IMAD.WIDE R156, R2.reuse, 0x2, R156 ;  /* 0x00000002029c7825 */ /* 0x040fe200078e029c */
[----:B------:R-:W-:Y:S03]  /*16a60*/  STL [R1+0x650], R18 ;  /* 0x0006501201007387 */ /* 0x000fe60000100800 */
[----:B------:R-:W-:Y:S01]  /*16a70*/  IMAD.WIDE R154, R2, 0x2, R154 ;  /* 0x00000002029a7825 */ /* 0x000fe200078e029a */
[----:B------:R-:W2:Y:S04]  /*16a80*/  LDG.E.U16 R60, desc[UR56][R158.64] ;  /* 0x000000389e3c7981 */ /* 0x000ea8000c1e1500 */
[----:B------:R0:W4:Y:S04]  /*16a90*/  LDG.E.U16 R59, desc[UR56][R14.64] ;  /* 0x000000380e3b7981 */ /* 0x000128000c1e1500 */
[----:B------:R1:W4:Y:S04]  /*16aa0*/  LDG.E.U16 R58, desc[UR56][R152.64] ;  /* 0x00000038983a7981 */ /* 0x000328000c1e1500 */
[----:B---3--:R-:W-:Y:S04]  /*16ab0*/  STL [R1+0x1ccc], R21 ;  /* 0x001ccc1501007387 */ /* 0x008fe80000100800 */
[----:B------:R3:W-:Y:S04]  /*16ac0*/  STL [R1+0x64c], R17 ;  /* 0x00064c1101007387 */ /* 0x0007e80000100800 */
[----:B------:R0:W-:Y:S04]  /*16ad0*/  STL [R1+0x648], R16 ;  /* 0x0006481001007387 */ /* 0x0001e80000100800 */
[----:B---3--:R-:W3:Y:S04]  /*16ae0*/  LDG.E.U16 R17, desc[UR56][R156.64] ;  /* 0x000000389c117981 */ /* 0x008ee8000c1e1500 */
[----:B0-----:R0:W3:Y:S01]  /*16af0*/  LDG.E.U16 R16, desc[UR56][R154.64] ;  /* 0x000000389a107981 */ /* 0x0010e2000c1e1500 */
[----:B------:R-:W-:-:S02]  /*16b00*/  IMAD R162, R3, 0x29, RZ ;  /* 0x0000002903a27824 */ /* 0x000fc400078e02ff */
[----:B------:R-:W-:-:S04]  /*16b10*/  IMAD.WIDE R14, R23, 0x2, R8 ;  /* 0x00000002170e7825 */ /* 0x000fc800078e0208 */
[----:B-1----:R-:W-:-:S04]  /*16b20*/  IMAD.WIDE R152, R23, 0x2, R10 ;  /* 0x0000000217987825 */ /* 0x002fc800078e020a */
[----:B------:R-:W-:-:S04]  /*16b30*/  IMAD.WIDE R160, R162, 0x2, R4 ;  /* 0x00000002a2a07825 */ /* 0x000fc800078e0204 */
[----:B------:R-:W-:Y:S01]  /*16b40*/  IMAD.WIDE R158, R162, 0x2, R6 ;  /* 0x00000002a29e7825 */ /* 0x000fe200078e0206 */
[----:B------:R-:W-:Y:S03]  /*16b50*/  STL [R1+0x1cd0], R113 ;  /* 0x001cd07101007387 */ /* 0x000fe60000100800 */
[C---:B------:R-:W-:Y:S01]  /*16b60*/  IMAD.WIDE R14, R2.reuse, 0x2, R14 ;  /* 0x00000002020e7825 */ /* 0x040fe200078e020e */
[----:B------:R1:W-:Y:S03]  /*16b70*/  STL [R1+0x644], R13 ;  /* 0x0006440d01007387 */ /* 0x0003e60000100800 */
[C---:B0-----:R-:W-:Y:S01]  /*16b80*/  IMAD.WIDE R154, R2.reuse, 0x2, R152 ;  /* 0x00000002029a7825 */ /* 0x041fe200078e0298 */
[----:B------:R-:W-:Y:S03]  /*16b90*/  STL [R1+0x1cd4], R112 ;  /* 0x001cd47001007387 */ /* 0x000fe60000100800 */
[C---:B------:R-:W-:Y:S01]  /*16ba0*/  IMAD.WIDE R152, R2.reuse, 0x2, R160 ;  /* 0x0000000202987825 */ /* 0x040fe200078e02a0 */
[----:B------:R0:W-:Y:S03]  /*16bb0*/  STL [R1+0x640], R12 ;  /* 0x0006400c01007387 */ /* 0x0001e60000100800 */
[----:B------:R-:W-:Y:S01]  /*16bc0*/  IMAD.WIDE R158, R2, 0x2, R158 ;  /* 0x00000002029e7825 */ /* 0x000fe200078e029e */
[----:B-1----:R-:W3:Y:S03]  /*16bd0*/  LDG.E.U16 R13, desc[UR56][R14.64] ;  /* 0x000000380e0d7981 */ /* 0x002ee6000c1e1500 */
[----:B------:R-:W-:Y:S01]  /*16be0*/  IMAD.WIDE R156, R162, 0x2, R10 ;  /* 0x00000002a29c7825 */ /* 0x000fe200078e020a */
[----:B------:R1:W3:Y:S04]  /*16bf0*/  LDG.E.U16 R31, desc[UR56][R154.64] ;  /* 0x000000389a1f7981 */ /* 0x0002e8000c1e1500 */
[----:B------:R-:W-:Y:S01]  /*16c00*/  STL [R1+0x1cd8], R111 ;  /* 0x001cd86f01007387 */ /* 0x000fe20000100800 */
[----:B------:R-:W-:-:S03]  /*16c10*/  IMAD R23, R3, 0x2a, RZ ;  /* 0x0000002a03177824 */ /* 0x000fc600078e02ff */
[----:B0-----:R0:W3:Y:S04]  /*16c20*/  LDG.E.U16 R12, desc[UR56][R152.64] ;  /* 0x00000038980c7981 */ /* 0x0010e8000c1e1500 */
[----:B------:R0:W-:Y:S01]  /*16c30*/  STL [R1+0x63c], R0 ;  /* 0x00063c0001007387 */ /* 0x0001e20000100800 */
[----:B-1----:R-:W-:-:S04]  /*16c40*/  IMAD.WIDE R154, R23, 0x2, R6 ;  /* 0x00000002179a7825 */ /* 0x002fc800078e0206 */
[----:B0-----:R-:W-:Y:S01]  /*16c50*/  IMAD.WIDE R152, R2, 0x2, R156 ;  /* 0x0000000202987825 */ /* 0x001fe200078e029c */
[----:B------:R-:W3:Y:S03]  /*16c60*/  LDG.E.U16 R0, desc[UR56][R158.64] ;  /* 0x000000389e007981 */ /* 0x000ee6000c1e1500 */
[----:B------:R-:W-:Y:S01]  /*16c70*/  IMAD.WIDE R156, R23, 0x2, R4 ;  /* 0x00000002179c7825 */ /* 0x000fe200078e0204 */
[----:B------:R0:W3:Y:S03]  /*16c80*/  LDG.E.U16 R21, desc[UR56][R152.64] ;  /* 0x0000003898157981 */ /* 0x0000e6000c1e1500 */
[----:B------:R-:W-:-:S04]  /*16c90*/  IMAD.WIDE R14, R162, 0x2, R8 ;  /* 0x00000002a20e7825 */ /* 0x000fc800078e0208 */
[----:B------:R-:W-:Y:S02]  /*16ca0*/  IMAD R162, R3, 0x2b, RZ ;  /* 0x0000002b03a27824 */ /* 0x000fe400078e02ff */
[----:B------:R-:W-:-:S04]  /*16cb0*/  IMAD.WIDE R154, R2, 0x2, R154 ;  /* 0x00000002029a7825 */ /* 0x000fc800078e029a */
[C---:B0-----:R-:W-:Y:S01]  /*16cc0*/  IMAD.WIDE R152, R23.reuse, 0x2, R10 ;  /* 0x0000000217987825 */ /* 0x041fe200078e020a */
[----:B------:R-:W-:Y:S03]  /*16cd0*/  STL [R1+0x1cdc], R110 ;  /* 0x001cdc6e01007387 */ /* 0x000fe60000100800 */
[----:B------:R-:W-:Y:S01]  /*16ce0*/  IMAD.WIDE R156, R2, 0x2, R156 ;  /* 0x00000002029c7825 */ /* 0x000fe200078e029c */
[----:B------:R0:W3:Y:S03]  /*16cf0*/  LDG.E.U16 R19, desc[UR56][R154.64] ;  /* 0x000000389a137981 */ /* 0x0000e6000c1e1500 */
[----:B------:R-:W-:Y:S01]  /*16d00*/  IMAD.WIDE R160, R162, 0x2, R4 ;  /* 0x00000002a2a07825 */ /* 0x000fe200078e0204 */
[----:B------:R-:W-:Y:S03]  /*16d10*/  STL [R1+0x1ce0], R61 ;  /* 0x001ce03d01007387 */ /* 0x000fe60000100800 */
[C---:B------:R-:W-:Y:S01]  /*16d20*/  IMAD.WIDE R14, R2.reuse, 0x2, R14 ;  /* 0x00000002020e7825 */ /* 0x040fe200078e020e */
[----:B------:R1:W3:Y:S03]  /*16d30*/  LDG.E.U16 R20, desc[UR56][R156.64] ;  /* 0x000000389c147981 */ /* 0x0002e6000c1e1500 */
[C---:B0-----:R-:W-:Y:S01]  /*16d40*/  IMAD.WIDE R154, R2.reuse, 0x2, R152 ;  /* 0x00000002029a7825 */ /* 0x041fe200078e0298 */
[----:B--2---:R-:W-:Y:S03]  /*16d50*/  STL [R1+0x1ce4], R60 ;  /* 0x001ce43c01007387 */ /* 0x004fe60000100800 */
[----:B------:R-:W-:Y:S01]  /*16d60*/  IMAD.WIDE R152, R2, 0x2, R160 ;  /* 0x0000000202987825 */ /* 0x000fe200078e02a0 */
[----:B----4-:R-:W-:Y:S03]  /*16d70*/  STL [R1+0x1ce8], R59 ;  /* 0x001ce83b01007387 */ /* 0x010fe60000100800 */
[----:B-1----:R-:W-:Y:S01]  /*16d80*/  IMAD.WIDE R156, R162, 0x2, R10 ;  /* 0x00000002a29c7825 */ /* 0x002fe200078e020a */
[----:B------:R0:W2:Y:S04]  /*16d90*/  LDG.E.U16 R25, desc[UR56][R14.64] ;  /* 0x000000380e197981 */ /* 0x0000a8000c1e1500 */
[----:B------:R-:W-:Y:S01]  /*16da0*/  STL [R1+0x1cec], R58 ;  /* 0x001cec3a01007387 */ /* 0x000fe20000100800 */
[----:B0-----:R-:W-:-:S04]  /*16db0*/  IMAD.WIDE R14, R23, 0x2, R8 ;  /* 0x00000002170e7825 */ /* 0x001fc800078e0208 */
[----:B------:R-:W-:Y:S01]  /*16dc0*/  IMAD R23, R3, 0x2c, RZ ;  /* 0x0000002c03177824 */ /* 0x000fe200078e02ff */
[----:B---3--:R0:W-:Y:S04]  /*16dd0*/  STL [R1+0x608], R17 ;  /* 0x0006081101007387 */ /* 0x0081e80000100800 */
[----:B------:R1:W-:Y:S04]  /*16de0*/  STL [R1+0x604], R16 ;  /* 0x0006041001007387 */ /* 0x0003e80000100800 */
[----:B0-----:R0:W3:Y:S04]  /*16df0*/  LDG.E.U16 R17, desc[UR56][R154.64] ;  /* 0x000000389a117981 */ /* 0x0010e8000c1e1500 */
[----:B-1----:R1:W4:Y:S01]  /*16e00*/  LDG.E.U16 R16, desc[UR56][R152.64] ;  /* 0x0000003898107981 */ /* 0x002322000c1e1500 */
[----:B0-----:R-:W-:-:S04]  /*16e10*/  IMAD.WIDE R154, R23, 0x2, R6 ;  /* 0x00000002179a7825 */ /* 0x001fc800078e0206 */
[----:B-1----:R-:W-:-:S04]  /*16e20*/  IMAD.WIDE R152, R2, 0x2, R156 ;  /* 0x0000000202987825 */ /* 0x002fc800078e029c */
[----:B------:R-:W-:-:S04]  /*16e30*/  IMAD.WIDE R156, R23, 0x2, R4 ;  /* 0x00000002179c7825 */ /* 0x000fc800078e0204 */
[----:B------:R-:W-:-:S04]  /*16e40*/  IMAD.WIDE R154, R2, 0x2, R154 ;  /* 0x00000002029a7825 */ /* 0x000fc800078e029a */
[C---:B------:R-:W-:Y:S01]  /*16e50*/  IMAD.WIDE R156, R2.reuse, 0x2, R156 ;  /* 0x00000002029c7825 */ /* 0x040fe200078e029c */
[----:B------:R-:W3:Y:S04]  /*16e60*/  LDG.E.U16 R128, desc[UR56][R154.64] ;  /* 0x000000389a807981 */ /* 0x000ee8000c1e1500 */
[----:B------:R-:W4:Y:S01]  /*16e70*/  LDG.E.U16 R129, desc[UR56][R156.64] ;  /* 0x000000389c817981 */ /* 0x000f22000c1e1500 */
[----:B------:R-:W-:-:S05]  /*16e80*/  IMAD.WIDE R14, R2, 0x2, R14 ;  /* 0x00000002020e7825 */ /* 0x000fca00078e020e */
[----:B------:R0:W3:Y:S02]  /*16e90*/  LDG.E.U16 R18, desc[UR56][R14.64] ;  /* 0x000000380e127981 */ /* 0x0000e4000c1e1500 */
[----:B0-----:R-:W-:Y:S02]  /*16ea0*/  IMAD.WIDE R14, R162, 0x2, R8 ;  /* 0x00000002a20e7825 */ /* 0x001fe400078e0208 */
[----:B------:R-:W-:Y:S02]  /*16eb0*/  STL [R1+0x600], R13 ;  /* 0x0006000d01007387 */ /* 0x000fe40000100800 */
[----:B------:R-:W-:Y:S02]  /*16ec0*/  IMAD.WIDE R14, R2, 0x2, R14 ;  /* 0x00000002020e7825 */ /* 0x000fe400078e020e */
[----:B------:R-:W-:Y:S04]  /*16ed0*/  STL [R1+0x5fc], R31 ;  /* 0x0005fc1f01007387 */ /* 0x000fe80000100800 */
[----:B------:R0:W-:Y:S04]  /*16ee0*/  STL [R1+0x5f8], R12 ;  /* 0x0005f80c01007387 */ /* 0x0001e80000100800 */
[----:B------:R1:W-:Y:S04]  /*16ef0*/  STL [R1+0x5f4], R0 ;  /* 0x0005f40001007387 */ /* 0x0003e80000100800 */
[----:B0-----:R0:W3:Y:S04]  /*16f00*/  LDG.E.U16 R12, desc[UR56][R14.64] ;  /* 0x000000380e0c7981 */ /* 0x0010e8000c1e1500 */
[----:B-1----:R1:W3:Y:S01]  /*16f10*/  LDG.E.U16 R0, desc[UR56][R152.64] ;  /* 0x0000003898007981 */ /* 0x0022e2000c1e1500 */
[----:B0-----:R-:W-:-:S04]  /*16f20*/  IMAD.WIDE R14, R23, 0x2, R8 ;  /* 0x00000002170e7825 */ /* 0x001fc800078e0208 */
[----:B-1----:R-:W-:-:S04]  /*16f30*/  IMAD.WIDE R152, R23, 0x2, R10 ;  /* 0x0000000217987825 */ /* 0x002fc800078e020a */
[----:B------:R-:W-:-:S04]  /*16f40*/  IMAD.WIDE R14, R2, 0x2, R14 ;  /* 0x00000002020e7825 */ /* 0x000fc800078e020e */
[----:B------:R-:W-:Y:S01]  /*16f50*/  IMAD.WIDE R154, R2, 0x2, R152 ;  /* 0x00000002029a7825 */ /* 0x000fe200078e0298 */
[----:B------:R-:W3:Y:S04]  /*16f60*/  LDG.E.U16 R62, desc[UR56][R14.64] ;  /* 0x000000380e3e7981 */ /* 0x000ee8000c1e1500 */
[----:B------:R-:W3:Y:S01]  /*16f70*/  LDG.E.U16 R63, desc[UR56][R154.64] ;  /* 0x000000389a3f7981 */ /* 0x000ee2000c1e1500 */
[----:B------:R-:W-:-:S04]  /*16f80*/  IMAD.WIDE R158, R162, 0x2, R6 ;  /* 0x00000002a29e7825 */ /* 0x000fc800078e0206 */
[----:B------:R-:W-:Y:S02]  /*16f90*/  IMAD R162, R3, 0x2d, RZ ;  /* 0x0000002d03a27824 */ /* 0x000fe400078e02ff */
[----:B------:R-:W-:-:S04]  /*16fa0*/  IMAD.WIDE R158, R2, 0x2, R158 ;  /* 0x00000002029e7825 */ /* 0x000fc800078e029e */
[----:B------:R-:W-:Y:S01]  /*16fb0*/  IMAD.WIDE R160, R162, 0x2, R4 ;  /* 0x00000002a2a07825 */ /* 0x000fe200078e0204 */
[----:B------:R0:W3:Y:S04]  /*16fc0*/  LDG.E.U16 R13, desc[UR56][R158.64] ;  /* 0x000000389e0d7981 */ /* 0x0000e8000c1e1500 */
[----:B--2---:R-:W-:Y:S01]  /*16fd0*/  STL [R1+0x5f0], R25 ;  /* 0x0005f01901007387 */ /* 0x004fe20000100800 */
[----:B------:R-:W-:-:S04]  /*16fe0*/  IMAD.WIDE R152, R2, 0x2, R160 ;  /* 0x0000000202987825 */ /* 0x000fc800078e02a0 */
[----:B0-----:R-:W-:Y:S01]  /*16ff0*/  IMAD.WIDE R158, R162, 0x2, R6 ;  /* 0x00000002a29e7825 */ /* 0x001fe200078e0206 */
[----:B------:R-:W-:Y:S03]  /*17000*/  STL [R1+0x5ec], R21 ;  /* 0x0005ec1501007387 */ /* 0x000fe60000100800 */
[----:B------:R-:W-:Y:S01]  /*17010*/  IMAD.WIDE R158, R2, 0x2, R158 ;  /* 0x00000002029e7825 */ /* 0x000fe200078e029e */
[----:B----4-:R-:W-:Y:S04]  /*17020*/  STL [R1+0x1cf0], R129 ;  /* 0x001cf08101007387 */ /* 0x010fe80000100800 */
[----:B---3--:R-:W-:Y:S04]  /*17030*/  STL [R1+0x1cf4], R128 ;  /* 0x001cf48001007387 */ /* 0x008fe80000100800 */
[----:B------:R0:W-:Y:S04]  /*17040*/  STL [R1+0x5e8], R20 ;  /* 0x0005e81401007387 */ /* 0x0001e80000100800 */
[----:B------:R1:W-:Y:S04]  /*17050*/  STL [R1+0x5e4], R19 ;  /* 0x0005e41301007387 */ /* 0x0003e80000100800 */
[----:B0-----:R0:W2:Y:S04]  /*17060*/  LDG.E.U16 R20, desc[UR56][R152.64] ;  /* 0x0000003898147981 */ /* 0x0010a8000c1e1500 */
[----:B-1----:R-:W3:Y:S01]  /*17070*/  LDG.E.U16 R19, desc[UR56][R158.64] ;  /* 0x000000389e137981 */ /* 0x002ee2000c1e1500 */
[----:B------:R-:W-:-:S04]  /*17080*/  IMAD.WIDE R14, R162, 0x2, R8 ;  /* 0x00000002a20e7825 */ /* 0x000fc800078e0208 */
[----:B------:R-:W-:-:S04]  /*17090*/  IMAD.WIDE R156, R162, 0x2, R10 ;  /* 0x00000002a29c7825 */ /* 0x000fc800078e020a */
[----:B------:R-:W-:Y:S02]  /*170a0*/  IMAD R23, R3, 0x2e, RZ ;  /* 0x0000002e03177824 */ /* 0x000fe400078e02ff */
[----:B------:R-:W-:-:S04]  /*170b0*/  IMAD.WIDE R14, R2, 0x2, R14 ;  /* 0x00000002020e7825 */ /* 0x000fc800078e020e */
[----:B0-----:R-:W-:-:S04]  /*170c0*/  IMAD.WIDE R152, R2, 0x2, R156 ;  /* 0x0000000202987825 */ /* 0x001fc800078e029c */
[----:B------:R-:W-:-:S04]  /*170d0*/  IMAD.WIDE R154, R23, 0x2, R6 ;  /* 0x00000002179a7825 */ /* 0x000fc800078e0206 */
[----:B------:R-:W-:-:S04]  /*170e0*/  IMAD.WIDE R156, R23, 0x2, R4 ;  /* 0x00000002179c7825 */ /* 0x000fc800078e0204 */
[----:B------:R-:W-:Y:S02]  /*170f0*/  IMAD R162, R3, 0x2f, RZ ;  /* 0x0000002f03a27824 */ /* 0x000fe400078e02ff */
[C---:B------:R-:W-:Y:S01]  /*17100*/  IMAD.WIDE R154, R2.reuse, 0x2, R154 ;  /* 0x00000002029a7825 */ /* 0x040fe200078e029a */
[----:B------:R-:W-:Y:S04]  /*17110*/  STL [R1+0x1cf8], R62 ;  /* 0x001cf83e01007387 */ /* 0x000fe80000100800 */
[----:B------:R0:W-:Y:S04]  /*17120*/  STL [R1+0x5e0], R18 ;  /* 0x0005e01201007387 */ /* 0x0001e80000100800 */
[----:B------:R-:W-:Y:S01]  /*17130*/  STL [R1+0x1cfc], R63 ;  /* 0x001cfc3f01007387 */ /* 0x000fe20000100800 */
[----:B------:R-:W-:-:S03]  /*17140*/  IMAD.WIDE R156, R2, 0x2, R156 ;  /* 0x00000002029c7825 */ /* 0x000fc600078e029c */
[----:B------:R1:W-:Y:S01]  /*17150*/  STL [R1+0x5dc], R17 ;  /* 0x0005dc1101007387 */ /* 0x0003e20000100800 */
[----:B------:R-:W-:-:S03]  /*17160*/  IMAD.WIDE R160, R162, 0x2, R4 ;  /* 0x00000002a2a07825 */ /* 0x000fc600078e0204 */
[----:B0-----:R0:W4:Y:S04]  /*17170*/  LDG.E.U16 R18, desc[UR56][R14.64] ;  /* 0x000000380e127981 */ /* 0x001128000c1e1500 */
[----:B------:R-:W4:Y:S04]  /*17180*/  LDG.E.U16 R108, desc[UR56][R154.64] ;  /* 0x000000389a6c7981 */ /* 0x000f28000c1e1500 */
[----:B-1----:R1:W4:Y:S01]  /*17190*/  LDG.E.U16 R17, desc[UR56][R152.64] ;  /* 0x0000003898117981 */ /* 0x002322000c1e1500 */
[----:B0-----:R-:W-:-:S03]  /*171a0*/  IMAD.WIDE R14, R23, 0x2, R8 ;  /* 0x00000002170e7825 */ /* 0x001fc600078e0208 */
[----:B------:R0:W4:Y:S01]  /*171b0*/  LDG.E.U16 R109, desc[UR56][R156.64] ;  /* 0x000000389c6d7981 */ /* 0x000122000c1e1500 */
[----:B-1----:R-:W-:-:S04]  /*171c0*/  IMAD.WIDE R152, R23, 0x2, R10 ;  /* 0x0000000217987825 */ /* 0x002fc800078e020a */
[----:B------:R-:W-:-:S04]  /*171d0*/  IMAD.WIDE R14, R2, 0x2, R14 ;  /* 0x00000002020e7825 */ /* 0x000fc800078e020e */
[C---:B------:R-:W-:Y:S01]  /*171e0*/  IMAD.WIDE R154, R2.reuse, 0x2, R152 ;  /* 0x00000002029a7825 */ /* 0x040fe200078e0298 */
[----:B------:R1:W4:Y:S03]  /*171f0*/  LDG.E.U16 R107, desc[UR56][R14.64] ;  /* 0x000000380e6b7981 */ /* 0x000326000c1e1500 */
[----:B------:R-:W-:Y:S01]  /*17200*/  IMAD.WIDE R152, R2, 0x2, R160 ;  /* 0x0000000202987825 */ /* 0x000fe200078e02a0 */
[----:B------:R-:W4:Y:S03]  /*17210*/  LDG.E.U16 R106, desc[UR56][R154.64] ;  /* 0x000000389a6a7981 */ /* 0x000f26000c1e1500 */
[----:B0-----:R-:W-:Y:S01]  /*17220*/  IMAD.WIDE R156, R162, 0x2, R10 ;  /* 0x00000002a29c7825 */ /* 0x001fe200078e020a */
[----:B------:R0:W4:Y:S03]  /*17230*/  LDG.E.U16 R57, desc[UR56][R152.64] ;  /* 0x0000003898397981 */ /* 0x000126000c1e1500 */
[----:B------:R-:W-:-:S02]  /*17240*/  IMAD R23, R3, 0x30, RZ ;  /* 0x0000003003177824 */ /* 0x000fc400078e02ff */
[----:B------:R-:W-:-:S04]  /*17250*/  IMAD.WIDE R158, R162, 0x2, R6 ;  /* 0x00000002a29e7825 */ /* 0x000fc800078e0206 */
[----:B-1----:R-:W-:-:S04]  /*17260*/  IMAD.WIDE R14, R162, 0x2, R8 ;  /* 0x00000002a20e7825 */ /* 0x002fc800078e0208 */
[----:B0-----:R-:W-:-:S04]  /*17270*/  IMAD.WIDE R152, R2, 0x2, R156 ;  /* 0x0000000202987825 */ /* 0x001fc800078e029c */
[C---:B------:R-:W-:Y:S01]  /*17280*/  IMAD.WIDE R156, R23.reuse, 0x2, R4 ;  /* 0x00000002179c7825 */ /* 0x040fe200078e0204 */
[----:B------:R-:W-:Y:S03]  /*17290*/  STL [R1+0x5d8], R16 ;  /* 0x0005d81001007387 */ /* 0x000fe60000100800 */
[----:B------:R-:W-:Y:S01]  /*172a0*/  IMAD.WIDE R154, R23, 0x2, R6 ;  /* 0x00000002179a7825 */ /* 0x000fe200078e0206 */
[----:B------:R-:W4:Y:S03]  /*172b0*/  LDG.E.U16 R54, desc[UR56][R152.64] ;  /* 0x0000003898367981 */ /* 0x000f26000c1e1500 */
[----:B------:R-:W-:-:S04]  /*172c0*/  IMAD.WIDE R158, R2, 0x2, R158 ;  /* 0x00000002029e7825 */ /* 0x000fc800078e029e */
[C---:B------:R-:W-:Y:S01]  /*172d0*/  IMAD.WIDE R14, R2.reuse, 0x2, R14 ;  /* 0x00000002020e7825 */ /* 0x040fe200078e020e */
[----:B------:R-:W4:Y:S03]  /*172e0*/  LDG.E.U16 R56, desc[UR56][R158.64] ;  /* 0x000000389e387981 */ /* 0x000f26000c1e1500 */
[C---:B------:R-:W-:Y:S01]  /*172f0*/  IMAD.WIDE R156, R2.reuse, 0x2, R156 ;  /* 0x00000002029c7825 */ /* 0x040fe200078e029c */
[----:B------:R0:W4:Y:S03]  /*17300*/  LDG.E.U16 R55, desc[UR56][R14.64] ;  /* 0x000000380e377981 */ /* 0x000126000c1e1500 */
[----:B------:R-:W-:Y:S01]  /*17310*/  IMAD.WIDE R154, R2, 0x2, R154 ;  /* 0x00000002029a7825 */ /* 0x000fe200078e029a */
[----:B--2---:R-:W-:Y:S04]  /*17320*/  STL [R1+0x1d00], R20 ;  /* 0x001d001401007387 */ /* 0x004fe80000100800 */
[----:B------:R1:W-:Y:S04]  /*17330*/  STL [R1+0x5d4], R13 ;  /* 0x0005d40d01007387 */ /* 0x0003e80000100800 */
[----:B---3--:R-:W-:Y:S04]  /*17340*/  STL [R1+0x1d04], R19 ;  /* 0x001d041301007387 */ /* 0x008fe80000100800 */
[----:B------:R2:W-:Y:S04]  /*17350*/  STL [R1+0x5d0], R12 ;  /* 0x0005d00c01007387 */ /* 0x0005e80000100800 */
[----:B-1----:R-:W3:Y:S04]  /*17360*/  LDG.E.U16 R13, desc[UR56][R156.64] ;  /* 0x000000389c0d7981 */ /* 0x002ee8000c1e1500 */
[----:B--2---:R1:W2:Y:S01]  /*17370*/  LDG.E.U16 R12, desc[UR56][R154.64] ;  /* 0x000000389a0c7981 */ /* 0x0042a2000c1e1500 */
[----:B0-----:R-:W-:-:S04]  /*17380*/  IMAD.WIDE R14, R23, 0x2, R8 ;  /* 0x00000002170e7825 */ /* 0x001fc800078e0208 */
[----:B------:R-:W-:Y:S02]  /*17390*/  IMAD R162, R3, 0x31, RZ ;  /* 0x0000003103a27824 */ /* 0x000fe400078e02ff */
[----:B------:R-:W-:Y:S01]  /*173a0*/  IMAD.WIDE R14, R2, 0x2, R14 ;  /* 0x00000002020e7825 */ /* 0x000fe200078e020e */
[----:B------:R0:W-:Y:S03]  /*173b0*/  STL [R1+0x5cc], R0 ;  /* 0x0005cc0001007387 */ /* 0x0001e60000100800 */
[----:B------:R-:W-:-:S04]  /*173c0*/  IMAD.WIDE R152, R23, 0x2, R10 ;  /* 0x0000000217987825 */ /* 0x000fc800078e020a */
[----:B------:R-:W-:Y:S01]  /*173d0*/  IMAD.WIDE R160, R162, 0x2, R4 ;  /* 0x00000002a2a07825 */ /* 0x000fe200078e0204 */
[----:B0-----:R0:W2:Y:S03]  /*173e0*/  LDG.E.U16 R0, desc[UR56][R14.64] ;  /* 0x000000380e007981 */ /* 0x0010a6000c1e1500 */
[----:B-1----:R-:W-:-:S04]  /*173f0*/  IMAD.WIDE R154, R2, 0x2, R152 ;  /* 0x00000002029a7825 */ /* 0x002fc800078e0298 */
[----:B------:R-:W-:Y:S01]  /*17400*/  IMAD.WIDE R152, R2, 0x2, R160 ;  /* 0x0000000202987825 */ /* 0x000fe200078e02a0 */
[----:B------:R-:W2:Y:S03]  /*17410*/  LDG.E.U16 R31, desc[UR56][R154.64] ;  /* 0x000000389a1f7981 */ /* 0x000ea6000c1e1500 */
[C---:B0-----:R-:W-:Y:S01]  /*17420*/  IMAD.WIDE R14, R162.reuse, 0x2, R8 ;  /* 0x00000002a20e7825 */ /* 0x041fe200078e0208 */
[----:B------:R0:W2:Y:S03]  /*17430*/  LDG.E.U16 R25, desc[UR56][R152.64] ;  /* 0x0000003898197981 */ /* 0x0000a6000c1e1500 */
[----:B------:R-:W-:-:S04]  /*17440*/  IMAD.WIDE R156, R162, 0x2, R10 ;  /* 0x00000002a29c7825 */ /* 0x000fc800078e020a */
[----:B------:R-:W-:Y:S02]  /*17450*/  IMAD R23, R3, 0x32, RZ ;  /* 0x0000003203177824 */ /* 0x000fe400078e02ff */
[----:B------:R-:W-:-:S04]  /*17460*/  IMAD.WIDE R14, R2, 0x2, R14 ;  /* 0x00000002020e7825 */ /* 0x000fc800078e020e */
[----:B0-----:R-:W-:Y:S01]  /*17470*/  IMAD.WIDE R152, R2, 0x2, R156 ;  /* 0x0000000202987825 */ /* 0x001fe200078e029c */
[----:B------:R0:W2:Y:S03]  /*17480*/  LDG.E.U16 R20, desc[UR56][R14.64] ;  /* 0x000000380e147981 */ /* 0x0000a6000c1e1500 */
[C---:B------:R-:W-:Y:S01]  /*17490*/  IMAD.WIDE R154, R23.reuse, 0x2, R6 ;  /* 0x00000002179a7825 */ /* 0x040fe200078e0206 */
[----:B------:R1:W2:Y:S03]  /*174a0*/  LDG.E.U16 R19, desc[UR56][R152.64] ;  /* 0x0000003898137981 */ /* 0x0002a6000c1e1500 */
[----:B------:R-:W-:-:S04]  /*174b0*/  IMAD.WIDE R156, R23, 0x2, R4 ;  /* 0x00000002179c7825 */ /* 0x000fc800078e0204 */
[----:B------:R-:W-:Y:S01]  /*174c0*/  IMAD.WIDE R158, R162, 0x2, R6 ;  /* 0x00000002a29e7825 */ /* 0x000fe200078e0206 */
[----:B----4-:R-:W-:Y:S03]  /*174d0*/  STL [R1+0x1d08], R18 ;  /* 0x001d081201007387 */ /* 0x010fe60000100800 */
[----:B------:R-:W-:Y:S02]  /*174e0*/  IMAD R162, R3, 0x33, RZ ;  /* 0x0000003303a27824 */ /* 0x000fe400078e02ff */
[C---:B0-----:R-:W-:Y:S01]  /*174f0*/  IMAD.WIDE R14, R23.reuse, 0x2, R8 ;  /* 0x00000002170e7825 */ /* 0x041fe200078e0208 */
[----:B------:R0:W-:Y:S03]  /*17500*/  STL [R1+0x1d0c], R17 ;  /* 0x001d0c1101007387 */ /* 0x0001e60000100800 */
[C---:B------:R-:W-:Y:S01]  /*17510*/  IMAD.WIDE R154, R2.reuse, 0x2, R154 ;  /* 0x00000002029a7825 */ /* 0x040fe200078e029a */
[----:B------:R-:W-:Y:S03]  /*17520*/  STL [R1+0x1d10], R109 ;  /* 0x001d106d01007387 */ /* 0x000fe60000100800 */
[----:B-1----:R-:W-:Y:S01]  /*17530*/  IMAD.WIDE R152, R23, 0x2, R10 ;  /* 0x0000000217987825 */ /* 0x002fe200078e020a */
[----:B------:R-:W-:Y:S03]  /*17540*/  STL [R1+0x1d14], R108 ;  /* 0x001d146c01007387 */ /* 0x000fe60000100800 */
[----:B------:R-:W-:Y:S01]  /*17550*/  IMAD.WIDE R156, R2, 0x2, R156 ;  /* 0x00000002029c7825 */ /* 0x000fe200078e029c */
[----:B------:R-:W-:Y:S03]  /*17560*/  STL [R1+0x1d18], R107 ;  /* 0x001d186b01007387 */ /* 0x000fe60000100800 */
[----:B------:R-:W-:Y:S01]  /*17570*/  IMAD.WIDE R160, R162, 0x2, R4 ;  /* 0x00000002a2a07825 */ /* 0x000fe200078e0204 */
[----:B------:R-:W-:Y:S03]  /*17580*/  STL [R1+0x1d1c], R106 ;  /* 0x001d1c6a01007387 */ /* 0x000fe60000100800 */
[C---:B------:R-:W-:Y:S01]  /*17590*/  IMAD.WIDE R14, R2.reuse, 0x2, R14 ;  /* 0x00000002020e7825 */ /* 0x040fe200078e020e */
[----:B0-----:R0:W4:Y:S04]  /*175a0*/  LDG.E.U16 R17, desc[UR56][R154.64] ;  /* 0x000000389a117981 */ /* 0x001128000c1e1500 */
[----:B------:R-:W-:Y:S04]  /*175b0*/  STL [R1+0x1d20], R57 ;  /* 0x001d203901007387 */ /* 0x000fe80000100800 */
[----:B------:R1:W4:Y:S01]  /*175c0*/  LDG.E.U16 R18, desc[UR56][R156.64] ;  /* 0x000000389c127981 */ /* 0x000322000c1e1500 */
[----:B0-----:R-:W-:-:S03]  /*175d0*/  IMAD.WIDE R154, R2, 0x2, R152 ;  /* 0x00000002029a7825 */ /* 0x001fc600078e0298 */
[----:B------:R0:W4:Y:S01]  /*175e0*/  LDG.E.U16 R16, desc[UR56][R14.64] ;  /* 0x000000380e107981 */ /* 0x000122000c1e1500 */
[----:B------:R-:W-:-:S04]  /*175f0*/  IMAD.WIDE R152, R2, 0x2, R160 ;  /* 0x0000000202987825 */ /* 0x000fc800078e02a0 */
[C---:B-1----:R-:W-:Y:S01]  /*17600*/  IMAD.WIDE R156, R162.reuse, 0x2, R10 ;  /* 0x00000002a29c7825 */ /* 0x042fe200078e020a */
[----:B------:R-:W-:Y:S03]  /*17610*/  STL [R1+0x1d24], R56 ;  /* 0x001d243801007387 */ /* 0x000fe60000100800 */
[----:B0-----:R-:W-:Y:S01]  /*17620*/  IMAD.WIDE R14, R162, 0x2, R8 ;  /* 0x00000002a20e7825 */ /* 0x001fe200078e0208 */
[----:B------:R-:W-:Y:S03]  /*17630*/  STL [R1+0x1d28], R55 ;  /* 0x001d283701007387 */ /* 0x000fe60000100800 */
[----:B------:R-:W-:Y:S01]  /*17640*/  IMAD R23, R3, 0x34, RZ ;  /* 0x0000003403177824 */ /* 0x000fe200078e02ff */
[----:B------:R0:W-:Y:S01]  /*17650*/  STL [R1+0x1d2c], R54 ;  /* 0x001d2c3601007387 */ /* 0x0001e20000100800 */
[----:B------:R-:W-:-:S04]  /*17660*/  IMAD.WIDE R158, R2, 0x2, R158 ;  /* 0x00000002029e7825 */ /* 0x000fc800078e029e */
[----:B------:R-:W-:Y:S01]  /*17670*/  IMAD.WIDE R14, R2, 0x2, R14 ;  /* 0x00000002020e7825 */ /* 0x000fe200078e020e */
[----:B------:R-:W4:Y:S04]  /*17680*/  LDG.E.U16 R21, desc[UR56][R158.64] ;  /* 0x000000389e157981 */ /* 0x000f28000c1e1500 */
[----:B0-----:R-:W4:Y:S04]  /*17690*/  LDG.E.U16 R54, desc[UR56][R14.64] ;  /* 0x000000380e367981 */ /* 0x001f28000c1e1500 */
[----:B---3--:R0:W-:Y:S04]  /*176a0*/  STL [R1+0x588], R13 ;  /* 0x0005880d01007387 */ /* 0x0081e80000100800 */
[----:B--2---:R1:W-:Y:S04]  /*176b0*/  STL [R1+0x584], R12 ;  /* 0x0005840c01007387 */ /* 0x0043e80000100800 */
[----:B0-----:R0:W2:Y:S04]  /*176c0*/  LDG.E.U16 R13, desc[UR56][R154.64] ;  /* 0x000000389a0d7981 */ /* 0x0010a8000c1e1500 */
[----:B-1----:R1:W3:Y:S01]  /*176d0*/  LDG.E.U16 R12, desc[UR56][R152.64] ;  /* 0x00000038980c7981 */ /* 0x0022e2000c1e1500 */
[----:B0-----:R-:W-:-:S04]  /*176e0*/  IMAD.WIDE R154, R23, 0x2, R6 ;  /* 0x00000002179a7825 */ /* 0x001fc800078e0206 */
[----:B-1----:R-:W-:-:S04]  /*176f0*/  IMAD.WIDE R152, R2, 0x2, R156 ;  /* 0x0000000202987825 */ /* 0x002fc800078e029c */
[----:B------:R-:W-:Y:S01]  /*17700*/  IMAD.WIDE R156, R23, 0x2, R4 ;  /* 0x00000002179c7825 */ /* 0x000fe200078e0204 */
[----:B------:R0:W2:Y:S03]  /*17710*/  LDG.E.U16 R55, desc[UR56][R152.64] ;  /* 0x0000003898377981 */ /* 0x0000a6000c1e1500 */
[----:B------:R-:W-:-:S04]  /*17720*/  IMAD.WIDE R154, R2, 0x2, R154 ;  /* 0x00000002029a7825 */ /* 0x000fc800078e029a */
[----:B------:R-:W-:Y:S01]  /*17730*/  IMAD.WIDE R156, R2, 0x2, R156 ;  /* 0x00000002029c7825 */ /* 0x000fe200078e029c */
[----:B------:R1:W3:Y:S04]  /*17740*/  LDG.E.U16 R65, desc[UR56][R154.64] ;  /* 0x000000389a417981 */ /* 0x0002e8000c1e1500 */
[----:B------:R-:W3:Y:S01]  /*17750*/  LDG.E.U16 R64, desc[UR56][R156.64] ;  /* 0x000000389c407981 */ /* 0x000ee2000c1e1500 */
[----:B------:R-:W-:-:S04]  /*17760*/  IMAD.WIDE R158, R162, 0x2, R6 ;  /* 0x00000002a29e7825 */ /* 0x000fc800078e0206 */
[----:B------:R-:W-:Y:S01]  /*17770*/  IMAD.WIDE R14, R23, 0x2, R8 ;  /* 0x00000002170e7825 */ /* 0x000fe200078e0208 */
[----:B------:R1:W-:Y:S03]  /*17780*/  STL [R1+0x580], R0 ;  /* 0x0005800001007387 */ /* 0x0003e60000100800 */
[----:B------:R-:W-:Y:S01]  /*17790*/  IMAD R162, R3, 0x35, RZ ;  /* 0x0000003503a27824 */ /* 0x000fe200078e02ff */
[----:B------:R-:W-:Y:S01]  /*177a0*/  STL [R1+0x57c], R31 ;  /* 0x00057c1f01007387 */ /* 0x000fe20000100800 */
[----:B0-----:R-:W-:-:S03]  /*177b0*/  IMAD.WIDE R152, R23, 0x2, R10 ;  /* 0x0000000217987825 */ /* 0x001fc600078e020a */
[----:B------:R-:W-:Y:S01]  /*177c0*/  STL [R1+0x578], R25 ;  /* 0x0005781901007387 */ /* 0x000fe20000100800 */
[----:B------:R-:W-:-:S04]  /*177d0*/  IMAD.WIDE R160, R162, 0x2, R4 ;  /* 0x00000002a2a07825 */ /* 0x000fc800078e0204 */
[----:B------:R-:W-:-:S04]  /*177e0*/  IMAD.WIDE R14, R2, 0x2, R14 ;  /* 0x00000002020e7825 */ /* 0x000fc800078e020e */
[C---:B-1----:R-:W-:Y:S01]  /*177f0*/  IMAD.WIDE R154, R2.reuse, 0x2, R152 ;  /* 0x00000002029a7825 */ /* 0x042fe200078e0298 */
[----:B------:R-:W3:Y:S03]  /*17800*/  LDG.E.U16 R114, desc[UR56][R14.64] ;  /* 0x000000380e727981 */ /* 0x000ee6000c1e1500 */
[C---:B------:R-:W-:Y:S01]  /*17810*/  IMAD.WIDE R152, R2.reuse, 0x2, R160 ;  /* 0x0000000202987825 */ /* 0x040fe200078e02a0 */
[----:B------:R-:W3:Y:S03]  /*17820*/  LDG.E.U16 R115, desc[UR56][R154.64] ;  /* 0x000000389a737981 */ /* 0x000ee6000c1e1500 */
[----:B------:R-:W-:-:S05]  /*17830*/  IMAD.WIDE R158, R2, 0x2, R158 ;  /* 0x00000002029e7825 */ /* 0x000fca00078e029e */
[----:B------:R0:W3:Y:S04]  /*17840*/  LDG.E.U16 R0, desc[UR56][R158.64] ;  /* 0x000000389e007981 */ /* 0x0000e8000c1e1500 */
[----:B----4-:R-:W-:Y:S04]  /*17850*/  STL [R1+0x574], R21 ;  /* 0x0005741501007387 */ /* 0x010fe80000100800 */
[----:B------:R-:W-:Y:S04]  /*17860*/  STL [R1+0x1d30], R54 ;  /* 0x001d303601007387 */ /* 0x000fe80000100800 */
[----:B--2---:R-:W-:Y:S04]  /*17870*/  STL [R1+0x1d34], R55 ;  /* 0x001d343701007387 */ /* 0x004fe80000100800 */
[----:B------:R-:W-:Y:S04]  /*17880*/  STL [R1+0x570], R20 ;  /* 0x0005701401007387 */ /* 0x000fe80000100800 */
[----:B------:R-:W-:Y:S04]  /*17890*/  STL [R1+0x56c], R19 ;  /* 0x00056c1301007387 */ /* 0x000fe80000100800 */
[----:B---3--:R-:W-:Y:S04]  /*178a0*/  STL [R1+0x1d38], R64 ;  /* 0x001d384001007387 */ /* 0x008fe80000100800 */
[----:B------:R-:W-:Y:S04]  /*178b0*/  STL [R1+0x568], R18 ;  /* 0x0005681201007387 */ /* 0x000fe80000100800 */
[----:B------:R-:W-:Y:S04]  /*178c0*/  STL [R1+0x1d3c], R65 ;  /* 0x001d3c4101007387 */ /* 0x000fe80000100800 */
[----:B------:R-:W-:Y:S04]  /*178d0*/  STL [R1+0x564], R17 ;  /* 0x0005641101007387 */ /* 0x000fe80000100800 */
[----:B------:R1:W-:Y:S04]  /*178e0*/  STL [R1+0x560], R16 ;  /* 0x0005601001007387 */ /* 0x0003e80000100800 */
[----:B-1----:R1:W2:Y:S01]  /*178f0*/  LDG.E.U16 R16, desc[UR56][R152.64] ;  /* 0x0000003898107981 */ /* 0x0022a2000c1e1500 */
[----:B0-----:R-:W-:-:S04]  /*17900*/  IMAD.WIDE R158, R162, 0x2, R6 ;  /* 0x00000002a29e7825 */ /* 0x001fc800078e0206 */
[----:B------:R-:W-:-:S04]  /*17910*/  IMAD.WIDE R14, R162, 0x2, R8 ;  /* 0x00000002a20e7825 */ /* 0x000fc800078e0208 */
[----:B------:R-:W-:Y:S01]  /*17920*/  IMAD.WIDE R156, R162, 0x2, R10 ;  /* 0x00000002a29c7825 */ /* 0x000fe200078e020a */
[----:B------:R-:W-:Y:S03]  /*17930*/  STL [R1+0x1d40], R114 ;  /* 0x001d407201007387 */ /* 0x000fe60000100800 */
[C---:B------:R-:W-:Y:S01]  /*17940*/  IMAD.WIDE R158, R2.reuse, 0x2, R158 ;  /* 0x00000002029e7825 */ /* 0x040fe200078e029e */
[----:B------:R-:W-:Y:S03]  /*17950*/  STL [R1+0x55c], R13 ;  /* 0x00055c0d01007387 */ /* 0x000fe60000100800 */
[C---:B------:R-:W-:Y:S01]  /*17960*/  IMAD.WIDE R14, R2.reuse, 0x2, R14 ;  /* 0x00000002020e7825 */ /* 0x040fe200078e020e */
[----:B------:R-:W-:Y:S03]  /*17970*/  STL [R1+0x558], R12 ;  /* 0x0005580c01007387 */ /* 0x000fe60000100800 */
[----:B-1----:R-:W-:Y:S01]  /*17980*/  IMAD.WIDE R152, R2, 0x2, R156 ;  /* 0x0000000202987825 */ /* 0x002fe200078e029c */
[----:B------:R-:W-:Y:S04]  /*17990*/  STL [R1+0x1d44], R115 ;  /* 0x001d447301007387 */ /* 0x000fe80000100800 */
[----:B------:R-:W3:Y:S04]  /*179a0*/  LDG.E.U16 R25, desc[UR56][R158.64] ;  /* 0x000000389e197981 */ /* 0x000ee8000c1e1500 */
[----:B------:R0:W4:Y:S01]  /*179b0*/  LDG.E.U16 R216, desc[UR56][R14.64] ;  /* 0x000000380ed87981 */ /* 0x000122000c1e1500 */
[----:B------:R-:W-:-:S03]  /*179c0*/  IMAD R23, R3, 0x36, RZ ;  /* 0x0000003603177824 */ /* 0x000fc600078e02ff */
[----:B--2---:R-:W-:Y:S04]  /*179d0*/  STL [R1+0x1d48], R16 ;  /* 0x001d481001007387 */ /* 0x004fe80000100800 */
[----:B------:R1:W-:Y:S04]  /*179e0*/  STL [R1+0x554], R0 ;  /* 0x0005540001007387 */ /* 0x0003e80000100800 */
[----:B-1----:R1:W2:Y:S01]  /*179f0*/  LDG.E.U16 R0, desc[UR56][R152.64] ;  /* 0x0000003898007981 */ /* 0x0022a2000c1e1500 */
[----:B0-----:R-:W-:-:S04]  /*17a00*/  IMAD.WIDE R14, R23, 0x2, R8 ;  /* 0x00000002170e7825 */ /* 0x001fc800078e0208 */
[----:B------:R-:W-:-:S04]  /*17a10*/  IMAD.WIDE R154, R23, 0x2, R6 ;  /* 0x00000002179a7825 */ /* 0x000fc800078e0206 */
[----:B------:R-:W-:-:S04]  /*17a20*/  IMAD.WIDE R156, R23, 0x2, R4 ;  /* 0x00000002179c7825 */ /* 0x000fc800078e0204 */
[----:B------:R-:W-:Y:S02]  /*17a30*/  IMAD R162, R3, 0x37, RZ ;  /* 0x0000003703a27824 */ /* 0x000fe400078e02ff */
[----:B------:R-:W-:-:S04]  /*17a40*/  IMAD.WIDE R14, R2, 0x2, R14 ;  /* 0x00000002020e7825 */ /* 0x000fc800078e020e */
[C---:B------:R-:W-:Y:S01]  /*17a50*/  IMAD.WIDE R154, R2.reuse, 0x2, R154 ;  /* 0x00000002029a7825 */ /* 0x040fe200078e029a */
[----:B------:R0:W2:Y:S03]  /*17a60*/  LDG.E.U16 R103, desc[UR56][R14.64] ;  /* 0x000000380e677981 */ /* 0x0000a6000c1e1500 */
[----:B-1----:R-:W-:Y:S01]  /*17a70*/  IMAD.WIDE R152, R23, 0x2, R10 ;  /* 0x0000000217987825 */ /* 0x002fe200078e020a */
[----:B------:R1:W2:Y:S03]  /*17a80*/  LDG.E.U16 R104, desc[UR56][R154.64] ;  /* 0x000000389a687981 */ /* 0x0002a6000c1e1500 */
[----:B------:R-:W-:-:S04]  /*17a90*/  IMAD.WIDE R156, R2, 0x2, R156 ;  /* 0x00000002029c7825 */ /* 0x000fc800078e029c */
[C---:B------:R-:W-:Y:S01]  /*17aa0*/  IMAD.WIDE R160, R162.reuse, 0x2, R4 ;  /* 0x00000002a2a07825 */ /* 0x040fe200078e0204 */
[----:B------:R3:W2:Y:S03]  /*17ab0*/  LDG.E.U16 R105, desc[UR56][R156.64] ;  /* 0x000000389c697981 */ /* 0x0006a6000c1e1500 */
[----:B0-----:R-:W-:-:S04]  /*17ac0*/  IMAD.WIDE R14, R162, 0x2, R8 ;  /* 0x00000002a20e7825 */ /* 0x001fc800078e0208 */
[----:B-1----:R-:W-:-:S04]  /*17ad0*/  IMAD.WIDE R154, R2, 0x2, R152 ;  /* 0x00000002029a7825 */ /* 0x002fc800078e0298 */
[----:B------:R-:W-:Y:S01]  /*17ae0*/  IMAD.WIDE R152, R2, 0x2, R160 ;  /* 0x0000000202987825 */ /* 0x000fe200078e02a0 */
[----:B------:R-:W2:Y:S03]  /*17af0*/  LDG.E.U16 R102, desc[UR56][R154.64] ;  /* 0x000000389a667981 */ /* 0x000ea6000c1e1500 */
[----:B---3--:R-:W-:Y:S01]  /*17b00*/  IMAD.WIDE R156, R162, 0x2, R10 ;  /* 0x00000002a29c7825 */ /* 0x008fe200078e020a */
[----:B------:R0:W3:Y:S03]  /*17b10*/  LDG.E.U16 R53, desc[UR56][R152.64] ;  /* 0x0000003898357981 */ /* 0x0000e6000c1e1500 */
[----:B------:R-:W-:Y:S02]  /*17b20*/  IMAD R23, R3, 0x38, RZ ;  /* 0x0000003803177824 */ /* 0x000fe400078e02ff */
[----:B------:R-:W-:-:S04]  /*17b30*/  IMAD.WIDE R14, R2, 0x2, R14 ;  /* 0x00000002020e7825 */ /* 0x000fc800078e020e */
[----:B------:R-:W-:Y:S01]  /*17b40*/  IMAD.WIDE R158, R162, 0x2, R6 ;  /* 0x00000002a29e7825 */ /* 0x000fe200078e0206 */
[----:B------:R1:W3:Y:S03]  /*17b50*/  LDG.E.U16 R51, desc[UR56][R14.64] ;  /* 0x000000380e337981 */ /* 0x0002e6000c1e1500 */
[----:B0-----:R-:W-:-:S04]  /*17b60*/  IMAD.WIDE R152, R2, 0x2, R156 ;  /* 0x0000000202987825 */ /* 0x001fc800078e029c */
[C---:B------:R-:W-:Y:S01]  /*17b70*/  IMAD.WIDE R156, R23.reuse, 0x2, R4 ;  /* 0x00000002179c7825 */ /* 0x040fe200078e0204 */
[----:B------:R0:W-:Y:S03]  /*17b80*/  STL [R1+0x1d4c], R25 ;  /* 0x001d4c1901007387 */ /* 0x0001e60000100800 */
[C---:B------:R-:W-:Y:S01]  /*17b90*/  IMAD.WIDE R154, R23.reuse, 0x2, R6 ;  /* 0x00000002179a7825 */ /* 0x040fe200078e0206 */
[----:B------:R2:W3:Y:S03]  /*17ba0*/  LDG.E.U16 R50, desc[UR56][R152.64] ;  /* 0x0000003898327981 */ /* 0x0004e6000c1e1500 */
[----:B-1----:R-:W-:-:S04]  /*17bb0*/  IMAD.WIDE R14, R23, 0x2, R8 ;  /* 0x00000002170e7825 */ /* 0x002fc800078e0208 */
[----:B------:R-:W-:-:S04]  /*17bc0*/  IMAD.WIDE R158, R2, 0x2, R158 ;  /* 0x00000002029e7825 */ /* 0x000fc800078e029e */
[C---:B------:R-:W-:Y:S01]  /*17bd0*/  IMAD.WIDE R156, R2.reuse, 0x2, R156 ;  /* 0x00000002029c7825 */ /* 0x040fe200078e029c */
[----:B------:R-:W3:Y:S03]  /*17be0*/  LDG.E.U16 R52, desc[UR56][R158.64] ;  /* 0x000000389e347981 */ /* 0x000ee6000c1e1500 */
[C---:B------:R-:W-:Y:S01]  /*17bf0*/  IMAD.WIDE R154, R2.reuse, 0x2, R154 ;  /* 0x00000002029a7825 */ /* 0x040fe200078e029a */
[----:B----4-:R-:W-:Y:S03]  /*17c00*/  STL [R1+0x1d50], R216 ;  /* 0x001d50d801007387 */ /* 0x010fe60000100800 */
[----:B------:R-:W-:Y:S01]  /*17c10*/  IMAD.WIDE R14, R2, 0x2, R14 ;  /* 0x00000002020e7825 */ /* 0x000fe200078e020e */
[----:B------:R-:W4:Y:S04]  /*17c20*/  LDG.E.U16 R31, desc[UR56][R156.64] ;  /* 0x000000389c1f7981 */ /* 0x000f28000c1e1500 */
[----:B0-----:R-:W4:Y:S04]  /*17c30*/  LDG.E.U16 R25, desc[UR56][R154.64] ;  /* 0x000000389a197981 */ /* 0x001f28000c1e1500 */
[----:B--2---:R0:W-:Y:S04]  /*17c40*/  STL [R1+0x1d54], R0 ;  /* 0x001d540001007387 */ /* 0x0041e80000100800 */
[----:B0-----:R0:W2:Y:S01]  /*17c50*/  LDG.E.U16 R0, desc[UR56][R14.64] ;  /* 0x000000380e007981 */ /* 0x0010a2000c1e1500 */
[----:B------:R-:W-:-:S02]  /*17c60*/  IMAD R162, R3, 0x39, RZ ;  /* 0x0000003903a27824 */ /* 0x000fc400078e02ff */
[----:B------:R-:W-:-:S04]  /*17c70*/  IMAD.WIDE R152, R23, 0x2, R10 ;  /* 0x0000000217987825 */ /* 0x000fc800078e020a */
[----:B------:R-:W-:-:S04]  /*17c80*/  IMAD.WIDE R160, R162, 0x2, R4 ;  /* 0x00000002a2a07825 */ /* 0x000fc800078e0204 */
[----:B0-----:R-:W-:-:S04]  /*17c90*/  IMAD.WIDE R14, R162, 0x2, R8 ;  /* 0x00000002a20e7825 */ /* 0x001fc800078e0208 */
[----:B------:R-:W-:-:S04]  /*17ca0*/  IMAD.WIDE R154, R2, 0x2, R152 ;  /* 0x00000002029a7825 */ /* 0x000fc800078e0298 */
[----:B------:R-:W-:Y:S01]  /*17cb0*/  IMAD.WIDE R152, R2, 0x2, R160 ;  /* 0x0000000202987825 */ /* 0x000fe200078e02a0 */
[----:B------:R0:W2:Y:S03]  /*17cc0*/  LDG.E.U16 R21, desc[UR56][R154.64] ;  /* 0x000000389a157981 */ /* 0x0000a6000c1e1500 */
[----:B------:R-:W-:Y:S01]  /*17cd0*/  IMAD.WIDE R156, R162, 0x2, R10 ;  /* 0x00000002a29c7825 */ /* 0x000fe200078e020a */
[----:B------:R1:W2:Y:S03]  /*17ce0*/  LDG.E.U16 R20, desc[UR56][R152.64] ;  /* 0x0000003898147981 */ /* 0x0002a6000c1e1500 */
[----:B------:R-:W-:Y:S02]  /*17cf0*/  IMAD R23, R3, 0x3a, RZ ;  /* 0x0000003a03177824 */ /* 0x000fe400078e02ff */
[----:B------:R-:W-:-:S04]  /*17d00*/  IMAD.WIDE R14, R2, 0x2, R14 ;  /* 0x00000002020e7825 */ /* 0x000fc800078e020e */
[----:B0-----:R-:W-:Y:S01]  /*17d10*/  IMAD.WIDE R154, R23, 0x2, R6 ;  /* 0x00000002179a7825 */ /* 0x001fe200078e0206 */
[----:B------:R0:W2:Y:S03]  /*17d20*/  LDG.E.U16 R18, desc[UR56][R14.64] ;  /* 0x000000380e127981 */ /* 0x0000a6000c1e1500 */
[----:B-1----:R-:W-:-:S04]  /*17d30*/  IMAD.WIDE R152, R2, 0x2, R156 ;  /* 0x0000000202987825 */ /* 0x002fc800078e029c */
[----:B------:R-:W-:Y:S01]  /*17d40*/  IMAD.WIDE R158, R162, 0x2, R6 ;  /* 0x00000002a29e7825 */ /* 0x000fe200078e0206 */
[----:B------:R1:W2:Y:S03]  /*17d50*/  LDG.E.U16 R17, desc[UR56][R152.64] ;  /* 0x0000003898117981 */ /* 0x0002a6000c1e1500 */
[----:B------:R-:W-:-:S04]  /*17d60*/  IMAD.WIDE R156, R23, 0x2, R4 ;  /* 0x00000002179c7825 */ /* 0x000fc800078e0204 */
[----:B0-----:R-:W-:-:S04]  /*17d70*/  IMAD.WIDE R14, R23, 0x2, R8 ;  /* 0x00000002170e7825 */ /* 0x001fc800078e0208 */
[----:B------:R-:W-:Y:S02]  /*17d80*/  IMAD R162, R3, 0x3b, RZ ;  /* 0x0000003b03a27824 */ /* 0x000fe400078e02ff */
[----:B------:R-:W-:-:S04]  /*17d90*/  IMAD.WIDE R154, R2, 0x2, R154 ;  /* 0x00000002029a7825 */ /* 0x000fc800078e029a */
[----:B-1----:R-:W-:Y:S01]  /*17da0*/  IMAD.WIDE R152, R23, 0x2, R10 ;  /* 0x0000000217987825 */ /* 0x002fe200078e020a */
[----:B------:R-:W-:Y:S03]  /*17db0*/  STL [R1+0x1d58], R105 ;  /* 0x001d586901007387 */ /* 0x000fe60000100800 */
[----:B------:R-:W-:-:S04]  /*17dc0*/  IMAD.WIDE R158, R2, 0x2, R158 ;  /* 0x00000002029e7825 */ /* 0x000fc800078e029e */
[----:B------:R-:W-:-:S04]  /*17dd0*/  IMAD.WIDE R156, R2, 0x2, R156 ;  /* 0x00000002029c7825 */ /* 0x000fc800078e029c */
[----:B------:R-:W-:Y:S01]  /*17de0*/  IMAD.WIDE R160, R162, 0x2, R4 ;  /* 0x00000002a2a07825 */ /* 0x000fe200078e0204 */
[----:B------:R-:W-:Y:S03]  /*17df0*/  STL [R1+0x1d5c], R104 ;  /* 0x001d5c6801007387 */ /* 0x000fe60000100800 */
[C---:B------:R-:W-:Y:S01]  /*17e00*/  IMAD.WIDE R14, R2.reuse, 0x2, R14 ;  /* 0x00000002020e7825 */ /* 0x040fe200078e020e */
[----:B------:R0:W2:Y:S04]  /*17e10*/  LDG.E.U16 R13, desc[UR56][R154.64] ;  /* 0x000000389a0d7981 */ /* 0x0000a8000c1e1500 */
[----:B------:R-:W-:Y:S04]  /*17e20*/  STL [R1+0x1d60], R103 ;  /* 0x001d606701007387 */ /* 0x000fe80000100800 */
[----:B------:R1:W2:Y:S01]  /*17e30*/  LDG.E.U16 R19, desc[UR56][R158.64] ;  /* 0x000000389e137981 */ /* 0x0002a2000c1e1500 */
[----:B0-----:R-:W-:-:S03]  /*17e40*/  IMAD.WIDE R154, R2, 0x2, R152 ;  /* 0x00000002029a7825 */ /* 0x001fc600078e0298 */
[----:B------:R0:W2:Y:S01]  /*17e50*/  LDG.E.U16 R16, desc[UR56][R156.64] ;  /* 0x000000389c107981 */ /* 0x0000a2000c1e1500 */
[----:B------:R-:W-:-:S03]  /*17e60*/  IMAD.WIDE R152, R2, 0x2, R160 ;  /* 0x0000000202987825 */ /* 0x000fc600078e02a0 */
[----:B------:R-:W-:Y:S01]  /*17e70*/  STL [R1+0x1d64], R102 ;  /* 0x001d646601007387 */ /* 0x000fe20000100800 */
[----:B-1----:R-:W-:-:S03]  /*17e80*/  IMAD.WIDE R158, R162, 0x2, R6 ;  /* 0x00000002a29e7825 */ /* 0x002fc600078e0206 */
[----:B---3--:R-:W-:Y:S01]  /*17e90*/  STL [R1+0x1d68], R53 ;  /* 0x001d683501007387 */ /* 0x008fe20000100800 */
[----:B0-----:R-:W-:-:S03]  /*17ea0*/  IMAD.WIDE R156, R162, 0x2, R10 ;  /* 0x00000002a29c7825 */ /* 0x001fc600078e020a */
[----:B------:R0:W3:Y:S01]  /*17eb0*/  LDG.E.U16 R12, desc[UR56][R14.64] ;  /* 0x000000380e0c7981 */ /* 0x0000e2000c1e1500 */
[----:B------:R-:W-:-:S03]  /*17ec0*/  IMAD R23, R3, 0x3c, RZ ;  /* 0x0000003c03177824 */ /* 0x000fc600078e02ff */
[----:B------:R-:W-:Y:S01]  /*17ed0*/  STL [R1+0x1d6c], R52 ;  /* 0x001d6c3401007387 */ /* 0x000fe20000100800 */
[----:B------:R-:W-:-:S03]  /*17ee0*/  IMAD.WIDE R158, R2, 0x2, R158 ;  /* 0x00000002029e7825 */ /* 0x000fc600078e029e */
[----:B------:R-:W-:Y:S01]  /*17ef0*/  STL [R1+0x1d70], R51 ;  /* 0x001d703301007387 */ /* 0x000fe20000100800 */
[----:B0-----:R-:W-:-:S03]  /*17f00*/  IMAD.WIDE R14, R162, 0x2, R8 ;  /* 0x00000002a20e7825 */ /* 0x001fc600078e0208 */
[----:B------:R-:W-:Y:S04]  /*17f10*/  STL [R1+0x1d74], R50 ;  /* 0x001d743201007387 */ /* 0x000fe80000100800 */
[----:B----4-:R-:W-:Y:S01]  /*17f20*/  STL [R1+0x508], R31 ;  /* 0x0005081f01007387 */ /* 0x010fe20000100800 */
[----:B------:R-:W-:-:S03]  /*17f30*/  IMAD.WIDE R14, R2, 0x2, R14 ;  /* 0x00000002020e7825 */ /* 0x000fc600078e020e */
[----:B------:R0:W4:Y:S04]  /*17f40*/  LDG.E.U16 R56, desc[UR56][R152.64] ;  /* 0x0000003898387981 */ /* 0x000128000c1e1500 */
[----:B------:R-:W-:Y:S04]  /*17f50*/  STL [R1+0x504], R25 ;  /* 0x0005041901007387 */ /* 0x000fe80000100800 */
[----:B------:R-:W3:Y:S01]  /*17f60*/  LDG.E.U16 R57, desc[UR56][R158.64] ;  /* 0x000000389e397981 */ /* 0x000ee2000c1e1500 */
[----:B0-----:R-:W-:-:S03]  /*17f70*/  IMAD.WIDE R152, R2, 0x2, R156 ;  /* 0x0000000202987825 */ /* 0x001fc600078e029c */
[----:B------:R-:W3:Y:S01]  /*17f80*/  LDG.E.U16 R106, desc[UR56][R14.64] ;  /* 0x000000380e6a7981 */ /* 0x000ee2000c1e1500 */
[----:B------:R-:W-:-:S03]  /*17f90*/  IMAD.WIDE R156, R23, 0x2, R4 ;  /* 0x00000002179c7825 */ /* 0x000fc600078e0204 */
[----:B------:R-:W3:Y:S01]  /*17fa0*/  LDG.E.U16 R107, desc[UR56][R152.64] ;  /* 0x00000038986b7981 */ /* 0x000ee2000c1e1500 */
[----:B------:R-:W-:-:S05]  /*17fb0*/  IMAD.WIDE R156, R2, 0x2, R156 ;  /* 0x00000002029c7825 */ /* 0x000fca00078e029c */
[----:B------:R-:W3:Y:S04]  /*17fc0*/  LDG.E.U16 R116, desc[UR56][R156.64] ;  /* 0x000000389c747981 */ /* 0x000ee8000c1e1500 */
[----:B--2---:R0:W-:Y:S04]  /*17fd0*/  STL [R1+0x500], R0 ;  /* 0x0005000001007387 */ /* 0x0041e80000100800 */
[----:B0-----:R0:W2:Y:S02]  /*17fe0*/  LDG.E.U16 R0, desc[UR56][R154.64] ;  /* 0x000000389a007981 */ /* 0x0010a4000c1e1500 */
[----:B0-----:R-:W-:-:S04]  /*17ff0*/  IMAD.WIDE R154, R23, 0x2, R6 ;  /* 0x00000002179a7825 */ /* 0x001fc800078e0206 */
[----:B------:R-:W-:-:S05]  /*18000*/  IMAD.WIDE R154, R2, 0x2, R154 ;  /* 0x00000002029a7825 */ /* 0x000fca00078e029a */
[----:B------:R0:W2:Y:S01]  /*18010*/  LDG.E.U16 R117, desc[UR56][R154.64] ;  /* 0x000000389a757981 */ /* 0x0000a2000c1e1500 */
[----:B------:R-:W-:Y:S02]  /*18020*/  IMAD R162, R3, 0x3d, RZ ;  /* 0x0000003d03a27824 */ /* 0x000fe400078e02ff */
[----:B------:R-:W-:-:S04]  /*18030*/  IMAD.WIDE R14, R23, 0x2, R8 ;  /* 0x00000002170e7825 */ /* 0x000fc800078e0208 */
[----:B------:R-:W-:-:S04]  /*18040*/  IMAD.WIDE R152, R23, 0x2, R10 ;  /* 0x0000000217987825 */ /* 0x000fc800078e020a */
[----:B------:R-:W-:-:S04]  /*18050*/  IMAD.WIDE R160, R162, 0x2, R4 ;  /* 0x00000002a2a07825 */ /* 0x000fc800078e0204 */
[----:B------:R-:W-:-:S04]  /*18060*/  IMAD.WIDE R158, R162, 0x2, R6 ;  /* 0x00000002a29e7825 */ /* 0x000fc800078e0206 */
[----:B------:R-:W-:-:S04]  /*18070*/  IMAD.WIDE R14, R2, 0x2, R14 ;  /* 0x00000002020e7825 */ /* 0x000fc800078e020e */
[C---:B0-----:R-:W-:Y:S01]  /*18080*/  IMAD.WIDE R154, R2.reuse, 0x2, R152 ;  /* 0x00000002029a7825 */ /* 0x041fe200078e0298 */
[----:B------:R0:W2:Y:S03]  /*18090*/  LDG.E.U16 R127, desc[UR56][R14.64] ;  /* 0x000000380e7f7981 */ /* 0x0000a6000c1e1500 */
[C---:B------:R-:W-:Y:S01]  /*180a0*/  IMAD.WIDE R152, R2.reuse, 0x2, R160 ;  /* 0x0000000202987825 */ /* 0x040fe200078e02a0 */
[----:B------:R-:W2:Y:S03]  /*180b0*/  LDG.E.U16 R126, desc[UR56][R154.64] ;  /* 0x000000389a7e7981 */ /* 0x000ea6000c1e1500 */
[----:B------:R-:W-:Y:S01]  /*180c0*/  IMAD.WIDE R158, R2, 0x2, R158 ;  /* 0x00000002029e7825 */ /* 0x000fe200078e029e */
[----:B----4-:R-:W-:Y:S04]  /*180d0*/  STL [R1+0x1d78], R56 ;  /* 0x001d783801007387 */ /* 0x010fe80000100800 */
[----:B------:R-:W-:Y:S04]  /*180e0*/  STL [R1+0x4fc], R21 ;  /* 0x0004fc1501007387 */ /* 0x000fe80000100800 */
[----:B------:R-:W-:Y:S04]  /*180f0*/  STL [R1+0x4f8], R20 ;  /* 0x0004f81401007387 */ /* 0x000fe80000100800 */
[----:B---3--:R-:W-:Y:S04]  /*18100*/  STL [R1+0x1d7c], R57 ;  /* 0x001d7c3901007387 */ /* 0x008fe80000100800 */
        /* <DEDUP_REMOVED lines=8> */
[----:B-1----:R-:W3:Y:S04]  /*18190*/  LDG.E.U16 R13, desc[UR56][R158.64] ;  /* 0x000000389e0d7981 */ /* 0x002ee8000c1e1500 */
[----:B--2---:R-:W-:Y:S04]  /*181a0*/  STL [R1+0x1d8c], R117 ;  /* 0x001d8c7501007387 */ /* 0x004fe80000100800 */
[----:B------:R1:W-:Y:S04]  /*181b0*/  STL [R1+0x4e0], R12 ;  /* 0x0004e00c01007387 */ /* 0x0003e80000100800 */
[----:B-1----:R1:W2:Y:S01]  /*181c0*/  LDG.E.U16 R12, desc[UR56][R152.64] ;  /* 0x00000038980c7981 */ /* 0x0022a2000c1e1500 */
[----:B0-----:R-:W-:-:S04]  /*181d0*/  IMAD.WIDE R14, R162, 0x2, R8 ;  /* 0x00000002a20e7825 */ /* 0x001fc800078e0208 */
[----:B------:R-:W-:-:S04]  /*181e0*/  IMAD.WIDE R156, R162, 0x2, R10 ;  /* 0x00000002a29c7825 */ /* 0x000fc800078e020a */
[----:B------:R-:W-:Y:S02]  /*181f0*/  IMAD R23, R3, 0x3e, RZ ;  /* 0x0000003e03177824 */ /* 0x000fe400078e02ff */
[----:B-1----:R-:W-:-:S04]  /*18200*/  IMAD.WIDE R152, R2, 0x2, R14 ;  /* 0x0000000202987825 */ /* 0x002fc800078e020e */
[----:B------:R-:W-:Y:S01]  /*18210*/  IMAD.WIDE R14, R2, 0x2, R156 ;  /* 0x00000002020e7825 */ /* 0x000fe200078e029c */
[----:B------:R-:W4:Y:S03]  /*18220*/  LDG.E.U16 R151, desc[UR56][R152.64] ;  /* 0x0000003898977981 */ /* 0x000f26000c1e1500 */
[C---:B------:R-:W-:Y:S01]  /*18230*/  IMAD.WIDE R154, R23.reuse, 0x2, R4 ;  /* 0x00000002179a7825 */ /* 0x040fe200078e0204 */
[----:B------:R0:W4:Y:S03]  /*18240*/  LDG.E.U16 R150, desc[UR56][R14.64] ;  /* 0x000000380e967981 */ /* 0x000126000c1e1500 */
[----:B------:R-:W-:-:S04]  /*18250*/  IMAD.WIDE R158, R23, 0x2, R6 ;  /* 0x00000002179e7825 */ /* 0x000fc800078e0206 */
[----:B------:R-:W-:-:S04]  /*18260*/  IMAD.WIDE R156, R23, 0x2, R8 ;  /* 0x00000002179c7825 */ /* 0x000fc800078e0208 */
[----:B0-----:R-:W-:-:S04]  /*18270*/  IMAD.WIDE R14, R23, 0x2, R10 ;  /* 0x00000002170e7825 */ /* 0x001fc800078e020a */
[----:B------:R-:W-:-:S04]  /*18280*/  IMAD.WIDE R154, R2, 0x2, R154 ;  /* 0x00000002029a7825 */ /* 0x000fc800078e029a */
[----:B------:R-:W-:Y:S01]  /*18290*/  IMAD.WIDE R152, R2, 0x2, R158 ;  /* 0x0000000202987825 */ /* 0x000fe200078e029e */
[----:B------:R0:W4:Y:S03]  /*182a0*/  LDG.E.U16 R101, desc[UR56][R154.64] ;  /* 0x000000389a657981 */ /* 0x000126000c1e1500 */
[C---:B------:R-:W-:Y:S01]  /*182b0*/  IMAD.WIDE R160, R167.reuse, 0x2, R4 ;  /* 0x00000002a7a07825 */ /* 0x040fe200078e0204 */
[----:B------:R1:W4:Y:S03]  /*182c0*/  LDG.E.U16 R100, desc[UR56][R152.64] ;  /* 0x0000003898647981 */ /* 0x000326000c1e1500 */
[----:B------:R-:W-:-:S04]  /*182d0*/  IMAD.WIDE R158, R167, 0x2, R6 ;  /* 0x00000002a79e7825 */ /* 0x000fc800078e0206 */
[----:B------:R-:W-:-:S04]  /*182e0*/  IMAD.WIDE R156, R2, 0x2, R156 ;  /* 0x00000002029c7825 */ /* 0x000fc800078e029c */
[C---:B0-----:R-:W-:Y:S01]  /*182f0*/  IMAD.WIDE R154, R2.reuse, 0x2, R14 ;  /* 0x00000002029a7825 */ /* 0x041fe200078e020e */
[----:B------:R0:W4:Y:S03]  /*18300*/  LDG.E.U16 R99, desc[UR56][R156.64] ;  /* 0x000000389c637981 */ /* 0x000126000c1e1500 */
[C---:B-1----:R-:W-:Y:S01]  /*18310*/  IMAD.WIDE R152, R2.reuse, 0x2, R160 ;  /* 0x0000000202987825 */ /* 0x042fe200078e02a0 */
[----:B------:R-:W-:Y:S01]  /*18320*/  SHF.L.U32 R160, R3, 0x6, RZ ;  /* 0x0000000603a07819 */ /* 0x000fe200000006ff */
[----:B------:R1:W4:Y:S02]  /*18330*/  LDG.E.U16 R98, desc[UR56][R154.64] ;  /* 0x000000389a627981 */ /* 0x000324000c1e1500 */
[----:B------:R-:W-:Y:S02]  /*18340*/  IMAD.WIDE R14, R2, 0x2, R158 ;  /* 0x00000002020e7825 */ /* 0x000fe400078e029e */
[----:B------:R-:W4:Y:S02]  /*18350*/  LDG.E.U16 R49, desc[UR56][R152.64] ;  /* 0x0000003898317981 */ /* 0x000f24000c1e1500 */
[----:B0-----:R-:W-:-:S02]  /*18360*/  IMAD.WIDE R156, R167, 0x2, R8 ;  /* 0x00000002a79c7825 */ /* 0x001fc400078e0208 */
[----:B------:R0:W4:Y:S02]  /*18370*/  LDG.E.U16 R48, desc[UR56][R14.64] ;  /* 0x000000380e307981 */ /* 0x000124000c1e1500 */
[----:B-1----:R-:W-:-:S04]  /*18380*/  IMAD.WIDE R154, R160, 0x2, R4 ;  /* 0x00000002a09a7825 */ /* 0x002fc800078e0204 */
[----:B------:R-:W-:Y:S02]  /*18390*/  IMAD R164, R3, 0x41, RZ ;  /* 0x0000004103a47824 */ /* 0x000fe400078e02ff */
[----:B0-----:R-:W-:-:S04]  /*183a0*/  IMAD.WIDE R14, R160, 0x2, R8 ;  /* 0x00000002a00e7825 */ /* 0x001fc800078e0208 */
[----:B------:R-:W-:-:S04]  /*183b0*/  IMAD.WIDE R152, R160, 0x2, R6 ;  /* 0x00000002a0987825 */ /* 0x000fc800078e0206 */
[----:B------:R-:W-:-:S04]  /*183c0*/  IMAD.WIDE R156, R2, 0x2, R156 ;  /* 0x00000002029c7825 */ /* 0x000fc800078e029c */
[----:B------:R-:W-:Y:S01]  /*183d0*/  IMAD.WIDE R158, R2, 0x2, R154 ;  /* 0x00000002029e7825 */ /* 0x000fe200078e029a */
[----:B------:R0:W4:Y:S03]  /*183e0*/  LDG.E.U16 R47, desc[UR56][R156.64] ;  /* 0x000000389c2f7981 */ /* 0x000126000c1e1500 */
[----:B------:R-:W-:Y:S01]  /*183f0*/  IMAD.WIDE R162, R164, 0x2, R4 ;  /* 0x00000002a4a27825 */ /* 0x000fe200078e0204 */
[----:B------:R-:W-:Y:S03]  /*18400*/  STL [R1+0x1d90], R127 ;  /* 0x001d907f01007387 */ /* 0x000fe60000100800 */
[----:B------:R-:W-:-:S04]  /*18410*/  IMAD.WIDE R160, R160, 0x2, R10 ;  /* 0x00000002a0a07825 */ /* 0x000fc800078e020a */
[C---:B------:R-:W-:Y:S01]  /*18420*/  IMAD.WIDE R154, R2.reuse, 0x2, R14 ;  /* 0x00000002029a7825 */ /* 0x040fe200078e020e */
[----:B------:R1:W-:Y:S03]  /*18430*/  STL [R1+0x4dc], R0 ;  /* 0x0004dc0001007387 */ /* 0x0003e60000100800 */
[C---:B0-----:R-:W-:Y:S01]  /*18440*/  IMAD.WIDE R156, R2.reuse, 0x2, R152 ;  /* 0x00000002029c7825 */ /* 0x041fe200078e0298 */
[----:B------:R0:W4:Y:S03]  /*18450*/  LDG.E.U16 R17, desc[UR56][R154.64] ;  /* 0x000000389a117981 */ /* 0x000126000c1e1500 */
[C---:B------:R-:W-:Y:S01]  /*18460*/  IMAD.WIDE R14, R2.reuse, 0x2, R162 ;  /* 0x00000002020e7825 */ /* 0x040fe200078e02a2 */
[----:B------:R-:W-:Y:S03]  /*18470*/  STL [R1+0x1d94], R126 ;  /* 0x001d947e01007387 */ /* 0x000fe60000100800 */
[----:B------:R-:W-:Y:S01]  /*18480*/  IMAD.WIDE R152, R2, 0x2, R160 ;  /* 0x0000000202987825 */ /* 0x000fe200078e02a0 */
[----:B------:R-:W4:Y:S03]  /*18490*/  LDG.E.U16 R18, desc[UR56][R156.64] ;  /* 0x000000389c127981 */ /* 0x000f26000c1e1500 */
[----:B0-----:R-:W-:Y:S01]  /*184a0*/  IMAD.WIDE R154, R164, 0x2, R6 ;  /* 0x00000002a49a7825 */ /* 0x001fe200078e0206 */
[----:B------:R0:W4:Y:S03]  /*184b0*/  LDG.E.U16 R16, desc[UR56][R152.64] ;  /* 0x0000003898107981 */ /* 0x000126000c1e1500 */
[----:B------:R-:W-:Y:S01]  /*184c0*/  IMAD R23, R3, 0x42, RZ ;  /* 0x0000004203177824 */ /* 0x000fe200078e02ff */
[----:B------:R1:W4:Y:S01]  /*184d0*/  LDG.E.U16 R19, desc[UR56][R158.64] ;  /* 0x000000389e137981 */ /* 0x000322000c1e1500 */
[----:B------:R-:W-:-:S04]  /*184e0*/  IMAD.WIDE R154, R2, 0x2, R154 ;  /* 0x00000002029a7825 */ /* 0x000fc800078e029a */
[----:B------:R-:W-:-:S04]  /*184f0*/  IMAD.WIDE R160, R23, 0x2, R4 ;  /* 0x0000000217a07825 */ /* 0x000fc800078e0204 */
[----:B0-----:R-:W-:-:S04]  /*18500*/  IMAD.WIDE R152, R164, 0x2, R8 ;  /* 0x00000002a4987825 */ /* 0x001fc800078e0208 */
[----:B------:R-:W-:-:S04]  /*18510*/  IMAD.WIDE R162, R23, 0x2, R6 ;  /* 0x0000000217a27825 */ /* 0x000fc800078e0206 */
[----:B-1----:R-:W-:-:S04]  /*18520*/  IMAD.WIDE R158, R2, 0x2, R152 ;  /* 0x00000002029e7825 */ /* 0x002fc800078e0298 */
[----:B------:R-:W-:Y:S01]  /*18530*/  IMAD.WIDE R152, R2, 0x2, R162 ;  /* 0x0000000202987825 */ /* 0x000fe200078e02a2 */
[----:B------:R-:W4:Y:S04]  /*18540*/  LDG.E.U16 R0, desc[UR56][R158.64] ;  /* 0x000000389e007981 */ /* 0x000f28000c1e1500 */
[----:B------:R-:W4:Y:S04]  /*18550*/  LDG.E.U16 R56, desc[UR56][R152.64] ;  /* 0x0000003898387981 */ /* 0x000f28000c1e1500 */
[----:B--2---:R0:W-:Y:S04]  /*18560*/  STL [R1+0x1d98], R12 ;  /* 0x001d980c01007387 */ /* 0x0041e80000100800 */
[----:B---3--:R1:W-:Y:S04]  /*18570*/  STL [R1+0x1d9c], R13 ;  /* 0x001d9c0d01007387 */ /* 0x0083e80000100800 */
[----:B0-----:R-:W2:Y:S04]  /*18580*/  LDG.E.U16 R12, desc[UR56][R154.64] ;  /* 0x000000389a0c7981 */ /* 0x001ea8000c1e1500 */
[----:B-1----:R0:W3:Y:S02]  /*18590*/  LDG.E.U16 R13, desc[UR56][R14.64] ;  /* 0x000000380e0d7981 */ /* 0x0020e4000c1e1500 */
[----:B0-----:R-:W-:-:S04]  /*185a0*/  IMAD.WIDE R14, R164, 0x2, R10 ;  /* 0x00000002a40e7825 */ /* 0x001fc800078e020a */
[----:B------:R-:W-:-:S04]  /*185b0*/  IMAD.WIDE R164, R23, 0x2, R8 ;  /* 0x0000000217a47825 */ /* 0x000fc800078e0208 */
[----:B------:R-:W-:-:S04]  /*185c0*/  IMAD.WIDE R156, R2, 0x2, R14 ;  /* 0x00000002029c7825 */ /* 0x000fc800078e020e */
[C---:B------:R-:W-:Y:S01]  /*185d0*/  IMAD.WIDE R154, R2.reuse, 0x2, R160 ;  /* 0x00000002029a7825 */ /* 0x040fe200078e02a0 */
[----:B------:R-:W2:Y:S03]  /*185e0*/  LDG.E.U16 R106, desc[UR56][R156.64] ;  /* 0x000000389c6a7981 */ /* 0x000ea6000c1e1500 */
[----:B------:R-:W-:Y:S01]  /*185f0*/  IMAD.WIDE R14, R2, 0x2, R164 ;  /* 0x00000002020e7825 */ /* 0x000fe200078e02a4 */
[----:B------:R0:W3:Y:S04]  /*18600*/  LDG.E.U16 R57, desc[UR56][R154.64] ;  /* 0x000000389a397981 */ /* 0x0000e8000c1e1500 */
[----:B------:R1:W3:Y:S01]  /*18610*/  LDG.E.U16 R50, desc[UR56][R14.64] ;  /* 0x000000380e327981 */ /* 0x0002e2000c1e1500 */
[----:B------:R-:W-:-:S03]  /*18620*/  IMAD R160, R3, 0x43, RZ ;  /* 0x0000004303a07824 */ /* 0x000fc600078e02ff */
[----:B----4-:R-:W-:Y:S01]  /*18630*/  STL [R1+0x1da0], R151 ;  /* 0x001da09701007387 */ /* 0x010fe20000100800 */
[----:B------:R-:W-:-:S03]  /*18640*/  IMAD.WIDE R152, R160, 0x2, R4 ;  /* 0x00000002a0987825 */ /* 0x000fc600078e0204 */
        /* <DEDUP_REMOVED lines=9> */
[----:B------:R-:W-:-:S03]  /*186e0*/  IMAD R166, R3, 0x44, RZ ;  /* 0x0000004403a67824 */ /* 0x000fc600078e02ff */
[----:B------:R-:W-:Y:S01]  /*186f0*/  STL [R1+0x1db8], R49 ;  /* 0x001db83101007387 */ /* 0x000fe20000100800 */
[----:B------:R-:W-:-:S03]  /*18700*/  IMAD.WIDE R162, R2, 0x2, R154 ;  /* 0x0000000202a27825 */ /* 0x000fc600078e029a */
[----:B------:R-:W-:Y:S01]  /*18710*/  STL [R1+0x1dbc], R48 ;  /* 0x001dbc3001007387 */ /* 0x000fe20000100800 */
[----:B------:R-:W-:-:S03]  /*18720*/  IMAD.WIDE R158, R2, 0x2, R152 ;  /* 0x00000002029e7825 */ /* 0x000fc600078e0298 */
[----:B------:R-:W4:Y:S01]  /*18730*/  LDG.E.U16 R51, desc[UR56][R162.64] ;  /* 0x00000038a2337981 */ /* 0x000f22000c1e1500 */
[----:B------:R-:W-:-:S03]  /*18740*/  IMAD.WIDE R164, R166, 0x2, R4 ;  /* 0x00000002a6a47825 */ /* 0x000fc600078e0204 */
[----:B------:R-:W4:Y:S01]  /*18750*/  LDG.E.U16 R108, desc[UR56][R158.64] ;  /* 0x000000389e6c7981 */ /* 0x000f22000c1e1500 */
[----:B------:R-:W-:-:S03]  /*18760*/  IMAD.WIDE R154, R2, 0x2, R14 ;  /* 0x00000002029a7825 */ /* 0x000fc600078e020e */
[----:B------:R-:W-:Y:S01]  /*18770*/  STL [R1+0x1dc0], R47 ;  /* 0x001dc02f01007387 */ /* 0x000fe20000100800 */
[----:B------:R-:W-:-:S03]  /*18780*/  IMAD.WIDE R152, R2, 0x2, R156 ;  /* 0x0000000202987825 */ /* 0x000fc600078e029c */
[----:B------:R0:W4:Y:S01]  /*18790*/  LDG.E.U16 R109, desc[UR56][R154.64] ;  /* 0x000000389a6d7981 */ /* 0x000122000c1e1500 */
[----:B------:R-:W-:-:S04]  /*187a0*/  IMAD.WIDE R14, R2, 0x2, R160 ;  /* 0x00000002020e7825 */ /* 0x000fc800078e02a0 */
[----:B------:R-:W-:-:S04]  /*187b0*/  IMAD.WIDE R156, R166, 0x2, R10 ;  /* 0x00000002a69c7825 */ /* 0x000fc800078e020a */
[----:B0-----:R-:W-:-:S04]  /*187c0*/  IMAD.WIDE R154, R2, 0x2, R164 ;  /* 0x00000002029a7825 */ /* 0x001fc800078e02a4 */
[----:B------:R-:W-:Y:S01]  /*187d0*/  IMAD R23, R3, 0x45, RZ ;  /* 0x0000004503177824 */ /* 0x000fe200078e02ff */
[----:B------:R-:W4:Y:S03]  /*187e0*/  LDG.E.U16 R77, desc[UR56][R154.64] ;  /* 0x000000389a4d7981 */ /* 0x000f26000c1e1500 */
[----:B------:R-:W-:-:S04]  /*187f0*/  IMAD.WIDE R160, R23, 0x2, R4 ;  /* 0x0000000217a07825 */ /* 0x000fc800078e0204 */
[----:B------:R-:W-:Y:S01]  /*18800*/  IMAD.WIDE R158, R23, 0x2, R6 ;  /* 0x00000002179e7825 */ /* 0x000fe200078e0206 */
[----:B--2---:R-:W-:Y:S04]  /*18810*/  STL [R1+0x1dc4], R106 ;  /* 0x001dc46a01007387 */ /* 0x004fe80000100800 */
[----:B---3--:R-:W-:Y:S04]  /*18820*/  STL [R1+0x1dc8], R57 ;  /* 0x001dc83901007387 */ /* 0x008fe80000100800 */
[----:B------:R-:W-:Y:S04]  /*18830*/  STL [R1+0x1dcc], R56 ;  /* 0x001dcc3801007387 */ /* 0x000fe80000100800 */
[----:B------:R-:W-:Y:S04]  /*18840*/  STL [R1+0x1dd0], R50 ;  /* 0x001dd03201007387 */ /* 0x000fe80000100800 */
[----:B------:R-:W-:Y:S04]  /*18850*/  STL [R1+0x48c], R19 ;  /* 0x00048c1301007387 */ /* 0x000fe80000100800 */
[----:B------:R0:W-:Y:S04]  /*18860*/  STL [R1+0x488], R18 ;  /* 0x0004881201007387 */ /* 0x0001e80000100800 */
[----:B------:R1:W-:Y:S04]  /*18870*/  STL [R1+0x484], R17 ;  /* 0x0004841101007387 */ /* 0x0003e80000100800 */
[----:B0-----:R0:W2:Y:S04]  /*18880*/  LDG.E.U16 R18, desc[UR56][R14.64] ;  /* 0x000000380e127981 */ /* 0x0010a8000c1e1500 */
[----:B-1----:R1:W3:Y:S01]  /*18890*/  LDG.E.U16 R17, desc[UR56][R152.64] ;  /* 0x0000003898117981 */ /* 0x0022e2000c1e1500 */
[----:B0-----:R-:W-:-:S04]  /*188a0*/  IMAD.WIDE R14, R166, 0x2, R8 ;  /* 0x00000002a60e7825 */ /* 0x001fc800078e0208 */
[----:B-1----:R-:W-:-:S04]  /*188b0*/  IMAD.WIDE R152, R166, 0x2, R6 ;  /* 0x00000002a6987825 */ /* 0x002fc800078e0206 */
[----:B------:R-:W-:-:S04]  /*188c0*/  IMAD.WIDE R154, R2, 0x2, R152 ;  /* 0x00000002029a7825 */ /* 0x000fc800078e0298 */
[C---:B------:R-:W-:Y:S01]  /*188d0*/  IMAD.WIDE R152, R2.reuse, 0x2, R14 ;  /* 0x0000000202987825 */ /* 0x040fe200078e020e */
[----:B------:R0:W2:Y:S03]  /*188e0*/  LDG.E.U16 R76, desc[UR56][R154.64] ;  /* 0x000000389a4c7981 */ /* 0x0000a6000c1e1500 */
[C---:B------:R-:W-:Y:S01]  /*188f0*/  IMAD.WIDE R14, R2.reuse, 0x2, R156 ;  /* 0x00000002020e7825 */ /* 0x040fe200078e029c */
[----:B------:R1:W2:Y:S03]  /*18900*/  LDG.E.U16 R66, desc[UR56][R152.64] ;  /* 0x0000003898427981 */ /* 0x0002a6000c1e1500 */
[----:B------:R-:W-:Y:S01]  /*18910*/  IMAD.WIDE R156, R23, 0x2, R8 ;  /* 0x00000002179c7825 */ /* 0x000fe200078e0208 */
[----:B------:R4:W2:Y:S03]  /*18920*/  LDG.E.U16 R67, desc[UR56][R14.64] ;  /* 0x000000380e437981 */ /* 0x0008a6000c1e1500 */
[----:B0-----:R-:W-:-:S04]  /*18930*/  IMAD.WIDE R154, R2, 0x2, R160 ;  /* 0x00000002029a7825 */ /* 0x001fc800078e02a0 */
[C---:B-1----:R-:W-:Y:S01]  /*18940*/  IMAD.WIDE R152, R2.reuse, 0x2, R158 ;  /* 0x0000000202987825 */ /* 0x042fe200078e029e */
[----:B------:R0:W2:Y:S03]  /*18950*/  LDG.E.U16 R149, desc[UR56][R154.64] ;  /* 0x000000389a957981 */ /* 0x0000a6000c1e1500 */
[----:B----4-:R-:W-:Y:S01]  /*18960*/  IMAD.WIDE R14, R2, 0x2, R156 ;  /* 0x00000002020e7825 */ /* 0x010fe200078e029c */
[----:B------:R1:W4:Y:S03]  /*18970*/  LDG.E.U16 R148, desc[UR56][R152.64] ;  /* 0x0000003898947981 */ /* 0x000326000c1e1500 */
[----:B------:R-:W-:Y:S01]  /*18980*/  IMAD.WIDE R156, R23, 0x2, R10 ;  /* 0x00000002179c7825 */ /* 0x000fe200078e020a */
[----:B------:R1:W4:Y:S03]  /*18990*/  LDG.E.U16 R147, desc[UR56][R14.64] ;  /* 0x000000380e937981 */ /* 0x000326000c1e1500 */
[----:B------:R-:W-:-:S02]  /*189a0*/  IMAD R160, R3, 0x46, RZ ;  /* 0x0000004603a07824 */ /* 0x000fc400078e02ff */
[----:B------:R-:W-:-:S04]  /*189b0*/  IMAD.WIDE R156, R2, 0x2, R156 ;  /* 0x00000002029c7825 */ /* 0x000fc800078e029c */
[C---:B0-----:R-:W-:Y:S01]  /*189c0*/  IMAD.WIDE R154, R160.reuse, 0x2, R4 ;  /* 0x00000002a09a7825 */ /* 0x041fe200078e0204 */
[----:B------:R0:W4:Y:S03]  /*189d0*/  LDG.E.U16 R146, desc[UR56][R156.64] ;  /* 0x000000389c927981 */ /* 0x000126000c1e1500 */
[----:B-1----:R-:W-:-:S04]  /*189e0*/  IMAD.WIDE R152, R160, 0x2, R6 ;  /* 0x00000002a0987825 */ /* 0x002fc800078e0206 */
[----:B------:R-:W-:-:S04]  /*189f0*/  IMAD.WIDE R14, R160, 0x2, R8 ;  /* 0x00000002a00e7825 */ /* 0x000fc800078e0208 */
[----:B------:R-:W-:-:S04]  /*18a00*/  IMAD.WIDE R160, R160, 0x2, R10 ;  /* 0x00000002a0a07825 */ /* 0x000fc800078e020a */
[----:B------:R-:W-:-:S04]  /*18a10*/  IMAD.WIDE R158, R2, 0x2, R154 ;  /* 0x00000002029e7825 */ /* 0x000fc800078e029a */
[C---:B0-----:R-:W-:Y:S01]  /*18a20*/  IMAD.WIDE R156, R2.reuse, 0x2, R152 ;  /* 0x00000002029c7825 */ /* 0x041fe200078e0298 */
[----:B------:R-:W4:Y:S03]  /*18a30*/  LDG.E.U16 R97, desc[UR56][R158.64] ;  /* 0x000000389e617981 */ /* 0x000f26000c1e1500 */
[C---:B------:R-:W-:Y:S01]  /*18a40*/  IMAD.WIDE R154, R2.reuse, 0x2, R14 ;  /* 0x00000002029a7825 */ /* 0x040fe200078e020e */
[----:B------:R-:W4:Y:S03]  /*18a50*/  LDG.E.U16 R96, desc[UR56][R156.64] ;  /* 0x000000389c607981 */ /* 0x000f26000c1e1500 */
[----:B------:R-:W-:Y:S01]  /*18a60*/  IMAD.WIDE R152, R2, 0x2, R160 ;  /* 0x0000000202987825 */ /* 0x000fe200078e02a0 */
[----:B------:R0:W4:Y:S04]  /*18a70*/  LDG.E.U16 R95, desc[UR56][R154.64] ;  /* 0x000000389a5f7981 */ /* 0x000128000c1e1500 */
[----:B------:R1:W4:Y:S01]  /*18a80*/  LDG.E.U16 R94, desc[UR56][R152.64] ;  /* 0x00000038985e7981 */ /* 0x000322000c1e1500 */
[----:B------:R-:W-:-:S04]  /*18a90*/  IMAD R164, R3, 0x47, RZ ;  /* 0x0000004703a47824 */ /* 0x000fc800078e02ff */
[----:B------:R-:W-:-:S04]  /*18aa0*/  IMAD.WIDE R162, R164, 0x2, R4 ;  /* 0x00000002a4a27825 */ /* 0x000fc800078e0204 */
[----:B0-----:R-:W-:-:S04]  /*18ab0*/  IMAD.WIDE R154, R164, 0x2, R6 ;  /* 0x00000002a49a7825 */ /* 0x001fc800078e0206 */
[----:B------:R-:W-:-:S04]  /*18ac0*/  IMAD.WIDE R14, R2, 0x2, R162 ;  /* 0x00000002020e7825 */ /* 0x000fc800078e02a2 */
[----:B------:R-:W-:Y:S01]  /*18ad0*/  IMAD R23, R3, 0x48, RZ ;  /* 0x0000004803177824 */ /* 0x000fe200078e02ff */
[----:B------:R0:W4:Y:S01]  /*18ae0*/  LDG.E.U16 R45, desc[UR56][R14.64] ;  /* 0x000000380e2d7981 */ /* 0x000122000c1e1500 */
[----:B-1----:R-:W-:-:S04]  /*18af0*/  IMAD.WIDE R152, R164, 0x2, R8 ;  /* 0x00000002a4987825 */ /* 0x002fc800078e0208 */
[----:B------:R-:W-:-:S04]  /*18b00*/  IMAD.WIDE R154, R2, 0x2, R154 ;  /* 0x00000002029a7825 */ /* 0x000fc800078e029a */
[----:B------:R-:W-:Y:S01]  /*18b10*/  IMAD.WIDE R160, R23, 0x2, R4 ;  /* 0x0000000217a07825 */ /* 0x000fe200078e0204 */
[----:B------:R1:W4:Y:S03]  /*18b20*/  LDG.E.U16 R44, desc[UR56][R154.64] ;  /* 0x000000389a2c7981 */ /* 0x000326000c1e1500 */
[----:B0-----:R-:W-:-:S04]  /*18b30*/  IMAD.WIDE R14, R164, 0x2, R10 ;  /* 0x00000002a40e7825 */ /* 0x001fc800078e020a */
[----:B------:R-:W-:-:S04]  /*18b40*/  IMAD.WIDE R162, R23, 0x2, R6 ;  /* 0x0000000217a27825 */ /* 0x000fc800078e0206 */
[----:B------:R-:W-:-:S04]  /*18b50*/  IMAD.WIDE R164, R23, 0x2, R8 ;  /* 0x0000000217a47825 */ /* 0x000fc800078e0208 */
[----:B------:R-:W-:-:S04]  /*18b60*/  IMAD.WIDE R158, R2, 0x2, R152 ;  /* 0x00000002029e7825 */ /* 0x000fc800078e0298 */
[C---:B------:R-:W-:Y:S01]  /*18b70*/  IMAD.WIDE R156, R2.reuse, 0x2, R14 ;  /* 0x00000002029c7825 */ /* 0x040fe200078e020e */
[----:B------:R-:W4:Y:S03]  /*18b80*/  LDG.E.U16 R43, desc[UR56][R158.64] ;  /* 0x000000389e2b7981 */ /* 0x000f26000c1e1500 */
[C---:B-1----:R-:W-:Y:S01]  /*18b90*/  IMAD.WIDE R154, R2.reuse, 0x2, R160 ;  /* 0x00000002029a7825 */ /* 0x042fe200078e02a0 */
[----:B------:R-:W4:Y:S03]  /*18ba0*/  LDG.E.U16 R42, desc[UR56][R156.64] ;  /* 0x000000389c2a7981 */ /* 0x000f26000c1e1500 */
[C---:B------:R-:W-:Y:S01]  /*18bb0*/  IMAD.WIDE R152, R2.reuse, 0x2, R162 ;  /* 0x0000000202987825 */ /* 0x040fe200078e02a2 */
[----:B------:R0:W4:Y:S03]  /*18bc0*/  LDG.E.U16 R56, desc[UR56][R154.64] ;  /* 0x000000389a387981 */ /* 0x000126000c1e1500 */
[----:B------:R-:W-:Y:S01]  /*18bd0*/  IMAD.WIDE R14, R2, 0x2, R164 ;  /* 0x00000002020e7825 */ /* 0x000fe200078e02a4 */
[----:B------:R1:W4:Y:S03]  /*18be0*/  LDG.E.U16 R57, desc[UR56][R152.64] ;  /* 0x0000003898397981 */ /* 0x000326000c1e1500 */
[----:B------:R-:W-:Y:S01]  /*18bf0*/  IMAD R160, R3, 0x49, RZ ;  /* 0x0000004903a07824 */ /* 0x000fe200078e02ff */
[----:B------:R1:W4:Y:S01]  /*18c00*/  LDG.E.U16 R106, desc[UR56][R14.64] ;  /* 0x000000380e6a7981 */ /* 0x000322000c1e1500 */
        /* <DEDUP_REMOVED lines=8> */
[----:B------:R-:W-:Y:S01]  /*18c90*/  IMAD.WIDE R164, R166, 0x2, R4 ;  /* 0x00000002a6a47825 */ /* 0x000fe200078e0204 */
[----:B------:R-:W-:Y:S03]  /*18ca0*/  STL [R1+0x480], R16 ;  /* 0x0004801001007387 */ /* 0x000fe60000100800 */
[C---:B------:R-:W-:Y:S01]  /*18cb0*/  IMAD.WIDE R154, R2.reuse, 0x2, R14 ;  /* 0x00000002029a7825 */ /* 0x040fe200078e020e */
[----:B------:R-:W4:Y:S03]  /*18cc0*/  LDG.E.U16 R47, desc[UR56][R158.64] ;  /* 0x000000389e2f7981 */ /* 0x000f26000c1e1500 */
[C---:B------:R-:W-:Y:S01]  /*18cd0*/  IMAD.WIDE R152, R2.reuse, 0x2, R156 ;  /* 0x0000000202987825 */ /* 0x040fe200078e029c */
[----:B------:R0:W4:Y:S03]  /*18ce0*/  LDG.E.U16 R48, desc[UR56][R154.64] ;  /* 0x000000389a307981 */ /* 0x000126000c1e1500 */
[C---:B------:R-:W-:Y:S01]  /*18cf0*/  IMAD.WIDE R14, R2.reuse, 0x2, R160 ;  /* 0x00000002020e7825 */ /* 0x040fe200078e02a0 */
[----:B------:R1:W4:Y:S04]  /*18d00*/  LDG.E.U16 R49, desc[UR56][R152.64] ;  /* 0x0000003898317981 */ /* 0x000328000c1e1500 */
[----:B------:R1:W4:Y:S01]  /*18d10*/  LDG.E.U16 R98, desc[UR56][R14.64] ;  /* 0x000000380e627981 */ /* 0x000322000c1e1500 */
[----:B0-----:R-:W-:-:S04]  /*18d20*/  IMAD.WIDE R154, R2, 0x2, R164 ;  /* 0x00000002029a7825 */ /* 0x001fc800078e02a4 */
[C---:B-1----:R-:W-:Y:S01]  /*18d30*/  IMAD.WIDE R152, R166.reuse, 0x2, R6 ;  /* 0x00000002a6987825 */ /* 0x042fe200078e0206 */
[----:B------:R0:W4:Y:S03]  /*18d40*/  LDG.E.U16 R52, desc[UR56][R154.64] ;  /* 0x000000389a347981 */ /* 0x000126000c1e1500 */
[----:B------:R-:W-:-:S04]  /*18d50*/  IMAD.WIDE R14, R166, 0x2, R8 ;  /* 0x00000002a60e7825 */ /* 0x000fc800078e0208 */
[----:B------:R-:W-:Y:S01]  /*18d60*/  IMAD.WIDE R156, R166, 0x2, R10 ;  /* 0x00000002a69c7825 */ /* 0x000fe200078e020a */
[----:B------:R-:W-:Y:S03]  /*18d70*/  STL [R1+0x47c], R13 ;  /* 0x00047c0d01007387 */ /* 0x000fe60000100800 */
[----:B------:R-:W-:Y:S01]  /*18d80*/  IMAD R23, R3, 0x4b, RZ ;  /* 0x0000004b03177824 */ /* 0x000fe200078e02ff */
[----:B------:R-:W-:Y:S01]  /*18d90*/  STL [R1+0x1dd4], R51 ;  /* 0x001dd43301007387 */ /* 0x000fe20000100800 */
[----:B0-----:R-:W-:-:S03]  /*18da0*/  IMAD.WIDE R154, R2, 0x2, R152 ;  /* 0x00000002029a7825 */ /* 0x001fc600078e0298 */
[----:B------:R-:W-:Y:S01]  /*18db0*/  STL [R1+0x478], R12 ;  /* 0x0004780c01007387 */ /* 0x000fe20000100800 */
[----:B------:R-:W-:-:S03]  /*18dc0*/  IMAD.WIDE R152, R2, 0x2, R14 ;  /* 0x0000000202987825 */ /* 0x000fc600078e020e */
[----:B------:R-:W-:Y:S01]  /*18dd0*/  STL [R1+0x1dd8], R108 ;  /* 0x001dd86c01007387 */ /* 0x000fe20000100800 */
[----:B------:R-:W-:-:S03]  /*18de0*/  IMAD.WIDE R160, R23, 0x2, R4 ;  /* 0x0000000217a07825 */ /* 0x000fc600078e0204 */
[----:B------:R0:W4:Y:S01]  /*18df0*/  LDG.E.U16 R53, desc[UR56][R154.64] ;  /* 0x000000389a357981 */ /* 0x000122000c1e1500 */
[----:B------:R-:W-:-:S03]  /*18e00*/  IMAD.WIDE R14, R2, 0x2, R156 ;  /* 0x00000002020e7825 */ /* 0x000fc600078e029c */
[----:B------:R-:W-:Y:S01]  /*18e10*/  STL [R1+0x1ddc], R109 ;  /* 0x001ddc6d01007387 */ /* 0x000fe20000100800 */
[----:B------:R-:W-:-:S03]  /*18e20*/  IMAD.WIDE R156, R23, 0x2, R8 ;  /* 0x00000002179c7825 */ /* 0x000fc600078e0208 */
[----:B------:R-:W-:Y:S01]  /*18e30*/  STL [R1+0x474], R0 ;  /* 0x0004740001007387 */ /* 0x000fe20000100800 */
[----:B------:R-:W-:-:S03]  /*18e40*/  IMAD.WIDE R158, R23, 0x2, R6 ;  /* 0x00000002179e7825 */ /* 0x000fc600078e0206 */
[----:B------:R1:W4:Y:S01]  /*18e50*/  LDG.E.U16 R103, desc[UR56][R14.64] ;  /* 0x000000380e677981 */ /* 0x000322000c1e1500 */
[----:B0-----:R-:W-:-:S03]  /*18e60*/  IMAD.WIDE R154, R2, 0x2, R160 ;  /* 0x00000002029a7825 */ /* 0x001fc600078e02a0 */
[----:B------:R0:W4:Y:S01]  /*18e70*/  LDG.E.U16 R102, desc[UR56][R152.64] ;  /* 0x0000003898667981 */ /* 0x000122000c1e1500 */
[----:B------:R-:W-:-:S03]  /*18e80*/  IMAD R160, R3, 0x4c, RZ ;  /* 0x0000004c03a07824 */ /* 0x000fc600078e02ff */
[----:B------:R0:W4:Y:S01]  /*18e90*/  LDG.E.U16 R19, desc[UR56][R154.64] ;  /* 0x000000389a137981 */ /* 0x000122000c1e1500 */
[----:B-1----:R-:W-:-:S04]  /*18ea0*/  IMAD.WIDE R14, R2, 0x2, R156 ;  /* 0x00000002020e7825 */ /* 0x002fc800078e029c */
[----:B0-----:R-:W-:Y:S01]  /*18eb0*/  IMAD.WIDE R152, R2, 0x2, R158 ;  /* 0x0000000202987825 */ /* 0x001fe200078e029e */
[----:B------:R0:W4:Y:S03]  /*18ec0*/  LDG.E.U16 R63, desc[UR56][R14.64] ;  /* 0x000000380e3f7981 */ /* 0x000126000c1e1500 */
[----:B------:R-:W-:Y:S01]  /*18ed0*/  IMAD.WIDE R156, R23, 0x2, R10 ;  /* 0x00000002179c7825 */ /* 0x000fe200078e020a */
[----:B------:R1:W4:Y:S03]  /*18ee0*/  LDG.E.U16 R20, desc[UR56][R152.64] ;  /* 0x0000003898147981 */ /* 0x000326000c1e1500 */
[----:B------:R-:W-:-:S04]  /*18ef0*/  IMAD.WIDE R154, R160, 0x2, R4 ;  /* 0x00000002a09a7825 */ /* 0x000fc800078e0204 */
[----:B0-----:R-:W-:-:S04]  /*18f00*/  IMAD.WIDE R14, R160, 0x2, R8 ;  /* 0x00000002a00e7825 */ /* 0x001fc800078e0208 */
[----:B------:R-:W-:Y:S02]  /*18f10*/  IMAD R164, R3, 0x4d, RZ ;  /* 0x0000004d03a47824 */ /* 0x000fe400078e02ff */
[----:B-1----:R-:W-:-:S04]  /*18f20*/  IMAD.WIDE R152, R160, 0x2, R6 ;  /* 0x00000002a0987825 */ /* 0x002fc800078e0206 */
[----:B------:R-:W-:-:S04]  /*18f30*/  IMAD.WIDE R156, R2, 0x2, R156 ;  /* 0x00000002029c7825 */ /* 0x000fc800078e029c */
[----:B------:R-:W-:Y:S01]  /*18f40*/  IMAD.WIDE R160, R160, 0x2, R10 ;  /* 0x00000002a0a07825 */ /* 0x000fe200078e020a */
[----:B------:R0:W4:Y:S04]  /*18f50*/  LDG.E.U16 R62, desc[UR56][R156.64] ;  /* 0x000000389c3e7981 */ /* 0x000128000c1e1500 */
[----:B---3--:R-:W-:Y:S04]  /*18f60*/  STL [R1+0x1de0], R17 ;  /* 0x001de01101007387 */ /* 0x008fe80000100800 */
[----:B--2---:R-:W-:Y:S04]  /*18f70*/  STL [R1+0x1de4], R18 ;  /* 0x001de41201007387 */ /* 0x004fe80000100800 */
[----:B------:R-:W-:Y:S01]  /*18f80*/  STL [R1+0x1de8], R77 ;  /* 0x001de84d01007387 */ /* 0x000fe20000100800 */
[----:B------:R-:W-:-:S03]  /*18f90*/  IMAD.WIDE R158, R2, 0x2, R154 ;  /* 0x00000002029e7825 */ /* 0x000fc600078e029a */
[----:B------:R-:W-:Y:S04]  /*18fa0*/  STL [R1+0x1dec], R76 ;  /* 0x001dec4c01007387 */ /* 0x000fe80000100800 */
[----:B------:R-:W-:Y:S04]  /*18fb0*/  STL [R1+0x1df0], R66 ;  /* 0x001df04201007387 */ /* 0x000fe80000100800 */
[----:B------:R-:W-:Y:S01]  /*18fc0*/  STL [R1+0x1df4], R67 ;  /* 0x001df44301007387 */ /* 0x000fe20000100800 */
[----:B------:R-:W-:-:S03]  /*18fd0*/  IMAD.WIDE R154, R2, 0x2, R14 ;  /* 0x00000002029a7825 */ /* 0x000fc600078e020e */
[----:B------:R-:W2:Y:S04]  /*18fe0*/  LDG.E.U16 R68, desc[UR56][R158.64] ;  /* 0x000000389e447981 */ /* 0x000ea8000c1e1500 */
[----:B------:R-:W-:Y:S04]  /*18ff0*/  STL [R1+0x1df8], R149 ;  /* 0x001df89501007387 */ /* 0x000fe80000100800 */
[----:B----4-:R-:W-:Y:S04]  /*19000*/  STL [R1+0x1dfc], R148 ;  /* 0x001dfc9401007387 */ /* 0x010fe80000100800 */
[----:B------:R-:W-:Y:S01]  /*19010*/  STL [R1+0x1e00], R147 ;  /* 0x001e009301007387 */ /* 0x000fe20000100800 */
[----:B0-----:R-:W-:-:S03]  /*19020*/  IMAD.WIDE R156, R2, 0x2, R152 ;  /* 0x00000002029c7825 */ /* 0x001fc600078e0298 */
[----:B------:R0:W3:Y:S04]  /*19030*/  LDG.E.U16 R118, desc[UR56][R154.64] ;  /* 0x000000389a767981 */ /* 0x0000e8000c1e1500 */
[----:B------:R-:W-:Y:S01]  /*19040*/  STL [R1+0x1e04], R146 ;  /* 0x001e049201007387 */ /* 0x000fe20000100800 */
[----:B------:R-:W-:-:S03]  /*19050*/  IMAD.WIDE R152, R2, 0x2, R160 ;  /* 0x0000000202987825 */ /* 0x000fc600078e02a0 */
[----:B------:R-:W4:Y:S01]  /*19060*/  LDG.E.U16 R69, desc[UR56][R156.64] ;  /* 0x000000389c457981 */ /* 0x000f22000c1e1500 */
[----:B0-----:R-:W-:-:S03]  /*19070*/  IMAD.WIDE R154, R164, 0x2, R6 ;  /* 0x00000002a49a7825 */ /* 0x001fc600078e0206 */
[----:B------:R-:W3:Y:S04]  /*19080*/  LDG.E.U16 R119, desc[UR56][R152.64] ;  /* 0x0000003898777981 */ /* 0x000ee8000c1e1500 */
[----:B------:R-:W-:Y:S04]  /*19090*/  STL [R1+0x1e08], R97 ;  /* 0x001e086101007387 */ /* 0x000fe80000100800 */
[----:B------:R-:W-:Y:S04]  /*190a0*/  STL [R1+0x1e0c], R96 ;  /* 0x001e0c6001007387 */ /* 0x000fe80000100800 */
[----:B------:R-:W-:Y:S04]  /*190b0*/  STL [R1+0x1e10], R95 ;  /* 0x001e105f01007387 */ /* 0x000fe80000100800 */
[----:B------:R0:W-:Y:S01]  /*190c0*/  STL [R1+0x1e14], R94 ;  /* 0x001e145e01007387 */ /* 0x0001e20000100800 */
[----:B------:R-:W-:-:S03]  /*190d0*/  IMAD R23, R3, 0x4e, RZ ;  /* 0x0000004e03177824 */ /* 0x000fc600078e02ff */
[----:B0-----:R0:W2:Y:S02]  /*190e0*/  LDG.E.U16 R94, desc[UR56][R162.64] ;  /* 0x00000038a25e7981 */ /* 0x0010a4000c1e1500 */
[----:B0-----:R-:W-:-:S04]  /*190f0*/  IMAD.WIDE R162, R164, 0x2, R4 ;  /* 0x00000002a4a27825 */ /* 0x001fc800078e0204 */
[----:B------:R-:W-:-:S04]  /*19100*/  IMAD.WIDE R14, R2, 0x2, R162 ;  /* 0x00000002020e7825 */ /* 0x000fc800078e02a2 */
[----:B------:R-:W-:Y:S01]  /*19110*/  IMAD.WIDE R152, R164, 0x2, R8 ;  /* 0x00000002a4987825 */ /* 0x000fe200078e0208 */
[----:B------:R0:W3:Y:S03]  /*19120*/  LDG.E.U16 R145, desc[UR56][R14.64] ;  /* 0x000000380e917981 */ /* 0x0000e6000c1e1500 */
[----:B------:R-:W-:-:S04]  /*19130*/  IMAD.WIDE R154, R2, 0x2, R154 ;  /* 0x00000002029a7825 */ /* 0x000fc800078e029a */
[----:B------:R-:W-:Y:S01]  /*19140*/  IMAD.WIDE R160, R23, 0x2, R4 ;  /* 0x0000000217a07825 */ /* 0x000fe200078e0204 */
[----:B------:R1:W3:Y:S03]  /*19150*/  LDG.E.U16 R144, desc[UR56][R154.64] ;  /* 0x000000389a907981 */ /* 0x0002e6000c1e1500 */
[----:B0-----:R-:W-:-:S04]  /*19160*/  IMAD.WIDE R14, R164, 0x2, R10 ;  /* 0x00000002a40e7825 */ /* 0x001fc800078e020a */
[----:B------:R-:W-:-:S04]  /*19170*/  IMAD.WIDE R162, R23, 0x2, R6 ;  /* 0x0000000217a27825 */ /* 0x000fc800078e0206 */
[----:B------:R-:W-:-:S04]  /*19180*/  IMAD.WIDE R164, R23, 0x2, R8 ;  /* 0x0000000217a47825 */ /* 0x000fc800078e0208 */
[----:B------:R-:W-:-:S04]  /*19190*/  IMAD.WIDE R158, R2, 0x2, R152 ;  /* 0x00000002029e7825 */ /* 0x000fc800078e0298 */
[C---:B------:R-:W-:Y:S01]  /*191a0*/  IMAD.WIDE R156, R2.reuse, 0x2, R14 ;  /* 0x00000002029c7825 */ /* 0x040fe200078e020e */
[----:B------:R-:W3:Y:S03]  /*191b0*/  LDG.E.U16 R143, desc[UR56][R158.64] ;  /* 0x000000389e8f7981 */ /* 0x000ee6000c1e1500 */
[C---:B-1----:R-:W-:Y:S01]  /*191c0*/  IMAD.WIDE R154, R2.reuse, 0x2, R160 ;  /* 0x00000002029a7825 */ /* 0x042fe200078e02a0 */
[----:B------:R-:W3:Y:S03]  /*191d0*/  LDG.E.U16 R142, desc[UR56][R156.64] ;  /* 0x000000389c8e7981 */ /* 0x000ee6000c1e1500 */
[C---:B------:R-:W-:Y:S01]  /*191e0*/  IMAD.WIDE R152, R2.reuse, 0x2, R162 ;  /* 0x0000000202987825 */ /* 0x040fe200078e02a2 */
[----:B------:R0:W3:Y:S03]  /*191f0*/  LDG.E.U16 R93, desc[UR56][R154.64] ;  /* 0x000000389a5d7981 */ /* 0x0000e6000c1e1500 */
[----:B------:R-:W-:Y:S01]  /*19200*/  IMAD.WIDE R14, R2, 0x2, R164 ;  /* 0x00000002020e7825 */ /* 0x000fe200078e02a4 */
[----:B------:R1:W3:Y:S03]  /*19210*/  LDG.E.U16 R92, desc[UR56][R152.64] ;  /* 0x00000038985c7981 */ /* 0x0002e6000c1e1500 */
[----:B------:R-:W-:Y:S01]  /*19220*/  IMAD R160, R3, 0x4f, RZ ;  /* 0x0000004f03a07824 */ /* 0x000fe200078e02ff */
[----:B------:R1:W3:Y:S01]  /*19230*/  LDG.E.U16 R91, desc[UR56][R14.64] ;  /* 0x000000380e5b7981 */ /* 0x0002e2000c1e1500 */
[----:B0-----:R-:W-:-:S04]  /*19240*/  IMAD.WIDE R154, R23, 0x2, R10 ;  /* 0x00000002179a7825 */ /* 0x001fc800078e020a */
[----:B-1----:R-:W-:-:S04]  /*19250*/  IMAD.WIDE R152, R160, 0x2, R4 ;  /* 0x00000002a0987825 */ /* 0x002fc800078e0204 */
[----:B------:R-:W-:-:S04]  /*19260*/  IMAD.WIDE R14, R160, 0x2, R6 ;  /* 0x00000002a00e7825 */ /* 0x000fc800078e0206 */
[----:B------:R-:W-:-:S04]  /*19270*/  IMAD.WIDE R156, R160, 0x2, R8 ;  /* 0x00000002a09c7825 */ /* 0x000fc800078e0208 */
[----:B------:R-:W-:-:S04]  /*19280*/  IMAD.WIDE R160, R160, 0x2, R10 ;  /* 0x00000002a0a07825 */ /* 0x000fc800078e020a */
[----:B------:R-:W-:Y:S02]  /*19290*/  IMAD R166, R3, 0x50, RZ ;  /* 0x0000005003a67824 */ /* 0x000fe400078e02ff */
[----:B------:R-:W-:-:S04]  /*192a0*/  IMAD.WIDE R162, R2, 0x2, R154 ;  /* 0x0000000202a27825 */ /* 0x000fc800078e029a */
[----:B------:R-:W-:Y:S01]  /*192b0*/  IMAD.WIDE R158, R2, 0x2, R152 ;  /* 0x00000002029e7825 */ /* 0x000fe200078e0298 */
[----:B------:R-:W3:Y:S03]  /*192c0*/  LDG.E.U16 R90, desc[UR56][R162.64] ;  /* 0x00000038a25a7981 */ /* 0x000ee6000c1e1500 */
[----:B------:R-:W-:Y:S01]  /*192d0*/  IMAD.WIDE R164, R166, 0x2, R4 ;  /* 0x00000002a6a47825 */ /* 0x000fe200078e0204 */
[----:B------:R-:W3:Y:S03]  /*192e0*/  LDG.E.U16 R41, desc[UR56][R158.64] ;  /* 0x000000389e297981 */ /* 0x000ee6000c1e1500 */
[----:B------:R-:W-:-:S04]  /*192f0*/  IMAD.WIDE R154, R2, 0x2, R14 ;  /* 0x00000002029a7825 */ /* 0x000fc800078e020e */
[C---:B------:R-:W-:Y:S01]  /*19300*/  IMAD.WIDE R152, R2.reuse, 0x2, R156 ;  /* 0x0000000202987825 */ /* 0x040fe200078e029c */
[----:B------:R0:W3:Y:S03]  /*19310*/  LDG.E.U16 R40, desc[UR56][R154.64] ;  /* 0x000000389a287981 */ /* 0x0000e6000c1e1500 */
[C---:B------:R-:W-:Y:S01]  /*19320*/  IMAD.WIDE R14, R2.reuse, 0x2, R160 ;  /* 0x00000002020e7825 */ /* 0x040fe200078e02a0 */
[----:B------:R1:W3:Y:S04]  /*19330*/  LDG.E.U16 R39, desc[UR56][R152.64] ;  /* 0x0000003898277981 */ /* 0x0002e8000c1e1500 */
[----:B------:R1:W3:Y:S01]  /*19340*/  LDG.E.U16 R38, desc[UR56][R14.64] ;  /* 0x000000380e267981 */ /* 0x0002e2000c1e1500 */
[----:B0-----:R-:W-:-:S04]  /*19350*/  IMAD.WIDE R154, R2, 0x2, R164 ;  /* 0x00000002029a7825 */ /* 0x001fc800078e02a4 */
[C---:B-1----:R-:W-:Y:S01]  /*19360*/  IMAD.WIDE R152, R166.reuse, 0x2, R6 ;  /* 0x00000002a6987825 */ /* 0x042fe200078e0206 */
[----:B------:R0:W3:Y:S03]  /*19370*/  LDG.E.U16 R95, desc[UR56][R154.64] ;  /* 0x000000389a5f7981 */ /* 0x0000e6000c1e1500 */
[----:B------:R-:W-:-:S04]  /*19380*/  IMAD.WIDE R14, R166, 0x2, R8 ;  /* 0x00000002a60e7825 */ /* 0x000fc800078e0208 */
[----:B------:R-:W-:-:S04]  /*19390*/  IMAD.WIDE R156, R166, 0x2, R10 ;  /* 0x00000002a69c7825 */ /* 0x000fc800078e020a */
[----:B------:R-:W-:Y:S02]  /*193a0*/  IMAD R23, R3, 0x51, RZ ;  /* 0x0000005103177824 */ /* 0x000fe400078e02ff */
[----:B0-----:R-:W-:-:S04]  /*193b0*/  IMAD.WIDE R154, R2, 0x2, R152 ;  /* 0x00000002029a7825 */ /* 0x001fc800078e0298 */
[C---:B------:R-:W-:Y:S01]  /*193c0*/  IMAD.WIDE R152, R2.reuse, 0x2, R14 ;  /* 0x0000000202987825 */ /* 0x040fe200078e020e */
[----:B------:R0:W3:Y:S03]  /*193d0*/  LDG.E.U16 R96, desc[UR56][R154.64] ;  /* 0x000000389a607981 */ /* 0x0000e6000c1e1500 */
[----:B------:R-:W-:Y:S01]  /*193e0*/  IMAD.WIDE R160, R23, 0x2, R4 ;  /* 0x0000000217a07825 */ /* 0x000fe200078e0204 */
[----:B------:R-:W3:Y:S03]  /*193f0*/  LDG.E.U16 R97, desc[UR56][R152.64] ;  /* 0x0000003898617981 */ /* 0x000ee6000c1e1500 */
[----:B------:R-:W-:-:S04]  /*19400*/  IMAD.WIDE R14, R2, 0x2, R156 ;  /* 0x00000002020e7825 */ /* 0x000fc800078e029c */
[C---:B------:R-:W-:Y:S01]  /*19410*/  IMAD.WIDE R156, R23.reuse, 0x2, R8 ;  /* 0x00000002179c7825 */ /* 0x040fe200078e0208 */
[----:B------:R1:W3:Y:S03]  /*19420*/  LDG.E.U16 R146, desc[UR56][R14.64] ;  /* 0x000000380e927981 */ /* 0x0002e6000c1e1500 */
[----:B------:R-:W-:-:S04]  /*19430*/  IMAD.WIDE R158, R23, 0x2, R6 ;  /* 0x00000002179e7825 */ /* 0x000fc800078e0206 */
[----:B0-----:R-:W-:-:S04]  /*19440*/  IMAD.WIDE R154, R2, 0x2, R160 ;  /* 0x00000002029a7825 */ /* 0x001fc800078e02a0 */
[C---:B-1----:R-:W-:Y:S01]  /*19450*/  IMAD.WIDE R14, R2.reuse, 0x2, R156 ;  /* 0x00000002020e7825 */ /* 0x042fe200078e029c */
[----:B------:R0:W3:Y:S03]  /*19460*/  LDG.E.U16 R99, desc[UR56][R154.64] ;  /* 0x000000389a637981 */ /* 0x0000e6000c1e1500 */
[----:B------:R-:W-:Y:S01]  /*19470*/  IMAD R160, R3, 0x52, RZ ;  /* 0x0000005203a07824 */ /* 0x000fe200078e02ff */
[----:B------:R1:W3:Y:S01]  /*19480*/  LDG.E.U16 R101, desc[UR56][R14.64] ;  /* 0x000000380e657981 */ /* 0x0002e2000c1e1500 */
[----:B------:R-:W-:-:S04]  /*19490*/  IMAD.WIDE R152, R2, 0x2, R158 ;  /* 0x0000000202987825 */ /* 0x000fc800078e029e */
[----:B------:R-:W-:Y:S01]  /*194a0*/  IMAD.WIDE R156, R23, 0x2, R10 ;  /* 0x00000002179c7825 */ /* 0x000fe200078e020a */
[----:B------:R1:W3:Y:S03]  /*194b0*/  LDG.E.U16 R100, desc[UR56][R152.64] ;  /* 0x0000003898647981 */ /* 0x0002e6000c1e1500 */
[----:B0-----:R-:W-:-:S04]  /*194c0*/  IMAD.WIDE R154, R160, 0x2, R4 ;  /* 0x00000002a09a7825 */ /* 0x001fc800078e0204 */
[----:B-1----:R-:W-:-:S04]  /*194d0*/  IMAD.WIDE R14, R160, 0x2, R8 ;  /* 0x00000002a00e7825 */ /* 0x002fc800078e0208 */
[----:B------:R-:W-:Y:S02]  /*194e0*/  IMAD R164, R3, 0x53, RZ ;  /* 0x0000005303a47824 */ /* 0x000fe400078e02ff */
[----:B------:R-:W-:-:S04]  /*194f0*/  IMAD.WIDE R152, R160, 0x2, R6 ;  /* 0x00000002a0987825 */ /* 0x000fc800078e0206 */
[----:B------:R-:W-:-:S04]  /*19500*/  IMAD.WIDE R156, R2, 0x2, R156 ;  /* 0x00000002029c7825 */ /* 0x000fc800078e029c */
[----:B------:R-:W-:Y:S01]  /*19510*/  IMAD.WIDE R160, R160, 0x2, R10 ;  /* 0x00000002a0a07825 */ /* 0x000fe200078e020a */
[----:B------:R0:W3:Y:S03]  /*19520*/  LDG.E.U16 R150, desc[UR56][R156.64] ;  /* 0x000000389c967981 */ /* 0x0000e6000c1e1500 */
[----:B------:R-:W-:-:S04]  /*19530*/  IMAD.WIDE R158, R2, 0x2, R154 ;  /* 0x00000002029e7825 */ /* 0x000fc800078e029a */
[----:B------:R-:W-:Y:S01]  /*19540*/  IMAD.WIDE R162, R164, 0x2, R4 ;  /* 0x00000002a4a27825 */ /* 0x000fe200078e0204 */
[----:B------:R-:W3:Y:S03]  /*19550*/  LDG.E.U16 R104, desc[UR56][R158.64] ;  /* 0x000000389e687981 */ /* 0x000ee6000c1e1500 */
[----:B------:R-:W-:-:S04]  /*19560*/  IMAD.WIDE R154, R2, 0x2, R14 ;  /* 0x00000002029a7825 */ /* 0x000fc800078e020e */
[C---:B0-----:R-:W-:Y:S01]  /*19570*/  IMAD.WIDE R156, R2.reuse, 0x2, R152 ;  /* 0x00000002029c7825 */ /* 0x041fe200078e0298 */
[----:B------:R0:W3:Y:S03]  /*19580*/  LDG.E.U16 R0, desc[UR56][R154.64] ;  /* 0x000000389a007981 */ /* 0x0000e6000c1e1500 */
[C---:B------:R-:W-:Y:S01]  /*19590*/  IMAD.WIDE R152, R2.reuse, 0x2, R160 ;  /* 0x0000000202987825 */ /* 0x040fe200078e02a0 */
[----:B------:R-:W3:Y:S03]  /*195a0*/  LDG.E.U16 R105, desc[UR56][R156.64] ;  /* 0x000000389c697981 */ /* 0x000ee6000c1e1500 */
[----:B------:R-:W-:Y:S01]  /*195b0*/  IMAD.WIDE R14, R2, 0x2, R162 ;  /* 0x00000002020e7825 */ /* 0x000fe200078e02a2 */
[----:B------:R1:W3:Y:S03]  /*195c0*/  LDG.E.U16 R216, desc[UR56][R152.64] ;  /* 0x0000003898d87981 */ /* 0x0002e6000c1e1500 */
[----:B0-----:R-:W-:Y:S01]  /*195d0*/  IMAD.WIDE R154, R164, 0x2, R6 ;  /* 0x00000002a49a7825 */ /* 0x001fe200078e0206 */
[----:B------:R0:W3:Y:S03]  /*195e0*/  LDG.E.U16 R128, desc[UR56][R14.64] ;  /* 0x000000380e807981 */ /* 0x0000e6000c1e1500 */
[----:B------:R-:W-:-:S02]  /*195f0*/  IMAD R23, R3, 0x54, RZ ;  /* 0x0000005403177824 */ /* 0x000fc400078e02ff */
[----:B------:R-:W-:-:S04]  /*19600*/  IMAD.WIDE R154, R2, 0x2, R154 ;  /* 0x00000002029a7825 */ /* 0x000fc800078e029a */
[C---:B-1----:R-:W-:Y:S01]  /*19610*/  IMAD.WIDE R152, R164.reuse, 0x2, R8 ;  /* 0x00000002a4987825 */ /* 0x042fe200078e0208 */
[----:B------:R1:W3:Y:S03]  /*19620*/  LDG.E.U16 R129, desc[UR56][R154.64] ;  /* 0x000000389a817981 */ /* 0x0002e6000c1e1500 */
[----:B0-----:R-:W-:-:S04]  /*19630*/  IMAD.WIDE R14, R164, 0x2, R10 ;  /* 0x00000002a40e7825 */ /* 0x001fc800078e020a */
[----:B------:R-:W-:-:S04]  /*19640*/  IMAD.WIDE R160, R23, 0x2, R4 ;  /* 0x0000000217a07825 */ /* 0x000fc800078e0204 */
        /* <DEDUP_REMOVED lines=15> */
[----:B----4-:R-:W-:-:S04]  /*19740*/  IMAD.WIDE R14, R160, 0x2, R6 ;  /* 0x00000002a00e7825 */ /* 0x010fc800078e0206 */
[----:B------:R-:W-:-:S04]  /*19750*/  IMAD.WIDE R156, R160, 0x2, R8 ;  /* 0x00000002a09c7825 */ /* 0x000fc800078e0208 */
[----:B------:R-:W-:-:S04]  /*19760*/  IMAD.WIDE R160, R160, 0x2, R10 ;  /* 0x00000002a0a07825 */ /* 0x000fc800078e020a */
[----:B------:R-:W-:Y:S02]  /*19770*/  IMAD R166, R3, 0x56, RZ ;  /* 0x0000005603a67824 */ /* 0x000fe400078e02ff */
[----:B------:R-:W-:-:S04]  /*19780*/  IMAD.WIDE R162, R2, 0x2, R154 ;  /* 0x0000000202a27825 */ /* 0x000fc800078e029a */
[----:B------:R-:W-:Y:S01]  /*19790*/  IMAD.WIDE R158, R2, 0x2, R152 ;  /* 0x00000002029e7825 */ /* 0x000fe200078e0298 */
[----:B------:R-:W4:Y:S03]  /*197a0*/  LDG.E.U16 R74, desc[UR56][R162.64] ;  /* 0x00000038a24a7981 */ /* 0x000f26000c1e1500 */
[----:B------:R-:W-:Y:S01]  /*197b0*/  IMAD.WIDE R164, R166, 0x2, R4 ;  /* 0x00000002a6a47825 */ /* 0x000fe200078e0204 */
[----:B------:R-:W4:Y:S03]  /*197c0*/  LDG.E.U16 R141, desc[UR56][R158.64] ;  /* 0x000000389e8d7981 */ /* 0x000f26000c1e1500 */
[----:B------:R-:W-:-:S04]  /*197d0*/  IMAD.WIDE R154, R2, 0x2, R14 ;  /* 0x00000002029a7825 */ /* 0x000fc800078e020e */
        /* <DEDUP_REMOVED lines=8> */
[----:B--2---:R-:W-:-:S04]  /*19860*/  IMAD.WIDE R14, R166, 0x2, R8 ;  /* 0x00000002a60e7825 */ /* 0x004fc800078e0208 */
[----:B------:R-:W-:-:S04]  /*19870*/  IMAD.WIDE R156, R166, 0x2, R10 ;  /* 0x00000002a69c7825 */ /* 0x000fc800078e020a */
[----:B------:R-:W-:Y:S02]  /*19880*/  IMAD R23, R3, 0x57, RZ ;  /* 0x0000005703177824 */ /* 0x000fe400078e02ff */
[----:B0-----:R-:W-:-:S04]  /*19890*/  IMAD.WIDE R154, R2, 0x2, R152 ;  /* 0x00000002029a7825 */ /* 0x001fc800078e0298 */
[C---:B------:R-:W-:Y:S01]  /*198a0*/  IMAD.WIDE R152, R2.reuse, 0x2, R14 ;  /* 0x0000000202987825 */ /* 0x040fe200078e020e */
[----:B------:R0:W2:Y:S03]  /*198b0*/  LDG.E.U16 R88, desc[UR56][R154.64] ;  /* 0x000000389a587981 */ /* 0x0000a6000c1e1500 */
[----:B------:R-:W-:Y:S01]  /*198c0*/  IMAD.WIDE R160, R23, 0x2, R4 ;  /* 0x0000000217a07825 */ /* 0x000fe200078e0204 */
[----:B------:R-:W2:Y:S03]  /*198d0*/  LDG.E.U16 R87, desc[UR56][R152.64] ;  /* 0x0000003898577981 */ /* 0x000ea6000c1e1500 */
[----:B------:R-:W-:-:S04]  /*198e0*/  IMAD.WIDE R14, R2, 0x2, R156 ;  /* 0x00000002020e7825 */ /* 0x000fc800078e029c */
[C---:B------:R-:W-:Y:S01]  /*198f0*/  IMAD.WIDE R156, R23.reuse, 0x2, R8 ;  /* 0x00000002179c7825 */ /* 0x040fe200078e0208 */
[----:B------:R1:W2:Y:S03]  /*19900*/  LDG.E.U16 R86, desc[UR56][R14.64] ;  /* 0x000000380e567981 */ /* 0x0002a6000c1e1500 */
[----:B------:R-:W-:-:S04]  /*19910*/  IMAD.WIDE R158, R23, 0x2, R6 ;  /* 0x00000002179e7825 */ /* 0x000fc800078e0206 */
[----:B0-----:R-:W-:-:S04]  /*19920*/  IMAD.WIDE R154, R2, 0x2, R160 ;  /* 0x00000002029a7825 */ /* 0x001fc800078e02a0 */
[C---:B-1----:R-:W-:Y:S01]  /*19930*/  IMAD.WIDE R14, R2.reuse, 0x2, R156 ;  /* 0x00000002020e7825 */ /* 0x042fe200078e029c */
[----:B------:R0:W2:Y:S03]  /*19940*/  LDG.E.U16 R37, desc[UR56][R154.64] ;  /* 0x000000389a257981 */ /* 0x0000a6000c1e1500 */
[----:B------:R-:W-:Y:S01]  /*19950*/  IMAD R160, R3, 0x58, RZ ;  /* 0x0000005803a07824 */ /* 0x000fe200078e02ff */
[----:B------:R1:W2:Y:S01]  /*19960*/  LDG.E.U16 R35, desc[UR56][R14.64] ;  /* 0x000000380e237981 */ /* 0x0002a2000c1e1500 */
[----:B------:R-:W-:-:S04]  /*19970*/  IMAD.WIDE R152, R2, 0x2, R158 ;  /* 0x0000000202987825 */ /* 0x000fc800078e029e */
[----:B------:R-:W-:Y:S01]  /*19980*/  IMAD.WIDE R156, R23, 0x2, R10 ;  /* 0x00000002179c7825 */ /* 0x000fe200078e020a */
[----:B------:R1:W2:Y:S03]  /*19990*/  LDG.E.U16 R36, desc[UR56][R152.64] ;  /* 0x0000003898247981 */ /* 0x0002a6000c1e1500 */
[----:B0-----:R-:W-:-:S04]  /*199a0*/  IMAD.WIDE R154, R160, 0x2, R4 ;  /* 0x00000002a09a7825 */ /* 0x001fc800078e0204 */
[----:B-1----:R-:W-:-:S04]  /*199b0*/  IMAD.WIDE R14, R160, 0x2, R8 ;  /* 0x00000002a00e7825 */ /* 0x002fc800078e0208 */
[----:B------:R-:W-:Y:S02]  /*199c0*/  IMAD R164, R3, 0x59, RZ ;  /* 0x0000005903a47824 */ /* 0x000fe400078e02ff */
[----:B------:R-:W-:-:S04]  /*199d0*/  IMAD.WIDE R152, R160, 0x2, R6 ;  /* 0x00000002a0987825 */ /* 0x000fc800078e0206 */
[----:B------:R-:W-:-:S04]  /*199e0*/  IMAD.WIDE R156, R2, 0x2, R156 ;  /* 0x00000002029c7825 */ /* 0x000fc800078e029c */
[----:B------:R-:W-:Y:S01]  /*199f0*/  IMAD.WIDE R160, R160, 0x2, R10 ;  /* 0x00000002a0a07825 */ /* 0x000fe200078e020a */
[----:B------:R0:W2:Y:S03]  /*19a00*/  LDG.E.U16 R34, desc[UR56][R156.64] ;  /* 0x000000389c227981 */ /* 0x0000a6000c1e1500 */
[----:B------:R-:W-:-:S04]  /*19a10*/  IMAD.WIDE R158, R2, 0x2, R154 ;  /* 0x00000002029e7825 */ /* 0x000fc800078e029a */
[----:B------:R-:W-:Y:S01]  /*19a20*/  IMAD.WIDE R162, R164, 0x2, R4 ;  /* 0x00000002a4a27825 */ /* 0x000fe200078e0204 */
[----:B------:R-:W4:Y:S03]  /*19a30*/  LDG.E.U16 R147, desc[UR56][R158.64] ;  /* 0x000000389e937981 */ /* 0x000f26000c1e1500 */
[----:B------:R-:W-:-:S04]  /*19a40*/  IMAD.WIDE R154, R2, 0x2, R14 ;  /* 0x00000002029a7825 */ /* 0x000fc800078e020e */
[C---:B0-----:R-:W-:Y:S01]  /*19a50*/  IMAD.WIDE R156, R2.reuse, 0x2, R152 ;  /* 0x00000002029c7825 */ /* 0x041fe200078e0298 */
[----:B------:R0:W2:Y:S03]  /*19a60*/  LDG.E.U16 R149, desc[UR56][R154.64] ;  /* 0x000000389a957981 */ /* 0x0000a6000c1e1500 */
[C---:B------:R-:W-:Y:S01]  /*19a70*/  IMAD.WIDE R152, R2.reuse, 0x2, R160 ;  /* 0x0000000202987825 */ /* 0x040fe200078e02a0 */
[----:B------:R-:W2:Y:S03]  /*19a80*/  LDG.E.U16 R148, desc[UR56][R156.64] ;  /* 0x000000389c947981 */ /* 0x000ea6000c1e1500 */
[----:B------:R-:W-:Y:S01]  /*19a90*/  IMAD.WIDE R14, R2, 0x2, R162 ;  /* 0x00000002020e7825 */ /* 0x000fe200078e02a2 */
[----:B------:R1:W2:Y:S03]  /*19aa0*/  LDG.E.U16 R67, desc[UR56][R152.64] ;  /* 0x0000003898437981 */ /* 0x0002a6000c1e1500 */
[----:B0-----:R-:W-:Y:S01]  /*19ab0*/  IMAD.WIDE R154, R164, 0x2, R6 ;  /* 0x00000002a49a7825 */ /* 0x001fe200078e0206 */
[----:B------:R0:W2:Y:S03]  /*19ac0*/  LDG.E.U16 R151, desc[UR56][R14.64] ;  /* 0x000000380e977981 */ /* 0x0000a6000c1e1500 */
[----:B------:R-:W-:-:S02]  /*19ad0*/  IMAD R23, R3, 0x5a, RZ ;  /* 0x0000005a03177824 */ /* 0x000fc400078e02ff */
[----:B------:R-:W-:-:S04]  /*19ae0*/  IMAD.WIDE R154, R2, 0x2, R154 ;  /* 0x00000002029a7825 */ /* 0x000fc800078e029a */
[C---:B-1----:R-:W-:Y:S01]  /*19af0*/  IMAD.WIDE R152, R164.reuse, 0x2, R8 ;  /* 0x00000002a4987825 */ /* 0x042fe200078e0208 */
[----:B------:R1:W2:Y:S03]  /*19b00*/  LDG.E.U16 R13, desc[UR56][R154.64] ;  /* 0x000000389a0d7981 */ /* 0x0002a6000c1e1500 */
[----:B0-----:R-:W-:-:S04]  /*19b10*/  IMAD.WIDE R14, R164, 0x2, R10 ;  /* 0x00000002a40e7825 */ /* 0x001fc800078e020a */
[----:B------:R-:W-:-:S04]  /*19b20*/  IMAD.WIDE R160, R23, 0x2, R4 ;  /* 0x0000000217a07825 */ /* 0x000fc800078e0204 */
[----:B------:R-:W-:-:S04]  /*19b30*/  IMAD.WIDE R162, R23, 0x2, R6 ;  /* 0x0000000217a27825 */ /* 0x000fc800078e0206 */
[----:B------:R-:W-:-:S04]  /*19b40*/  IMAD.WIDE R164, R23, 0x2, R8 ;  /* 0x0000000217a47825 */ /* 0x000fc800078e0208 */
[----:B------:R-:W-:-:S04]  /*19b50*/  IMAD.WIDE R158, R2, 0x2, R152 ;  /* 0x00000002029e7825 */ /* 0x000fc800078e0298 */
[C---:B------:R-:W-:Y:S01]  /*19b60*/  IMAD.WIDE R156, R2.reuse, 0x2, R14 ;  /* 0x00000002029c7825 */ /* 0x040fe200078e020e */
[----:B------:R-:W2:Y:S03]  /*19b70*/  LDG.E.U16 R12, desc[UR56][R158.64] ;  /* 0x000000389e0c7981 */ /* 0x000ea6000c1e1500 */
[C---:B-1----:R-:W-:Y:S01]  /*19b80*/  IMAD.WIDE R154, R2.reuse, 0x2, R160 ;  /* 0x00000002029a7825 */ /* 0x042fe200078e02a0 */
[----:B------:R-:W2:Y:S03]  /*19b90*/  LDG.E.U16 R126, desc[UR56][R156.64] ;  /* 0x000000389c7e7981 */ /* 0x000ea6000c1e1500 */
[C---:B------:R-:W-:Y:S01]  /*19ba0*/  IMAD.WIDE R152, R2.reuse, 0x2, R162 ;  /* 0x0000000202987825 */ /* 0x040fe200078e02a2 */
[----:B------:R0:W2:Y:S03]  /*19bb0*/  LDG.E.U16 R25, desc[UR56][R154.64] ;  /* 0x000000389a197981 */ /* 0x0000a6000c1e1500 */
[----:B------:R-:W-:Y:S01]  /*19bc0*/  IMAD.WIDE R14, R2, 0x2, R164 ;  /* 0x00000002020e7825 */ /* 0x000fe200078e02a4 */
[----:B------:R1:W2:Y:S03]  /*19bd0*/  LDG.E.U16 R16, desc[UR56][R152.64] ;  /* 0x0000003898107981 */ /* 0x0002a6000c1e1500 */
[----:B------:R-:W-:Y:S01]  /*19be0*/  IMAD R160, R3, 0x5b, RZ ;  /* 0x0000005b03a07824 */ /* 0x000fe200078e02ff */
[----:B------:R1:W2:Y:S01]  /*19bf0*/  LDG.E.U16 R115, desc[UR56][R14.64] ;  /* 0x000000380e737981 */ /* 0x0002a2000c1e1500 */
        /* <DEDUP_REMOVED lines=8> */
[----:B------:R-:W2:Y:S03]  /*19c80*/  LDG.E.U16 R114, desc[UR56][R162.64] ;  /* 0x00000038a2727981 */ /* 0x000ea6000c1e1500 */
[----:B------:R-:W-:Y:S01]  /*19c90*/  IMAD.WIDE R164, R166, 0x2, R4 ;  /* 0x00000002a6a47825 */ /* 0x000fe200078e0204 */
[----:B------:R-:W2:Y:S03]  /*19ca0*/  LDG.E.U16 R60, desc[UR56][R158.64] ;  /* 0x000000389e3c7981 */ /* 0x000ea6000c1e1500 */
[----:B------:R-:W-:-:S04]  /*19cb0*/  IMAD.WIDE R154, R2, 0x2, R14 ;  /* 0x00000002029a7825 */ /* 0x000fc800078e020e */
[C---:B------:R-:W-:Y:S01]  /*19cc0*/  IMAD.WIDE R152, R2.reuse, 0x2, R156 ;  /* 0x0000000202987825 */ /* 0x040fe200078e029c */
[----:B------:R0:W2:Y:S03]  /*19cd0*/  LDG.E.U16 R61, desc[UR56][R154.64] ;  /* 0x000000389a3d7981 */ /* 0x0000a6000c1e1500 */
[C---:B------:R-:W-:Y:S01]  /*19ce0*/  IMAD.WIDE R14, R2.reuse, 0x2, R160 ;  /* 0x00000002020e7825 */ /* 0x040fe200078e02a0 */
[----:B------:R1:W2:Y:S04]  /*19cf0*/  LDG.E.U16 R110, desc[UR56][R152.64] ;  /* 0x00000038986e7981 */ /* 0x0002a8000c1e1500 */
[----:B------:R1:W2:Y:S01]  /*19d00*/  LDG.E.U16 R111, desc[UR56][R14.64] ;  /* 0x000000380e6f7981 */ /* 0x0002a2000c1e1500 */
[----:B0-----:R-:W-:-:S04]  /*19d10*/  IMAD.WIDE R154, R2, 0x2, R164 ;  /* 0x00000002029a7825 */ /* 0x001fc800078e02a4 */
[C---:B-1----:R-:W-:Y:S01]  /*19d20*/  IMAD.WIDE R152, R166.reuse, 0x2, R6 ;  /* 0x00000002a6987825 */ /* 0x042fe200078e0206 */
[----:B------:R0:W2:Y:S03]  /*19d30*/  LDG.E.U16 R125, desc[UR56][R154.64] ;  /* 0x000000389a7d7981 */ /* 0x0000a6000c1e1500 */
[----:B------:R-:W-:-:S04]  /*19d40*/  IMAD.WIDE R14, R166, 0x2, R8 ;  /* 0x00000002a60e7825 */ /* 0x000fc800078e0208 */
        /* <DEDUP_REMOVED lines=22> */
[----:B---3--:R-:W-:-:S04]  /*19eb0*/  IMAD.WIDE R152, R160, 0x2, R6 ;  /* 0x00000002a0987825 */ /* 0x008fc800078e0206 */
        /* <DEDUP_REMOVED lines=26> */
[----:B-1----:R-:W-:-:S04]  /*1a060*/  IMAD.WIDE R154, R2, 0x2, R160 ;  /* 0x00000002029a7825 */ /* 0x002fc800078e02a0 */
[C---:B------:R-:W-:Y:S01]  /*1a070*/  IMAD.WIDE R152, R2.reuse, 0x2, R162 ;  /* 0x0000000202987825 */ /* 0x040fe200078e02a2 */
[----:B------:R0:W3:Y:S03]  /*1a080*/  LDG.E.U16 R66, desc[UR56][R154.64] ;  /* 0x000000389a427981 */ /* 0x0000e6000c1e1500 */
[----:B------:R-:W-:Y:S01]  /*1a090*/  IMAD.WIDE R14, R2, 0x2, R164 ;  /* 0x00000002020e7825 */ /* 0x000fe200078e02a4 */
[----:B------:R1:W3:Y:S03]  /*1a0a0*/  LDG.E.U16 R76, desc[UR56][R152.64] ;  /* 0x00000038984c7981 */ /* 0x0002e6000c1e1500 */
[----:B------:R-:W-:Y:S01]  /*1a0b0*/  IMAD R160, R3, 0x61, RZ ;  /* 0x0000006103a07824 */ /* 0x000fe200078e02ff */
[----:B------:R1:W3:Y:S01]  /*1a0c0*/  LDG.E.U16 R77, desc[UR56][R14.64] ;  /* 0x000000380e4d7981 */ /* 0x0002e2000c1e1500 */
[----:B------:R-:W-:-:S02]  /*1a0d0*/  IMAD.MOV.U32 R50, RZ, RZ, R30 ;  /* 0x000000ffff327224 */ /* 0x000fc400078e001e */
[----:B0-----:R-:W-:Y:S01]  /*1a0e0*/  IMAD.WIDE R154, R23, 0x2, R10 ;  /* 0x00000002179a7825 */ /* 0x001fe200078e020a */
[----:B------:R0:W3:Y:S03]  /*1a0f0*/  LDG.E.U16 R30, desc[UR56][R156.64] ;  /* 0x000000389c1e7981 */ /* 0x0000e6000c1e1500 */
[----:B-1----:R-:W-:-:S04]  /*1a100*/  IMAD.WIDE R152, R160, 0x2, R4 ;  /* 0x00000002a0987825 */ /* 0x002fc800078e0204 */
[----:B------:R-:W-:-:S04]  /*1a110*/  IMAD.WIDE R14, R160, 0x2, R6 ;  /* 0x00000002a00e7825 */ /* 0x000fc800078e0206 */
[----:B0-----:R-:W-:-:S04]  /*1a120*/  IMAD.WIDE R156, R160, 0x2, R8 ;  /* 0x00000002a09c7825 */ /* 0x001fc800078e0208 */
        /* <DEDUP_REMOVED lines=16> */
[----:B----4-:R-:W-:-:S04]  /*1a230*/  IMAD.WIDE R14, R166, 0x2, R8 ;  /* 0x00000002a60e7825 */ /* 0x010fc800078e0208 */
[----:B------:R-:W-:-:S04]  /*1a240*/  IMAD.WIDE R156, R166, 0x2, R10 ;  /* 0x00000002a69c7825 */ /* 0x000fc800078e020a */
[----:B------:R-:W-:Y:S02]  /*1a250*/  IMAD R23, R3, 0x63, RZ ;  /* 0x0000006303177824 */ /* 0x000fe400078e02ff */
[----:B0-----:R-:W-:-:S04]  /*1a260*/  IMAD.WIDE R154, R2, 0x2, R152 ;  /* 0x00000002029a7825 */ /* 0x001fc800078e0298 */
[C---:B------:R-:W-:Y:S01]  /*1a270*/  IMAD.WIDE R152, R2.reuse, 0x2, R14 ;  /* 0x0000000202987825 */ /* 0x040fe200078e020e */
[----:B------:R0:W4:Y:S03]  /*1a280*/  LDG.E.U16 R64, desc[UR56][R154.64] ;  /* 0x000000389a407981 */ /* 0x000126000c1e1500 */
[----:B------:R-:W-:Y:S01]  /*1a290*/  IMAD.WIDE R160, R23, 0x2, R4 ;  /* 0x0000000217a07825 */ /* 0x000fe200078e0204 */
[----:B------:R-:W4:Y:S03]  /*1a2a0*/  LDG.E.U16 R55, desc[UR56][R152.64] ;  /* 0x0000003898377981 */ /* 0x000f26000c1e1500 */
[----:B------:R-:W-:-:S04]  /*1a2b0*/  IMAD.WIDE R14, R2, 0x2, R156 ;  /* 0x00000002020e7825 */ /* 0x000fc800078e029c */
[C---:B------:R-:W-:Y:S01]  /*1a2c0*/  IMAD.WIDE R156, R23.reuse, 0x2, R8 ;  /* 0x00000002179c7825 */ /* 0x040fe200078e0208 */
[----:B------:R1:W4:Y:S03]  /*1a2d0*/  LDG.E.U16 R54, desc[UR56][R14.64] ;  /* 0x000000380e367981 */ /* 0x000326000c1e1500 */
[----:B------:R-:W-:-:S04]  /*1a2e0*/  IMAD.WIDE R158, R23, 0x2, R6 ;  /* 0x00000002179e7825 */ /* 0x000fc800078e0206 */
[----:B0-----:R-:W-:-:S04]  /*1a2f0*/  IMAD.WIDE R154, R2, 0x2, R160 ;  /* 0x00000002029a7825 */ /* 0x001fc800078e02a0 */
[C---:B-1----:R-:W-:Y:S01]  /*1a300*/  IMAD.WIDE R14, R2.reuse, 0x2, R156 ;  /* 0x00000002020e7825 */ /* 0x042fe200078e029c */
[----:B------:R0:W4:Y:S03]  /*1a310*/  LDG.E.U16 R112, desc[UR56][R154.64] ;  /* 0x000000389a707981 */ /* 0x000126000c1e1500 */
[----:B------:R-:W-:Y:S01]  /*1a320*/  IMAD R160, R3, 0x64, RZ ;  /* 0x0000006403a07824 */ /* 0x000fe200078e02ff */
[----:B------:R1:W4:Y:S01]  /*1a330*/  LDG.E.U16 R21, desc[UR56][R14.64] ;  /* 0x000000380e157981 */ /* 0x000322000c1e1500 */
[----:B------:R-:W-:-:S04]  /*1a340*/  IMAD.WIDE R152, R2, 0x2, R158 ;  /* 0x0000000202987825 */ /* 0x000fc800078e029e */
[----:B------:R-:W-:Y:S01]  /*1a350*/  IMAD.WIDE R156, R23, 0x2, R10 ;  /* 0x00000002179c7825 */ /* 0x000fe200078e020a */
[----:B------:R1:W4:Y:S03]  /*1a360*/  LDG.E.U16 R113, desc[UR56][R152.64] ;  /* 0x0000003898717981 */ /* 0x000326000c1e1500 */
[----:B0-----:R-:W-:-:S04]  /*1a370*/  IMAD.WIDE R154, R160, 0x2, R4 ;  /* 0x00000002a09a7825 */ /* 0x001fc800078e0204 */
[----:B-1----:R-:W-:-:S04]  /*1a380*/  IMAD.WIDE R14, R160, 0x2, R8 ;  /* 0x00000002a00e7825 */ /* 0x002fc800078e0208 */
[----:B------:R-:W-:Y:S02]  /*1a390*/  IMAD R164, R3, 0x65, RZ ;  /* 0x0000006503a47824 */ /* 0x000fe400078e02ff */
[----:B------:R-:W-:-:S04]  /*1a3a0*/  IMAD.WIDE R152, R160, 0x2, R6 ;  /* 0x00000002a0987825 */ /* 0x000fc800078e0206 */
[----:B------:R-:W-:-:S04]  /*1a3b0*/  IMAD.WIDE R156, R2, 0x2, R156 ;  /* 0x00000002029c7825 */ /* 0x000fc800078e029c */
[----:B------:R-:W-:Y:S01]  /*1a3c0*/  IMAD.WIDE R160, R160, 0x2, R10 ;  /* 0x00000002a0a07825 */ /* 0x000fe200078e020a */
[----:B------:R0:W4:Y:S03]  /*1a3d0*/  LDG.E.U16 R46, desc[UR56][R156.64] ;  /* 0x000000389c2e7981 */ /* 0x000126000c1e1500 */
[----:B------:R-:W-:-:S04]  /*1a3e0*/  IMAD.WIDE R158, R2, 0x2, R154 ;  /* 0x00000002029e7825 */ /* 0x000fc800078e029a */
[----:B------:R-:W-:Y:S01]  /*1a3f0*/  IMAD.WIDE R162, R164, 0x2, R4 ;  /* 0x00000002a4a27825 */ /* 0x000fe200078e0204 */
[----:B------:R-:W4:Y:S03]  /*1a400*/  LDG.E.U16 R72, desc[UR56][R158.64] ;  /* 0x000000389e487981 */ /* 0x000f26000c1e1500 */
[----:B------:R-:W-:-:S04]  /*1a410*/  IMAD.WIDE R154, R2, 0x2, R14 ;  /* 0x00000002029a7825 */ /* 0x000fc800078e020e */
[C---:B0-----:R-:W-:Y:S01]  /*1a420*/  IMAD.WIDE R156, R2.reuse, 0x2, R152 ;  /* 0x00000002029c7825 */ /* 0x041fe200078e0298 */
[----:B------:R0:W4:Y:S03]  /*1a430*/  LDG.E.U16 R122, desc[UR56][R154.64] ;  /* 0x000000389a7a7981 */ /* 0x000126000c1e1500 */
[C---:B------:R-:W-:Y:S01]  /*1a440*/  IMAD.WIDE R152, R2.reuse, 0x2, R160 ;  /* 0x0000000202987825 */ /* 0x040fe200078e02a0 */
[----:B------:R-:W4:Y:S03]  /*1a450*/  LDG.E.U16 R73, desc[UR56][R156.64] ;  /* 0x000000389c497981 */ /* 0x000f26000c1e1500 */
[----:B------:R-:W-:Y:S01]  /*1a460*/  IMAD.WIDE R14, R2, 0x2, R162 ;  /* 0x00000002020e7825 */ /* 0x000fe200078e02a2 */
[----:B------:R1:W4:Y:S03]  /*1a470*/  LDG.E.U16 R123, desc[UR56][R152.64] ;  /* 0x00000038987b7981 */ /* 0x000326000c1e1500 */
[----:B0-----:R-:W-:Y:S01]  /*1a480*/  IMAD.WIDE R154, R164, 0x2, R6 ;  /* 0x00000002a49a7825 */ /* 0x001fe200078e0206 */
[----:B------:R0:W4:Y:S03]  /*1a490*/  LDG.E.U16 R133, desc[UR56][R14.64] ;  /* 0x000000380e857981 */ /* 0x000126000c1e1500 */
[----:B------:R-:W-:-:S02]  /*1a4a0*/  IMAD R23, R3, 0x66, RZ ;  /* 0x0000006603177824 */ /* 0x000fc400078e02ff */
[----:B------:R-:W-:-:S04]  /*1a4b0*/  IMAD.WIDE R154, R2, 0x2, R154 ;  /* 0x00000002029a7825 */ /* 0x000fc800078e029a */
[C---:B-1----:R-:W-:Y:S01]  /*1a4c0*/  IMAD.WIDE R152, R164.reuse, 0x2, R8 ;  /* 0x00000002a4987825 */ /* 0x042fe200078e0208 */
[----:B------:R1:W4:Y:S03]  /*1a4d0*/  LDG.E.U16 R132, desc[UR56][R154.64] ;  /* 0x000000389a847981 */ /* 0x000326000c1e1500 */
[----:B0-----:R-:W-:-:S04]  /*1a4e0*/  IMAD.WIDE R14, R164, 0x2, R10 ;  /* 0x00000002a40e7825 */ /* 0x001fc800078e020a */
[----:B------:R-:W-:-:S04]  /*1a4f0*/  IMAD.WIDE R160, R23, 0x2, R4 ;  /* 0x0000000217a07825 */ /* 0x000fc800078e0204 */
        /* <DEDUP_REMOVED lines=15> */
[----:B--2---:R-:W-:-:S04]  /*1a5f0*/  IMAD.WIDE R14, R160, 0x2, R6 ;  /* 0x00000002a00e7825 */ /* 0x004fc800078e0206 */
[----:B------:R-:W-:-:S04]  /*1a600*/  IMAD.WIDE R156, R160, 0x2, R8 ;  /* 0x00000002a09c7825 */ /* 0x000fc800078e0208 */
[----:B------:R-:W-:Y:S02]  /*1a610*/  IMAD R166, R3, 0x68, RZ ;  /* 0x0000006803a67824 */ /* 0x000fe400078e02ff */
[----:B------:R-:W-:Y:S01]  /*1a620*/  IMAD.WIDE R160, R160, 0x2, R10 ;  /* 0x00000002a0a07825 */ /* 0x000fe200078e020a */
[----:B------:R0:W-:Y:S03]  /*1a630*/  STL [R1+0x1e18], R45 ;  /* 0x001e182d01007387 */ /* 0x0001e60000100800 */
[C---:B------:R-:W-:Y:S01]  /*1a640*/  IMAD.WIDE R162, R2.reuse, 0x2, R154 ;  /* 0x0000000202a27825 */ /* 0x040fe200078e029a */
[----:B------:R1:W-:Y:S03]  /*1a650*/  STL [R1+0x1e1c], R44 ;  /* 0x001e1c2c01007387 */ /* 0x0003e60000100800 */
[----:B------:R-:W-:Y:S01]  /*1a660*/  IMAD.WIDE R158, R2, 0x2, R152 ;  /* 0x00000002029e7825 */ /* 0x000fe200078e0298 */
[----:B------:R2:W-:Y:S03]  /*1a670*/  STL [R1+0x1e20], R43 ;  /* 0x001e202b01007387 */ /* 0x0005e60000100800 */
[----:B------:R-:W-:-:S04]  /*1a680*/  IMAD.WIDE R164, R166, 0x2, R4 ;  /* 0x00000002a6a47825 */ /* 0x000fc800078e0204 */
[----:B------:R-:W-:Y:S01]  /*1a690*/  IMAD R23, R3, 0x69, RZ ;  /* 0x0000006903177824 */ /* 0x000fe200078e02ff */
[----:B0-----:R-:W-:Y:S01]  /*1a6a0*/  MOV R45, R29 ;  /* 0x0000001d002d7202 */ /* 0x001fe20000000f00 */
[C---:B------:R-:W-:Y:S01]  /*1a6b0*/  IMAD.WIDE R154, R2.reuse, 0x2, R14 ;  /* 0x00000002029a7825 */ /* 0x040fe200078e020e */
[----:B------:R-:W4:Y:S03]  /*1a6c0*/  LDG.E.U16 R78, desc[UR56][R162.64] ;  /* 0x00000038a24e7981 */ /* 0x000f26000c1e1500 */
[C---:B------:R-:W-:Y:S01]  /*1a6d0*/  IMAD.WIDE R152, R2.reuse, 0x2, R156 ;  /* 0x0000000202987825 */ /* 0x040fe200078e029c */
[----:B-1----:R-:W-:Y:S01]  /*1a6e0*/  MOV R44, R28 ;  /* 0x0000001c002c7202 */ /* 0x002fe20000000f00 */
[----:B------:R0:W-:Y:S02]  /*1a6f0*/  STL [R1+0x1e24], R42 ;  /* 0x001e242a01007387 */ /* 0x0001e40000100800 */
[----:B------:R-:W-:Y:S01]  /*1a700*/  IMAD.WIDE R14, R2, 0x2, R160 ;  /* 0x00000002020e7825 */ /* 0x000fe200078e02a0 */
[----:B--2---:R-:W-:Y:S01]  /*1a710*/  MOV R43, R27 ;  /* 0x0000001b002b7202 */ /* 0x004fe20000000f00 */
[----:B------:R1:W2:Y:S04]  /*1a720*/  LDG.E.U16 R28, desc[UR56][R154.64] ;  /* 0x000000389a1c7981 */ /* 0x0002a8000c1e1500 */
[----:B------:R1:W2:Y:S01]  /*1a730*/  LDG.E.U16 R27, desc[UR56][R152.64] ;  /* 0x00000038981b7981 */ /* 0x0002a2000c1e1500 */
[----:B0-----:R-:W-:-:S03]  /*1a740*/  MOV R42, R26 ;  /* 0x0000001a002a7202 */ /* 0x001fc60000000f00 */
[----:B------:R0:W2:Y:S01]  /*1a750*/  LDG.E.U16 R26, desc[UR56][R14.64] ;  /* 0x000000380e1a7981 */ /* 0x0000a2000c1e1500 */
[----:B-1----:R-:W-:-:S03]  /*1a760*/  IMAD.WIDE R154, R2, 0x2, R164 ;  /* 0x00000002029a7825 */ /* 0x002fc600078e02a4 */
[----:B------:R-:W2:Y:S01]  /*1a770*/  LDG.E.U16 R29, desc[UR56][R158.64] ;  /* 0x000000389e1d7981 */ /* 0x000ea2000c1e1500 */
[----:B------:R-:W-:-:S03]  /*1a780*/  IMAD.WIDE R152, R166, 0x2, R6 ;  /* 0x00000002a6987825 */ /* 0x000fc600078e0206 */
[----:B------:R1:W4:Y:S01]  /*1a790*/  LDG.E.U16 R17, desc[UR56][R154.64] ;  /* 0x000000389a117981 */ /* 0x000322000c1e1500 */
[----:B0-----:R-:W-:-:S04]  /*1a7a0*/  IMAD.WIDE R14, R166, 0x2, R8 ;  /* 0x00000002a60e7825 */ /* 0x001fc800078e0208 */
[----:B------:R-:W-:-:S04]  /*1a7b0*/  IMAD.WIDE R156, R166, 0x2, R10 ;  /* 0x00000002a69c7825 */ /* 0x000fc800078e020a */
[----:B------:R-:W-:-:S04]  /*1a7c0*/  IMAD.WIDE R160, R23, 0x2, R4 ;  /* 0x0000000217a07825 */ /* 0x000fc800078e0204 */
[----:B-1----:R-:W-:-:S04]  /*1a7d0*/  IMAD.WIDE R154, R2, 0x2, R152 ;  /* 0x00000002029a7825 */ /* 0x002fc800078e0298 */
[----:B------:R-:W-:Y:S01]  /*1a7e0*/  IMAD.WIDE R158, R23, 0x2, R6 ;  /* 0x00000002179e7825 */ /* 0x000fe200078e0206 */
[----:B------:R0:W2:Y:S03]  /*1a7f0*/  LDG.E.U16 R109, desc[UR56][R154.64] ;  /* 0x000000389a6d7981 */ /* 0x0000a6000c1e1500 */
[----:B------:R-:W-:-:S04]  /*1a800*/  IMAD.WIDE R152, R2, 0x2, R14 ;  /* 0x0000000202987825 */ /* 0x000fc800078e020e */
[C---:B------:R-:W-:Y:S01]  /*1a810*/  IMAD.WIDE R14, R2.reuse, 0x2, R156 ;  /* 0x00000002020e7825 */ /* 0x040fe200078e029c */
[----:B------:R1:W2:Y:S03]  /*1a820*/  LDG.E.U16 R108, desc[UR56][R152.64] ;  /* 0x00000038986c7981 */ /* 0x0002a6000c1e1500 */
[----:B------:R-:W-:Y:S01]  /*1a830*/  IMAD.WIDE R156, R23, 0x2, R8 ;  /* 0x00000002179c7825 */ /* 0x000fe200078e0208 */
[----:B------:R1:W2:Y:S03]  /*1a840*/  LDG.E.U16 R51, desc[UR56][R14.64] ;  /* 0x000000380e337981 */ /* 0x0002a6000c1e1500 */
[----:B0-----:R-:W-:-:S04]  /*1a850*/  IMAD.WIDE R154, R2, 0x2, R160 ;  /* 0x00000002029a7825 */ /* 0x001fc800078e02a0 */
[C---:B-1----:R-:W-:Y:S01]  /*1a860*/  IMAD.WIDE R152, R2.reuse, 0x2, R158 ;  /* 0x0000000202987825 */ /* 0x042fe200078e029e */
[----:B------:R0:W2:Y:S03]  /*1a870*/  LDG.E.U16 R252, desc[UR56][R154.64] ;  /* 0x000000389afc7981 */ /* 0x0000a6000c1e1500 */
[----:B------:R-:W-:Y:S01]  /*1a880*/  IMAD R158, R3, 0x6a, RZ ;  /* 0x0000006a039e7824 */ /* 0x000fe200078e02ff */
[----:B------:R1:W2:Y:S01]  /*1a890*/  LDG.E.U16 R251, desc[UR56][R152.64] ;  /* 0x0000003898fb7981 */ /* 0x0002a2000c1e1500 */
[----:B------:R-:W-:-:S04]  /*1a8a0*/  IMAD.WIDE R14, R2, 0x2, R156 ;  /* 0x00000002020e7825 */ /* 0x000fc800078e029c */
[----:B0-----:R-:W-:Y:S01]  /*1a8b0*/  IMAD.WIDE R154, R23, 0x2, R10 ;  /* 0x00000002179a7825 */ /* 0x001fe200078e020a */
[----:B------:R0:W2:Y:S03]  /*1a8c0*/  LDG.E.U16 R250, desc[UR56][R14.64] ;  /* 0x000000380efa7981 */ /* 0x0000a6000c1e1500 */
[----:B-1----:R-:W-:-:S04]  /*1a8d0*/  IMAD.WIDE R152, R158, 0x2, R4 ;  /* 0x000000029e987825 */ /* 0x002fc800078e0204 */
[----:B------:R-:W-:-:S04]  /*1a8e0*/  IMAD.WIDE R160, R158, 0x2, R8 ;  /* 0x000000029ea07825 */ /* 0x000fc800078e0208 */
[----:B0-----:R-:W-:-:S04]  /*1a8f0*/  IMAD.WIDE R14, R158, 0x2, R6 ;  /* 0x000000029e0e7825 */ /* 0x001fc800078e0206 */
[----:B------:R-:W-:-:S04]  /*1a900*/  IMAD.WIDE R156, R2, 0x2, R154 ;  /* 0x00000002029c7825 */ /* 0x000fc800078e029a */
[----:B------:R-:W-:Y:S01]  /*1a910*/  IMAD R162, R3, 0x6b, RZ ;  /* 0x0000006b03a27824 */ /* 0x000fe200078e02ff */
[----:B------:R0:W2:Y:S01]  /*1a920*/  LDG.E.U16 R249, desc[UR56][R156.64] ;  /* 0x000000389cf97981 */ /* 0x0000a2000c1e1500 */
[----:B------:R-:W-:-:S04]  /*1a930*/  IMAD.WIDE R158, R158, 0x2, R10 ;  /* 0x000000029e9e7825 */ /* 0x000fc800078e020a */
[----:B------:R-:W-:-:S04]  /*1a940*/  IMAD.WIDE R154, R2, 0x2, R152 ;  /* 0x00000002029a7825 */ /* 0x000fc800078e0298 */
[C---:B------:R-:W-:Y:S01]  /*1a950*/  IMAD.WIDE R152, R2.reuse, 0x2, R14 ;  /* 0x0000000202987825 */ /* 0x040fe200078e020e */
[----:B------:R1:W2:Y:S03]  /*1a960*/  LDG.E.U16 R248, desc[UR56][R154.64] ;  /* 0x000000389af87981 */ /* 0x0002a6000c1e1500 */
[----:B------:R-:W-:Y:S01]  /*1a970*/  IMAD.WIDE R14, R2, 0x2, R160 ;  /* 0x00000002020e7825 */ /* 0x000fe200078e02a0 */
[----:B------:R3:W2:Y:S03]  /*1a980*/  LDG.E.U16 R247, desc[UR56][R152.64] ;  /* 0x0000003898f77981 */ /* 0x0006a6000c1e1500 */
[----:B0-----:R-:W-:Y:S01]  /*1a990*/  IMAD.WIDE R156, R162, 0x2, R4 ;  /* 0x00000002a29c7825 */ /* 0x001fe200078e0204 */
[----:B------:R0:W2:Y:S03]  /*1a9a0*/  LDG.E.U16 R246, desc[UR56][R14.64] ;  /* 0x000000380ef67981 */ /* 0x0000a6000c1e1500 */
[----:B-1----:R-:W-:-:S04]  /*1a9b0*/  IMAD.WIDE R154, R2, 0x2, R158 ;  /* 0x00000002029a7825 */ /* 0x002fc800078e029e */
[----:B---3--:R-:W-:Y:S01]  /*1a9c0*/  IMAD.WIDE R152, R2, 0x2, R156 ;  /* 0x0000000202987825 */ /* 0x008fe200078e029c */
[----:B------:R1:W3:Y:S03]  /*1a9d0*/  LDG.E.U16 R245, desc[UR56][R154.64] ;  /* 0x000000389af57981 */ /* 0x0002e6000c1e1500 */
[C---:B0-----:R-:W-:Y:S01]  /*1a9e0*/  IMAD.WIDE R14, R162.reuse, 0x2, R6 ;  /* 0x00000002a20e7825 */ /* 0x041fe200078e0206 */
[----:B------:R0:W3:Y:S03]  /*1a9f0*/  LDG.E.U16 R244, desc[UR56][R152.64] ;  /* 0x0000003898f47981 */ /* 0x0000e6000c1e1500 */
[----:B------:R-:W-:-:S04]  /*1aa00*/  IMAD.WIDE R156, R162, 0x2, R8 ;  /* 0x00000002a29c7825 */ /* 0x000fc800078e0208 */
[----:B-1----:R-:W-:-:S04]  /*1aa10*/  IMAD.WIDE R154, R162, 0x2, R10 ;  /* 0x00000002a29a7825 */ /* 0x002fc800078e020a */
[----:B------:R-:W-:Y:S02]  /*1aa20*/  IMAD R23, R3, 0x70, RZ ;  /* 0x0000007003177824 */ /* 0x000fe400078e02ff */
[----:B0-----:R-:W-:-:S04]  /*1aa30*/  IMAD.WIDE R152, R2, 0x2, R14 ;  /* 0x0000000202987825 */ /* 0x001fc800078e020e */
[C---:B------:R-:W-:Y:S01]  /*1aa40*/  IMAD.WIDE R14, R2.reuse, 0x2, R156 ;  /* 0x00000002020e7825 */ /* 0x040fe200078e029c */
[----:B------:R-:W3:Y:S03]  /*1aa50*/  LDG.E.U16 R243, desc[UR56][R152.64] ;  /* 0x0000003898f37981 */ /* 0x000ee6000c1e1500 */
[----:B------:R-:W-:Y:S01]  /*1aa60*/  IMAD.WIDE R158, R23, 0x2, R4 ;  /* 0x00000002179e7825 */ /* 0x000fe200078e0204 */
[----:B------:R0:W3:Y:S03]  /*1aa70*/  LDG.E.U16 R242, desc[UR56][R14.64] ;  /* 0x000000380ef27981 */ /* 0x0000e6000c1e1500 */
[----:B------:R-:W-:-:S04]  /*1aa80*/  IMAD.WIDE R156, R2, 0x2, R154 ;  /* 0x00000002029c7825 */ /* 0x000fc800078e029a */
[C---:B------:R-:W-:Y:S01]  /*1aa90*/  IMAD.WIDE R160, R23.reuse, 0x2, R6 ;  /* 0x0000000217a07825 */ /* 0x040fe200078e0206 */
[----:B------:R1:W3:Y:S03]  /*1aaa0*/  LDG.E.U16 R241, desc[UR56][R156.64] ;  /* 0x000000389cf17981 */ /* 0x0002e6000c1e1500 */
[----:B0-----:R-:W-:-:S04]  /*1aab0*/  IMAD.WIDE R14, R23, 0x2, R8 ;  /* 0x00000002170e7825 */ /* 0x001fc800078e0208 */
[----:B------:R-:W-:-:S04]  /*1aac0*/  IMAD.WIDE R154, R2, 0x2, R158 ;  /* 0x00000002029a7825 */ /* 0x000fc800078e029e */
[----:B-1----:R-:W-:Y:S01]  /*1aad0*/  IMAD.WIDE R156, R23, 0x2, R10 ;  /* 0x00000002179c7825 */ /* 0x002fe200078e020a */
[----:B------:R0:W3:Y:S03]  /*1aae0*/  LDG.E.U16 R240, desc[UR56][R154.64] ;  /* 0x000000389af07981 */ /* 0x0000e6000c1e1500 */
[----:B------:R-:W-:-:S04]  /*1aaf0*/  IMAD.WIDE R152, R2, 0x2, R160 ;  /* 0x0000000202987825 */ /* 0x000fc800078e02a0 */
[----:B------:R-:W-:Y:S01]  /*1ab00*/  IMAD R160, R3, 0x78, RZ ;  /* 0x0000007803a07824 */ /* 0x000fe200078e02ff */
[----:B------:R1:W3:Y:S01]  /*1ab10*/  LDG.E.U16 R239, desc[UR56][R152.64] ;  /* 0x0000003898ef7981 */ /* 0x0002e2000c1e1500 */
[----:B------:R-:W-:-:S04]  /*1ab20*/  IMAD.WIDE R158, R2, 0x2, R14 ;  /* 0x00000002029e7825 */ /* 0x000fc800078e020e */
[----:B0-----:R-:W-:Y:S01]  /*1ab30*/  IMAD.WIDE R154, R2, 0x2, R156 ;  /* 0x00000002029a7825 */ /* 0x001fe200078e029c */
[----:B------:R-:W3:Y:S03]  /*1ab40*/  LDG.E.U16 R238, desc[UR56][R158.64] ;  /* 0x000000389eee7981 */ /* 0x000ee6000c1e1500 */
[C---:B------:R-:W-:Y:S01]  /*1ab50*/  IMAD.WIDE R14, R160.reuse, 0x2, R6 ;  /* 0x00000002a00e7825 */ /* 0x040fe200078e0206 */
[----:B------:R0:W3:Y:S03]  /*1ab60*/  LDG.E.U16 R237, desc[UR56][R154.64] ;  /* 0x000000389aed7981 */ /* 0x0000e6000c1e1500 */
[----:B-1----:R-:W-:-:S04]  /*1ab70*/  IMAD.WIDE R152, R160, 0x2, R4 ;  /* 0x00000002a0987825 */ /* 0x002fc800078e0204 */
[----:B------:R-:W-:-:S04]  /*1ab80*/  IMAD.WIDE R156, R160, 0x2, R8 ;  /* 0x00000002a09c7825 */ /* 0x000fc800078e0208 */
[----:B------:R-:W-:-:S04]  /*1ab90*/  IMAD.WIDE R160, R160, 0x2, R10 ;  /* 0x00000002a0a07825 */ /* 0x000fc800078e020a */
[----:B0-----:R-:W-:-:S04]  /*1aba0*/  IMAD.WIDE R154, R2, 0x2, R14 ;  /* 0x00000002029a7825 */ /* 0x001fc800078e020e */
[C---:B------:R-:W-:Y:S01]  /*1abb0*/  IMAD.WIDE R14, R2.reuse, 0x2, R160 ;  /* 0x00000002020e7825 */ /* 0x040fe200078e02a0 */
[----:B------:R-:W3:Y:S03]  /*1abc0*/  LDG.E.U16 R235, desc[UR56][R154.64] ;  /* 0x000000389aeb7981 */ /* 0x000ee6000c1e1500 */
[----:B------:R-:W-:Y:S01]  /*1abd0*/  IMAD R23, R3, 0x6c, RZ ;  /* 0x0000006c03177824 */ /* 0x000fe200078e02ff */
[----:B------:R0:W3:Y:S01]  /*1abe0*/  LDG.E.U16 R233, desc[UR56][R14.64] ;  /* 0x000000380ee97981 */ /* 0x0000e2000c1e1500 */
[----:B------:R-:W-:-:S04]  /*1abf0*/  IMAD.WIDE R158, R2, 0x2, R152 ;  /* 0x00000002029e7825 */ /* 0x000fc800078e0298 */
[----:B------:R-:W-:Y:S01]  /*1ac00*/  IMAD.WIDE R152, R2, 0x2, R156 ;  /* 0x0000000202987825 */ /* 0x000fe200078e029c */
[----:B------:R-:W3:Y:S03]  /*1ac10*/  LDG.E.U16 R236, desc[UR56][R158.64] ;  /* 0x000000389eec7981 */ /* 0x000ee6000c1e1500 */
[C---:B------:R-:W-:Y:S01]  /*1ac20*/  IMAD.WIDE R156, R23.reuse, 0x2, R4 ;  /* 0x00000002179c7825 */ /* 0x040fe200078e0204 */
[----:B------:R1:W3:Y:S03]  /*1ac30*/  LDG.E.U16 R234, desc[UR56][R152.64] ;  /* 0x0000003898ea7981 */ /* 0x0002e6000c1e1500 */
[----:B0-----:R-:W-:-:S04]  /*1ac40*/  IMAD.WIDE R14, R23, 0x2, R10 ;  /* 0x00000002170e7825 */ /* 0x001fc800078e020a */
[----:B------:R-:W-:Y:S02]  /*1ac50*/  IMAD R162, R3, 0x6d, RZ ;  /* 0x0000006d03a27824 */ /* 0x000fe400078e02ff */
[----:B------:R-:W-:-:S04]  /*1ac60*/  IMAD.WIDE R156, R2, 0x2, R156 ;  /* 0x00000002029c7825 */ /* 0x000fc800078e029c */
[----:B-1----:R-:W-:Y:S01]  /*1ac70*/  IMAD.WIDE R152, R23, 0x2, R8 ;  /* 0x0000000217987825 */ /* 0x002fe200078e0208 */
[----:B------:R0:W3:Y:S03]  /*1ac80*/  LDG.E.U16 R232, desc[UR56][R156.64] ;  /* 0x000000389ce87981 */ /* 0x0000e6000c1e1500 */
[----:B------:R-:W-:-:S04]  /*1ac90*/  IMAD.WIDE R14, R2, 0x2, R14 ;  /* 0x00000002020e7825 */ /* 0x000fc800078e020e */
[--C-:B------:R-:W-:Y:S01]  /*1aca0*/  IMAD.WIDE R154, R23, 0x2, R6.reuse ;  /* 0x00000002179a7825 */ /* 0x100fe200078e0206 */
[----:B------:R1:W3:Y:S03]  /*1acb0*/  LDG.E.U16 R229, desc[UR56][R14.64] ;  /* 0x000000380ee57981 */ /* 0x0002e6000c1e1500 */
[----:B------:R-:W-:-:S04]  /*1acc0*/  IMAD.WIDE R158, R162, 0x2, R6 ;  /* 0x00000002a29e7825 */ /* 0x000fc800078e0206 */
[----:B0-----:R-:W-:-:S04]  /*1acd0*/  IMAD.WIDE R156, R2, 0x2, R152 ;  /* 0x00000002029c7825 */ /* 0x001fc800078e0298 */
[C---:B-1----:R-:W-:Y:S01]  /*1ace0*/  IMAD.WIDE R14, R162.reuse, 0x2, R8 ;  /* 0x00000002a20e7825 */ /* 0x042fe200078e0208 */
[----:B------:R-:W3:Y:S03]  /*1acf0*/  LDG.E.U16 R230, desc[UR56][R156.64] ;  /* 0x000000389ce67981 */ /* 0x000ee6000c1e1500 */
[----:B------:R-:W-:-:S04]  /*1ad00*/  IMAD.WIDE R160, R162, 0x2, R4 ;  /* 0x00000002a2a07825 */ /* 0x000fc800078e0204 */
[----:B------:R-:W-:-:S04]  /*1ad10*/  IMAD.WIDE R154, R2, 0x2, R154 ;  /* 0x00000002029a7825 */ /* 0x000fc800078e029a */
[C---:B------:R-:W-:Y:S01]  /*1ad20*/  IMAD.WIDE R152, R2.reuse, 0x2, R158 ;  /* 0x0000000202987825 */ /* 0x040fe200078e029e */
[----:B------:R0:W3:Y:S03]  /*1ad30*/  LDG.E.U16 R231, desc[UR56][R154.64] ;  /* 0x000000389ae77981 */ /* 0x0000e6000c1e1500 */
[----:B------:R-:W-:Y:S01]  /*1ad40*/  IMAD R23, R3, 0x6e, RZ ;  /* 0x0000006e03177824 */ /* 0x000fe200078e02ff */
[----:B------:R1:W3:Y:S01]  /*1ad50*/  LDG.E.U16 R227, desc[UR56][R152.64] ;  /* 0x0000003898e37981 */ /* 0x0002e2000c1e1500 */
[----:B------:R-:W-:-:S04]  /*1ad60*/  IMAD.WIDE R14, R2, 0x2, R14 ;  /* 0x00000002020e7825 */ /* 0x000fc800078e020e */
[----:B------:R-:W-:Y:S01]  /*1ad70*/  IMAD.WIDE R158, R23, 0x2, R6 ;  /* 0x00000002179e7825 */ /* 0x000fe200078e0206 */
[----:B------:R1:W3:Y:S03]  /*1ad80*/  LDG.E.U16 R226, desc[UR56][R14.64] ;  /* 0x000000380ee27981 */ /* 0x0002e6000c1e1500 */
[----:B0-----:R-:W-:-:S04]  /*1ad90*/  IMAD.WIDE R154, R2, 0x2, R160 ;  /* 0x00000002029a7825 */ /* 0x001fc800078e02a0 */
[----:B-1----:R-:W-:Y:S01]  /*1ada0*/  IMAD.WIDE R152, R162, 0x2, R10 ;  /* 0x00000002a2987825 */ /* 0x002fe200078e020a */
[----:B------:R0:W3:Y:S03]  /*1adb0*/  LDG.E.U16 R228, desc[UR56][R154.64] ;  /* 0x000000389ae47981 */ /* 0x0000e6000c1e1500 */
[----:B------:R-:W-:Y:S02]  /*1adc0*/  IMAD R164, R3, 0x71, RZ ;  /* 0x0000007103a47824 */ /* 0x000fe400078e02ff */
[----:B------:R-:W-:-:S04]  /*1add0*/  IMAD.WIDE R156, R23, 0x2, R4 ;  /* 0x00000002179c7825 */ /* 0x000fc800078e0204 */
[----:B------:R-:W-:-:S04]  /*1ade0*/  IMAD.WIDE R160, R164, 0x2, R4 ;  /* 0x00000002a4a07825 */ /* 0x000fc800078e0204 */
[----:B------:R-:W-:-:S04]  /*1adf0*/  IMAD.WIDE R14, R2, 0x2, R158 ;  /* 0x00000002020e7825 */ /* 0x000fc800078e029e */
[----:B------:R-:W-:Y:S01]  /*1ae00*/  IMAD.WIDE R162, R23, 0x2, R8 ;  /* 0x0000000217a27825 */ /* 0x000fe200078e0208 */
[----:B------:R1:W3:Y:S03]  /*1ae10*/  LDG.E.U16 R221, desc[UR56][R14.64] ;  /* 0x000000380edd7981 */ /* 0x0002e6000c1e1500 */
[----:B0-----:R-:W-:-:S04]  /*1ae20*/  IMAD.WIDE R154, R2, 0x2, R152 ;  /* 0x00000002029a7825 */ /* 0x001fc800078e0298 */
[C---:B------:R-:W-:Y:S01]  /*1ae30*/  IMAD.WIDE R152, R2.reuse, 0x2, R156 ;  /* 0x0000000202987825 */ /* 0x040fe200078e029c */
[----:B------:R0:W3:Y:S03]  /*1ae40*/  LDG.E.U16 R223, desc[UR56][R154.64] ;  /* 0x000000389adf7981 */ /* 0x0000e6000c1e1500 */
[----:B-1----:R-:W-:Y:S01]  /*1ae50*/  IMAD.WIDE R14, R2, 0x2, R160 ;  /* 0x00000002020e7825 */ /* 0x002fe200078e02a0 */
[----:B------:R1:W3:Y:S03]  /*1ae60*/  LDG.E.U16 R222, desc[UR56][R152.64] ;  /* 0x0000003898de7981 */ /* 0x0002e6000c1e1500 */
[----:B------:R-:W-:Y:S01]  /*1ae70*/  IMAD.WIDE R156, R164, 0x2, R6 ;  /* 0x00000002a49c7825 */ /* 0x000fe200078e0206 */
[----:B------:R4:W3:Y:S03]  /*1ae80*/  LDG.E.U16 R219, desc[UR56][R14.64] ;  /* 0x000000380edb7981 */ /* 0x0008e6000c1e1500 */
[----:B0-----:R-:W-:-:S04]  /*1ae90*/  IMAD.WIDE R154, R2, 0x2, R162 ;  /* 0x00000002029a7825 */ /* 0x001fc800078e02a2 */
[----:B------:R-:W-:Y:S01]  /*1aea0*/  IMAD R165, R3, 0x79, RZ ;  /* 0x0000007903a57824 */ /* 0x000fe200078e02ff */
[----:B------:R0:W3:Y:S01]  /*1aeb0*/  LDG.E.U16 R220, desc[UR56][R154.64] ;  /* 0x000000389adc7981 */ /* 0x0000e2000c1e1500 */
[----:B-1----:R-:W-:-:S04]  /*1aec0*/  IMAD.WIDE R152, R164, 0x2, R8 ;  /* 0x00000002a4987825 */ /* 0x002fc800078e0208 */
[----:B----4-:R-:W-:-:S04]  /*1aed0*/  IMAD.WIDE R14, R164, 0x2, R10 ;  /* 0x00000002a40e7825 */ /* 0x010fc800078e020a */
[----:B------:R-:W-:-:S04]  /*1aee0*/  IMAD.WIDE R162, R165, 0x2, R4 ;  /* 0x00000002a5a27825 */ /* 0x000fc800078e0204 */
[----:B0-----:R-:W-:-:S04]  /*1aef0*/  IMAD.WIDE R154, R2, 0x2, R156 ;  /* 0x00000002029a7825 */ /* 0x001fc800078e029c */
[C---:B------:R-:W-:Y:S01]  /*1af00*/  IMAD.WIDE R158, R2.reuse, 0x2, R152 ;  /* 0x00000002029e7825 */ /* 0x040fe200078e0298 */
[----:B------:R0:W4:Y:S03]  /*1af10*/  LDG.E.U16 R218, desc[UR56][R154.64] ;  /* 0x000000389ada7981 */ /* 0x000126000c1e1500 */
[C---:B------:R-:W-:Y:S01]  /*1af20*/  IMAD.WIDE R152, R2.reuse, 0x2, R14 ;  /* 0x0000000202987825 */ /* 0x040fe200078e020e */
[----:B------:R1:W4:Y:S03]  /*1af30*/  LDG.E.U16 R217, desc[UR56][R158.64] ;  /* 0x000000389ed97981 */ /* 0x000326000c1e1500 */
[----:B------:R-:W-:Y:S01]  /*1af40*/  IMAD.WIDE R160, R165, 0x2, R6 ;  /* 0x00000002a5a07825 */ /* 0x000fe200078e0206 */
[----:B------:R-:W4:Y:S03]  /*1af50*/  LDG.E.U16 R215, desc[UR56][R152.64] ;  /* 0x0000003898d77981 */ /* 0x000f26000c1e1500 */
[----:B------:R-:W-:-:S04]  /*1af60*/  IMAD.WIDE R14, R2, 0x2, R162 ;  /* 0x00000002020e7825 */ /* 0x000fc800078e02a2 */
[C---:B0-----:R-:W-:Y:S01]  /*1af70*/  IMAD.WIDE R154, R165.reuse, 0x2, R10 ;  /* 0x00000002a59a7825 */ /* 0x041fe200078e020a */
[----:B------:R0:W4:Y:S03]  /*1af80*/  LDG.E.U16 R214, desc[UR56][R14.64] ;  /* 0x000000380ed67981 */ /* 0x000126000c1e1500 */
[----:B------:R-:W-:-:S04]  /*1af90*/  IMAD.WIDE R156, R165, 0x2, R8 ;  /* 0x00000002a59c7825 */ /* 0x000fc800078e0208 */
[----:B-1----:R-:W-:-:S04]  /*1afa0*/  IMAD.WIDE R158, R2, 0x2, R160 ;  /* 0x00000002029e7825 */ /* 0x002fc800078e02a0 */
[C---:B0-----:R-:W-:Y:S01]  /*1afb0*/  IMAD.WIDE R14, R2.reuse, 0x2, R154 ;  /* 0x00000002020e7825 */ /* 0x041fe200078e029a */
[----:B------:R-:W4:Y:S03]  /*1afc0*/  LDG.E.U16 R213, desc[UR56][R158.64] ;  /* 0x000000389ed57981 */ /* 0x000f26000c1e1500 */
[----:B------:R-:W-:Y:S01]  /*1afd0*/  IMAD R160, R3, 0x6f, RZ ;  /* 0x0000006f03a07824 */ /* 0x000fe200078e02ff */
[----:B------:R0:W4:Y:S01]  /*1afe0*/  LDG.E.U16 R211, desc[UR56][R14.64] ;  /* 0x000000380ed37981 */ /* 0x000122000c1e1500 */
[----:B------:R-:W-:-:S04]  /*1aff0*/  IMAD.WIDE R152, R2, 0x2, R156 ;  /* 0x0000000202987825 */ /* 0x000fc800078e029c */
        /* <DEDUP_REMOVED lines=89> */
[----:B------:R-:W2:Y:S03]  /*1b590*/  LDG.E.U16 R185, desc[UR56][R158.64] ;  /* 0x000000389eb97981 */ /* 0x000ea6000c1e1500 */
        /* <DEDUP_REMOVED lines=30> */
[----:B---3--:R-:W-:-:S04]  /*1b780*/  IMAD.WIDE R14, R160, 0x2, R6 ;  /* 0x00000002a00e7825 */ /* 0x008fc800078e0206 */
[----:B------:R-:W-:-:S04]  /*1b790*/  IMAD.WIDE R156, R160, 0x2, R8 ;  /* 0x00000002a09c7825 */ /* 0x000fc800078e0208 */
[----:B------:R-:W-:Y:S02]  /*1b7a0*/  IMAD R166, R3, 0x7d, RZ ;  /* 0x0000007d03a67824 */ /* 0x000fe400078e02ff */
[----:B------:R-:W-:-:S04]  /*1b7b0*/  IMAD.WIDE R160, R160, 0x2, R10 ;  /* 0x00000002a0a07825 */ /* 0x000fc800078e020a */
[----:B------:R-:W-:-:S04]  /*1b7c0*/  IMAD.WIDE R162, R2, 0x2, R154 ;  /* 0x0000000202a27825 */ /* 0x000fc800078e029a */
[----:B------:R-:W-:Y:S01]  /*1b7d0*/  IMAD.WIDE R158, R2, 0x2, R152 ;  /* 0x00000002029e7825 */ /* 0x000fe200078e0298 */
[----:B------:R0:W-:Y:S03]  /*1b7e0*/  STL [R1+0x1e28], R56 ;  /* 0x001e283801007387 */ /* 0x0001e60000100800 */
[----:B------:R-:W-:Y:S01]  /*1b7f0*/  IMAD.WIDE R164, R166, 0x2, R4 ;  /* 0x00000002a6a47825 */ /* 0x000fe200078e0204 */
[----:B------:R-:W3:Y:S03]  /*1b800*/  LDG.E.U16 R173, desc[UR56][R158.64] ;  /* 0x000000389ead7981 */ /* 0x000ee6000c1e1500 */
[C---:B------:R-:W-:Y:S01]  /*1b810*/  IMAD.WIDE R154, R2.reuse, 0x2, R14 ;  /* 0x00000002029a7825 */ /* 0x040fe200078e020e */
[----:B------:R-:W1:Y:S03]  /*1b820*/  S2R R224, SR_TID.X ;  /* 0x0000000000e07919 */ /* 0x000e660000002100 */
[C---:B------:R-:W-:Y:S01]  /*1b830*/  IMAD.WIDE R152, R2.reuse, 0x2, R156 ;  /* 0x0000000202987825 */ /* 0x040fe200078e029c */
[----:B------:R0:W3:Y:S03]  /*1b840*/  LDG.E.U16 R172, desc[UR56][R154.64] ;  /* 0x000000389aac7981 */ /* 0x0000e6000c1e1500 */
[C---:B------:R-:W-:Y:S01]  /*1b850*/  IMAD.WIDE R14, R2.reuse, 0x2, R160 ;  /* 0x00000002020e7825 */ /* 0x040fe200078e02a0 */
[----:B------:R0:W3:Y:S03]  /*1b860*/  LDG.E.U16 R171, desc[UR56][R152.64] ;  /* 0x0000003898ab7981 */ /* 0x0000e6000c1e1500 */
[----:B------:R-:W-:Y:S01]  /*1b870*/  IMAD R23, R3, 0x7e, RZ ;  /* 0x0000007e03177824 */ /* 0x000fe200078e02ff */
[----:B------:R0:W3:Y:S02]  /*1b880*/  LDG.E.U16 R170, desc[UR56][R14.64] ;  /* 0x000000380eaa7981 */ /* 0x0000e4000c1e1500 */
[----:B0-----:R-:W-:-:S02]  /*1b890*/  IMAD.WIDE R154, R2, 0x2, R164 ;  /* 0x00000002029a7825 */ /* 0x001fc400078e02a4 */
[----:B------:R-:W3:Y:S02]  /*1b8a0*/  LDG.E.U16 R174, desc[UR56][R162.64] ;  /* 0x00000038a2ae7981 */ /* 0x000ee4000c1e1500 */
[C---:B------:R-:W-:Y:S02]  /*1b8b0*/  IMAD.WIDE R152, R166.reuse, 0x2, R6 ;  /* 0x00000002a6987825 */ /* 0x040fe400078e0206 */
[----:B------:R0:W3:Y:S02]  /*1b8c0*/  LDG.E.U16 R169, desc[UR56][R154.64] ;  /* 0x000000389aa97981 */ /* 0x0000e4000c1e1500 */
[----:B------:R-:W-:-:S04]  /*1b8d0*/  IMAD.WIDE R14, R166, 0x2, R8 ;  /* 0x00000002a60e7825 */ /* 0x000fc800078e0208 */
[----:B------:R-:W-:-:S04]  /*1b8e0*/  IMAD.WIDE R156, R166, 0x2, R10 ;  /* 0x00000002a69c7825 */ /* 0x000fc800078e020a */
[----:B------:R-:W-:-:S04]  /*1b8f0*/  IMAD.WIDE R160, R23, 0x2, R4 ;  /* 0x0000000217a07825 */ /* 0x000fc800078e0204 */
[----:B0-----:R-:W-:-:S04]  /*1b900*/  IMAD.WIDE R154, R2, 0x2, R152 ;  /* 0x00000002029a7825 */ /* 0x001fc800078e0298 */
[----:B------:R-:W-:Y:S01]  /*1b910*/  IMAD.WIDE R158, R23, 0x2, R6 ;  /* 0x00000002179e7825 */ /* 0x000fe200078e0206 */
[----:B------:R0:W3:Y:S03]  /*1b920*/  LDG.E.U16 R168, desc[UR56][R154.64] ;  /* 0x000000389aa87981 */ /* 0x0000e6000c1e1500 */
[----:B------:R-:W-:-:S04]  /*1b930*/  IMAD.WIDE R152, R2, 0x2, R14 ;  /* 0x0000000202987825 */ /* 0x000fc800078e020e */
[----:B------:R-:W-:Y:S01]  /*1b940*/  IMAD.MOV.U32 R56, RZ, RZ, R24 ;  /* 0x000000ffff387224 */ /* 0x000fe200078e0018 */
[----:B------:R1:W3:Y:S01]  /*1b950*/  LDG.E.U16 R167, desc[UR56][R152.64] ;  /* 0x0000003898a77981 */ /* 0x0002e2000c1e1500 */
[C---:B------:R-:W-:Y:S01]  /*1b960*/  IMAD.WIDE R14, R2.reuse, 0x2, R156 ;  /* 0x00000002020e7825 */ /* 0x040fe200078e029c */
[----:B------:R-:W4:Y:S03]  /*1b970*/  S2R R24, SR_TID.X ;  /* 0x0000000000187919 */ /* 0x000f260000002100 */
[----:B------:R-:W-:Y:S01]  /*1b980*/  IMAD.WIDE R156, R23, 0x2, R8 ;  /* 0x00000002179c7825 */ /* 0x000fe200078e0208 */
[----:B------:R1:W3:Y:S03]  /*1b990*/  LDG.E.U16 R166, desc[UR56][R14.64] ;  /* 0x000000380ea67981 */ /* 0x0002e6000c1e1500 */
[----:B0-----:R-:W-:-:S04]  /*1b9a0*/  IMAD.WIDE R154, R2, 0x2, R160 ;  /* 0x00000002029a7825 */ /* 0x001fc800078e02a0 */
[C---:B-1----:R-:W-:Y:S01]  /*1b9b0*/  IMAD.WIDE R152, R2.reuse, 0x2, R158 ;  /* 0x0000000202987825 */ /* 0x042fe200078e029e */
[----:B------:R0:W3:Y:S03]  /*1b9c0*/  LDG.E.U16 R165, desc[UR56][R154.64] ;  /* 0x000000389aa57981 */ /* 0x0000e6000c1e1500 */
[----:B------:R-:W-:Y:S01]  /*1b9d0*/  IMAD R160, R3, 0x7f, RZ ;  /* 0x0000007f03a07824 */ /* 0x000fe200078e02ff */
[----:B------:R1:W3:Y:S01]  /*1b9e0*/  LDG.E.U16 R164, desc[UR56][R152.64] ;  /* 0x0000003898a47981 */ /* 0x0002e2000c1e1500 */
[----:B------:R-:W-:-:S04]  /*1b9f0*/  IMAD.WIDE R14, R2, 0x2, R156 ;  /* 0x00000002020e7825 */ /* 0x000fc800078e029c */
[----:B0-----:R-:W-:Y:S01]  /*1ba00*/  IMAD.WIDE R154, R23, 0x2, R10 ;  /* 0x00000002179a7825 */ /* 0x001fe200078e020a */
[----:B------:R0:W3:Y:S03]  /*1ba10*/  LDG.E.U16 R163, desc[UR56][R14.64] ;  /* 0x000000380ea37981 */ /* 0x0000e6000c1e1500 */
[----:B-1----:R-:W-:-:S04]  /*1ba20*/  IMAD.WIDE R152, R160, 0x2, R4 ;  /* 0x00000002a0987825 */ /* 0x002fc800078e0204 */
[----:B------:R-:W-:Y:S01]  /*1ba30*/  IMAD.WIDE R156, R160, 0x2, R8 ;  /* 0x00000002a09c7825 */ /* 0x000fe200078e0208 */
[----:B------:R-:W-:Y:S03]  /*1ba40*/  STL [R1+0x1e2c], R57 ;  /* 0x001e2c3901007387 */ /* 0x000fe60000100800 */
[----:B------:R-:W-:-:S04]  /*1ba50*/  IMAD.WIDE R154, R2, 0x2, R154 ;  /* 0x00000002029a7825 */ /* 0x000fc800078e029a */
[C---:B0-----:R-:W-:Y:S01]  /*1ba60*/  IMAD.WIDE R14, R160.reuse, 0x2, R6 ;  /* 0x00000002a00e7825 */ /* 0x041fe200078e0206 */
[----:B------:R-:W-:Y:S03]  /*1ba70*/  STL [R1+0x1e30], R106 ;  /* 0x001e306a01007387 */ /* 0x000fe60000100800 */
[----:B------:R-:W-:Y:S01]  /*1ba80*/  IMAD.WIDE R160, R160, 0x2, R10 ;  /* 0x00000002a0a07825 */ /* 0x000fe200078e020a */
[----:B------:R-:W-:Y:S03]  /*1ba90*/  STL [R1+0x1e34], R94 ;  /* 0x001e345e01007387 */ /* 0x000fe60000100800 */
[C---:B------:R-:W-:Y:S01]  /*1baa0*/  IMAD.WIDE R158, R2.reuse, 0x2, R152 ;  /* 0x00000002029e7825 */ /* 0x040fe200078e0298 */
[----:B------:R0:W3:Y:S03]  /*1bab0*/  LDG.E.U16 R162, desc[UR56][R154.64] ;  /* 0x000000389aa27981 */ /* 0x0000e6000c1e1500 */
[C---:B------:R-:W-:Y:S01]  /*1bac0*/  IMAD.WIDE R152, R2.reuse, 0x2, R156 ;  /* 0x0000000202987825 */ /* 0x040fe200078e029c */
[----:B------:R-:W-:Y:S04]  /*1bad0*/  STL [R1+0x1e38], R47 ;  /* 0x001e382f01007387 */ /* 0x000fe80000100800 */
[----:B------:R-:W-:Y:S01]  /*1bae0*/  STL [R1+0x1e3c], R48 ;  /* 0x001e3c3001007387 */ /* 0x000fe20000100800 */
[----:B0-----:R-:W-:-:S03]  /*1baf0*/  IMAD.WIDE R154, R2, 0x2, R14 ;  /* 0x00000002029a7825 */ /* 0x001fc600078e020e */
[----:B------:R-:W-:Y:S01]  /*1bb00*/  STL [R1+0x1e40], R49 ;  /* 0x001e403101007387 */ /* 0x000fe20000100800 */
[----:B------:R-:W-:-:S03]  /*1bb10*/  IMAD.WIDE R14, R2, 0x2, R160 ;  /* 0x00000002020e7825 */ /* 0x000fc600078e02a0 */
[----:B------:R-:W-:Y:S04]  /*1bb20*/  STL [R1+0x1e44], R98 ;  /* 0x001e446201007387 */ /* 0x000fe80000100800 */
[----:B------:R-:W-:Y:S04]  /*1bb30*/  STL [R1+0x1e48], R52 ;  /* 0x001e483401007387 */ /* 0x000fe80000100800 */
[----:B------:R-:W-:Y:S04]  /*1bb40*/  STL [R1+0x1e4c], R53 ;  /* 0x001e4c3501007387 */ /* 0x000fe80000100800 */
[----:B------:R-:W3:Y:S04]  /*1bb50*/  LDG.E.U16 R153, desc[UR56][R152.64] ;  /* 0x0000003898997981 */ /* 0x000ee8000c1e1500 */
[----:B------:R-:W-:Y:S04]  /*1bb60*/  STL [R1+0x1e50], R102 ;  /* 0x001e506601007387 */ /* 0x000fe80000100800 */
[----:B------:R-:W3:Y:S04]  /*1bb70*/  LDG.E.U16 R158, desc[UR56][R158.64] ;  /* 0x000000389e9e7981 */ /* 0x000ee8000c1e1500 */
[----:B------:R-:W3:Y:S04]  /*1bb80*/  LDG.E.U16 R154, desc[UR56][R154.64] ;  /* 0x000000389a9a7981 */ /* 0x000ee8000c1e1500 */
[----:B------:R0:W3:Y:S04]  /*1bb90*/  LDG.E.U16 R152, desc[UR56][R14.64] ;  /* 0x000000380e987981 */ /* 0x0000e8000c1e1500 */
[----:B------:R-:W-:Y:S04]  /*1bba0*/  STL [R1+0x1e54], R103 ;  /* 0x001e546701007387 */ /* 0x000fe80000100800 */
[----:B------:R-:W-:Y:S04]  /*1bbb0*/  STL [R1+0x1e58], R19 ;  /* 0x001e581301007387 */ /* 0x000fe80000100800 */
[----:B------:R-:W-:Y:S04]  /*1bbc0*/  STL [R1+0x1e5c], R20 ;  /* 0x001e5c1401007387 */ /* 0x000fe80000100800 */
[----:B------:R-:W-:Y:S01]  /*1bbd0*/  STL [R1+0x1e60], R63 ;  /* 0x001e603f01007387 */ /* 0x000fe20000100800 */
[----:B----4-:R-:W-:-:S03]  /*1bbe0*/  LOP3.LUT R23, R24, 0x3f, RZ, 0xc0, !PT ;  /* 0x0000003f18177812 */ /* 0x010fc600078ec0ff */
[----:B------:R-:W-:Y:S04]  /*1bbf0*/  STL [R1+0x1e64], R62 ;  /* 0x001e643e01007387 */ /* 0x000fe80000100800 */
[----:B------:R-:W-:Y:S04]  /*1bc00*/  STL [R1+0x1e68], R68 ;  /* 0x001e684401007387 */ /* 0x000fe80000100800 */
[----:B------:R1:W-:Y:S04]  /*1bc10*/  STL [R1+0x1e6c], R69 ;  /* 0x001e6c4501007387 */ /* 0x0003e80000100800 */
[----:B------:R-:W-:Y:S01]  /*1bc20*/  STL [R1+0x1e70], R118 ;  /* 0x001e707601007387 */ /* 0x000fe20000100800 */
[----:B------:R-:W-:-:S02]  /*1bc30*/  SHF.L.U32 R225, R23, 0x1, RZ ;  /* 0x0000000117e17819 */ /* 0x000fc400000006ff */
[----:B------:R-:W-:Y:S01]  /*1bc40*/  LOP3.LUT R224, R224, 0x40, RZ, 0xc0, !PT ;  /* 0x00000040e0e07812 */ /* 0x000fe200078ec0ff */
[----:B-1----:R-:W4:Y:S04]  /*1bc50*/  LDL.LU R69, [R1+0x800] ;  /* 0x0008000001457983 */ /* 0x002f280000300800 */
[----:B------:R-:W2:Y:S04]  /*1bc60*/  LDL.LU R68, [R1+0x7fc] ;  /* 0x0007fc0001447983 */ /* 0x000ea80000300800 */
[----:B------:R-:W3:Y:S04]  /*1bc70*/  LDL.LU R62, [R1+0x788] ;  /* 0x00078800013e7983 */ /* 0x000ee80000300800 */
[----:B------:R-:W3:Y:S01]  /*1bc80*/  LDL.LU R63, [R1+0x784] ;  /* 0x00078400013f7983 */ /* 0x000ee20000300800 */
[----:B------:R-:W-:-:S03]  /*1bc90*/  LEA R23, R224, R225, 0x8 ;  /* 0x000000e1e0177211 */ /* 0x000fc600078e40ff */
[----:B------:R-:W3:Y:S04]  /*1bca0*/  LDL.LU R20, [R1+0x780] ;  /* 0x0007800001147983 */ /* 0x000ee80000300800 */
[----:B------:R-:W3:Y:S04]  /*1bcb0*/  LDL.LU R19, [R1+0x77c] ;  /* 0x00077c0001137983 */ /* 0x000ee80000300800 */
[----:B------:R-:W3:Y:S04]  /*1bcc0*/  LDL.LU R103, [R1+0x708] ;  /* 0x0007080001677983 */ /* 0x000ee80000300800 */
[----:B------:R-:W3:Y:S01]  /*1bcd0*/  LDL.LU R102, [R1+0x704] ;  /* 0x0007040001667983 */ /* 0x000ee20000300800 */
[----:B------:R-:W-:Y:S01]  /*1bce0*/  IADD3 R156, R22, R23, RZ ;  /* 0x00000017169c7210 */ /* 0x000fe20007ffe0ff */
[----:B------:R-:W-:Y:S06]  /*1bcf0*/  BAR.SYNC.DEFER_BLOCKING 0x0 ;  /* 0x0000000000007b1d */ /* 0x000fec0000010000 */
[----:B------:R-:W3:Y:S04]  /*1bd00*/  LDL.LU R53, [R1+0x700] ;  /* 0x0007000001357983 */ /* 0x000ee80000300800 */
[----:B------:R-:W3:Y:S04]  /*1bd10*/  LDL.LU R52, [R1+0x6fc] ;  /* 0x0006fc0001347983 */ /* 0x000ee80000300800 */
[----:B------:R-:W3:Y:S04]  /*1bd20*/  LDL.LU R98, [R1+0x688] ;  /* 0x0006880001627983 */ /* 0x000ee80000300800 */
[----:B------:R-:W3:Y:S04]  /*1bd30*/  LDL.LU R49, [R1+0x684] ;  /* 0x0006840001317983 */ /* 0x000ee80000300800 */
[----:B------:R-:W3:Y:S04]  /*1bd40*/  LDL.LU R48, [R1+0x680] ;  /* 0x0006800001307983 */ /* 0x000ee80000300800 */
[----:B------:R-:W3:Y:S04]  /*1bd50*/  LDL.LU R47, [R1+0x67c] ;  /* 0x00067c00012f7983 */ /* 0x000ee80000300800 */
[----:B------:R-:W3:Y:S04]  /*1bd60*/  LDL.LU R94, [R1+0x608] ;  /* 0x00060800015e7983 */ /* 0x000ee80000300800 */
[----:B------:R-:W3:Y:S04]  /*1bd70*/  LDL.LU R106, [R1+0x604] ;  /* 0x00060400016a7983 */ /* 0x000ee80000300800 */
[----:B------:R1:W-:Y:S04]  /*1bd80*/  STS.U16 [R156], R56 ;  /* 0x000000389c007388 */ /* 0x0003e80000000400 */
[----:B------:R-:W3:Y:S04]  /*1bd90*/  LDL.LU R57, [R1+0x600] ;  /* 0x0006000001397983 */ /* 0x000ee80000300800 */
[----:B-1----:R-:W3:Y:S04]  /*1bda0*/  LDL.LU R56, [R1+0x5fc] ;  /* 0x0005fc0001387983 */ /* 0x002ee80000300800 */
[----:B------:R1:W-:Y:S04]  /*1bdb0*/  STS.U16 [R156+0x8000], R42 ;  /* 0x0080002a9c007388 */ /* 0x0003e80000000400 */
[----:B------:R0:W-:Y:S04]  /*1bdc0*/  STS.U16 [R156+0x10000], R43 ;  /* 0x0100002b9c007388 */ /* 0x0001e80000000400 */
[----:B------:R0:W-:Y:S04]  /*1bdd0*/  STS.U16 [R156+0x18000], R44 ;  /* 0x0180002c9c007388 */ /* 0x0001e80000000400 */
[----:B-1----:R-:W3:Y:S04]  /*1bde0*/  LDL.LU R42, [R1+0x588] ;  /* 0x00058800012a7983 */ /* 0x002ee80000300800 */
[----:B0-----:R-:W3:Y:S04]  /*1bdf0*/  LDL.LU R43, [R1+0x584] ;  /* 0x00058400012b7983 */ /* 0x001ee80000300800 */
[----:B------:R0:W-:Y:S04]  /*1be00*/  STS.U16 [R156+0x400], R45 ;  /* 0x0004002d9c007388 */ /* 0x0001e80000000400 */
[----:B------:R-:W3:Y:S01]  /*1be10*/  LDL.LU R44, [R1+0x580] ;  /* 0x00058000012c7983 */ /* 0x000ee20000300800 */
[----:B------:R-:W-:-:S03]  /*1be20*/  MOV R118, R50 ;  /* 0x0000003200767202 */ /* 0x000fc60000000f00 */
[----:B0-----:R-:W3:Y:S04]  /*1be30*/  LDL.LU R45, [R1+0x57c] ;  /* 0x00057c00012d7983 */ /* 0x001ee80000300800 */
        /* <DEDUP_REMOVED lines=8> */
[----:B------:R0:W-:Y:S04]  /*1bec0*/  STS.U16 [R156+0x8400], R118 ;  /* 0x008400769c007388 */ /* 0x0001e80000000400 */
[----:B0-----:R-:W3:Y:S04]  /*1bed0*/  LDL.LU R118, [R1+0x1e70] ;  /* 0x001e700001767983 */ /* 0x001ee80000300800 */
[----:B----4-:R0:W-:Y:S04]  /*1bee0*/  STS.U16 [R156+0x10400], R69 ;  /* 0x010400459c007388 */ /* 0x0101e80000000400 */
[----:B--2---:R1:W-:Y:S04]  /*1bef0*/  STS.U16 [R156+0x18400], R68 ;  /* 0x018400449c007388 */ /* 0x0043e80000000400 */
[----:B---3--:R2:W-:Y:S04]  /*1bf00*/  STS.U16 [R156+0x800], R62 ;  /* 0x0008003e9c007388 */ /* 0x0085e80000000400 */
[----:B0-----:R-:W3:Y:S04]  /*1bf10*/  LDL.LU R69, [R1+0x1e6c] ;  /* 0x001e6c0001457983 */ /* 0x001ee80000300800 */
[----:B-1----:R-:W4:Y:S04]  /*1bf20*/  LDL.LU R68, [R1+0x1e68] ;  /* 0x001e680001447983 */ /* 0x002f280000300800 */
[----:B--2---:R-:W2:Y:S04]  /*1bf30*/  LDL.LU R62, [R1+0x1e64] ;  /* 0x001e6400013e7983 */ /* 0x004ea80000300800 */
[----:B------:R0:W-:Y:S04]  /*1bf40*/  STS.U16 [R156+0x8800], R63 ;  /* 0x0088003f9c007388 */ /* 0x0001e80000000400 */
[----:B------:R1:W-:Y:S04]  /*1bf50*/  STS.U16 [R156+0x10800], R20 ;  /* 0x010800149c007388 */ /* 0x0003e80000000400 */
[----:B------:R1:W-:Y:S04]  /*1bf60*/  STS.U16 [R156+0x18800], R19 ;  /* 0x018800139c007388 */ /* 0x0003e80000000400 */
[----:B0-----:R-:W3:Y:S04]  /*1bf70*/  LDL.LU R63, [R1+0x1e60] ;  /* 0x001e6000013f7983 */ /* 0x001ee80000300800 */
[----:B-1----:R-:W4:Y:S04]  /*1bf80*/  LDL.LU R20, [R1+0x1e5c] ;  /* 0x001e5c0001147983 */ /* 0x002f280000300800 */
[----:B------:R-:W2:Y:S04]  /*1bf90*/  LDL.LU R19, [R1+0x1e58] ;  /* 0x001e580001137983 */ /* 0x000ea80000300800 */
        /* <DEDUP_REMOVED lines=27> */
[----:B0-----:R-:W2:Y:S04]  /*1c150*/  LDL.LU R42, [R1+0x1e24] ;  /* 0x001e2400012a7983 */ /* 0x001ea80000300800 */
[----:B-1----:R-:W2:Y:S04]  /*1c160*/  LDL.LU R43, [R1+0x1e20] ;  /* 0x001e2000012b7983 */ /* 0x002ea80000300800 */
[----:B------:R-:W2:Y:S04]  /*1c170*/  LDL.LU R44, [R1+0x1e1c] ;  /* 0x001e1c00012c7983 */ /* 0x000ea80000300800 */
[----:B------:R0:W-:Y:S04]  /*1c180*/  STS.U16 [R156+0x19800], R45 ;  /* 0x0198002d9c007388 */ /* 0x0001e80000000400 */
[----:B------:R1:W-:Y:S04]  /*1c190*/  STS.U16 [R156+0x1a000], R50 ;  /* 0x01a000329c007388 */ /* 0x0003e80000000400 */
[----:B0-----:R-:W2:Y:S04]  /*1c1a0*/  LDL.LU R45, [R1+0x1e18] ;  /* 0x001e1800012d7983 */ /* 0x001ea80000300800 */
[----:B-1----:R-:W2:Y:S04]  /*1c1b0*/  LDL.LU R50, [R1+0x87c] ;  /* 0x00087c0001327983 */ /* 0x002ea80000300800 */
[----:B---3--:R-:W-:Y:S04]  /*1c1c0*/  STS.U16 [R156+0x12400], R106 ;  /* 0x0124006a9c007388 */ /* 0x008fe80000000400 */
[----:B----4-:R-:W-:Y:S04]  /*1c1d0*/  STS.U16 [R156+0xa400], R57 ;  /* 0x00a400399c007388 */ /* 0x010fe80000000400 */
[----:B--2---:R0:W-:Y:S04]  /*1c1e0*/  STS.U16 [R156+0x2400], R56 ;  /* 0x002400389c007388 */ /* 0x0041e80000000400 */
[----:B0-----:R-:W2:Y:S04]  /*1c1f0*/  LDL.LU R56, [R1+0x874] ;  /* 0x0008740001387983 */ /* 0x001ea80000300800 */
[----:B------:R-:W3:Y:S04]  /*1c200*/  LDL.LU R57, [R1+0x870] ;  /* 0x0008700001397983 */ /* 0x000ee80000300800 */
[----:B------:R-:W4:Y:S04]  /*1c210*/  LDL.LU R106, [R1+0x86c] ;  /* 0x00086c00016a7983 */ /* 0x000f280000300800 */
[----:B------:R0:W-:Y:S04]  /*1c220*/  STS.U16 [R156+0x1a400], R94 ;  /* 0x01a4005e9c007388 */ /* 0x0001e80000000400 */
[----:B------:R1:W-:Y:S04]  /*1c230*/  STS.U16 [R156+0x2800], R95 ;  /* 0x0028005f9c007388 */ /* 0x0003e80000000400 */
[----:B------:R1:W-:Y:S04]  /*1c240*/  STS.U16 [R156+0xa800], R96 ;  /* 0x00a800609c007388 */ /* 0x0003e80000000400 */
[----:B0-----:R-:W4:Y:S04]  /*1c250*/  LDL.LU R94, [R1+0x1e14] ;  /* 0x001e1400015e7983 */ /* 0x001f280000300800 */
[----:B-1----:R-:W4:Y:S04]  /*1c260*/  LDL.LU R95, [R1+0x1e10] ;  /* 0x001e1000015f7983 */ /* 0x002f280000300800 */
[----:B------:R-:W4:Y:S04]  /*1c270*/  LDL.LU R96, [R1+0x1e0c] ;  /* 0x001e0c0001607983 */ /* 0x000f280000300800 */
[----:B------:R0:W-:Y:S04]  /*1c280*/  STS.U16 [R156+0x12800], R97 ;  /* 0x012800619c007388 */ /* 0x0001e80000000400 */
[----:B------:R1:W-:Y:S04]  /*1c290*/  STS.U16 [R156+0x1a800], R146 ;  /* 0x01a800929c007388 */ /* 0x0003e80000000400 */
[----:B------:R1:W-:Y:S04]  /*1c2a0*/  STS.U16 [R156+0x2c00], R147 ;  /* 0x002c00939c007388 */ /* 0x0003e80000000400 */
[----:B0-----:R-:W4:Y:S04]  /*1c2b0*/  LDL.LU R97, [R1+0x1e08] ;  /* 0x001e080001617983 */ /* 0x001f280000300800 */
[----:B-1----:R-:W4:Y:S04]  /*1c2c0*/  LDL.LU R146, [R1+0x1e04] ;  /* 0x001e040001927983 */ /* 0x002f280000300800 */
[----:B------:R0:W-:Y:S04]  /*1c2d0*/  STS.U16 [R156+0x1c00], R14 ;  /* 0x001c000e9c007388 */ /* 0x0001e80000000400 */
[----:B------:R1:W-:Y:S04]  /*1c2e0*/  STS.U16 [R156+0xac00], R148 ;  /* 0x00ac00949c007388 */ /* 0x0003e80000000400 */
[----:B------:R-:W4:Y:S01]  /*1c2f0*/  LDL.LU R147, [R1+0x7f8] ;  /* 0x0007f80001937983 */ /* 0x000f220000300800 */
[----:B0-----:R-:W-:-:S03]  /*1c300*/  LOP3.LUT R14, R23, 0x10, RZ, 0x3c, !PT ;  /* 0x00000010170e7812 */ /* 0x001fc600078e3cff */
[----:B------:R0:W-:Y:S04]  /*1c310*/  STS.U16 [R156+0x12c00], R149 ;  /* 0x012c00959c007388 */ /* 0x0001e80000000400 */
[----:B-1----:R-:W4:Y:S04]  /*1c320*/  LDL.LU R148, [R1+0x7f4] ;  /* 0x0007f40001947983 */ /* 0x002f280000300800 */
[----:B------:R1:W-:Y:S04]  /*1c330*/  STS.U16 [R156+0x1ac00], R67 ;  /* 0x01ac00439c007388 */ /* 0x0003e80000000400 */
[----:B0-----:R-:W4:Y:S01]  /*1c340*/  LDL.LU R149, [R1+0x7f0] ;  /* 0x0007f00001957983 */ /* 0x001f220000300800 */
[----:B------:R-:W-:-:S03]  /*1c350*/  IMAD.IADD R14, R22, 0x1, R14 ;  /* 0x00000001160e7824 */ /* 0x000fc600078e020e */
[----:B------:R0:W-:Y:S04]  /*1c360*/  STS.U16 [R156+0x3000], R66 ;  /* 0x003000429c007388 */ /* 0x0001e80000000400 */
[----:B-1----:R-:W4:Y:S04]  /*1c370*/  LDL.LU R67, [R1+0x7ec] ;  /* 0x0007ec0001437983 */ /* 0x002f280000300800 */
[----:B------:R1:W-:Y:S04]  /*1c380*/  STS.U16 [R156+0xb000], R76 ;  /* 0x00b0004c9c007388 */ /* 0x0003e80000000400 */
[----:B0-----:R-:W4:Y:S04]  /*1c390*/  LDL.LU R66, [R1+0x778] ;  /* 0x0007780001427983 */ /* 0x001f280000300800 */
        /* <DEDUP_REMOVED lines=25> */
[----:B0-----:R-:W4:Y:S04]  /*1c530*/  LDL.LU R108, [R1+0x6f0] ;  /* 0x0006f000016c7983 */ /* 0x001f280000300800 */
[----:B------:R0:W-:Y:S04]  /*1c540*/  STS.U16 [R14+0x80], R50 ;  /* 0x000080320e007388 */ /* 0x0001e80000000400 */
[----:B-1----:R-:W4:Y:S04]  /*1c550*/  LDL.LU R51, [R1+0x6ec] ;  /* 0x0006ec0001337983 */ /* 0x002f280000300800 */
[----:B0-----:R-:W4:Y:S04]  /*1c560*/  LDL.LU R50, [R1+0x678] ;  /* 0x0006780001327983 */ /* 0x001f280000300800 */
[----:B--2---:R0:W-:Y:S04]  /*1c570*/  STS.U16 [R14+0x8080], R56 ;  /* 0x008080380e007388 */ /* 0x0041e80000000400 */
[----:B---3--:R1:W-:Y:S04]  /*1c580*/  STS.U16 [R14+0x10080], R57 ;  /* 0x010080390e007388 */ /* 0x0083e80000000400 */
[----:B----4-:R2:W-:Y:S04]  /*1c590*/  STS.U16 [R14+0x18080], R106 ;  /* 0x0180806a0e007388 */ /* 0x0105e80000000400 */
[----:B0-----:R-:W3:Y:S04]  /*1c5a0*/  LDL.LU R56, [R1+0x674] ;  /* 0x0006740001387983 */ /* 0x001ee80000300800 */
[----:B-1----:R-:W4:Y:S04]  /*1c5b0*/  LDL.LU R57, [R1+0x670] ;  /* 0x0006700001397983 */ /* 0x002f280000300800 */
[----:B--2---:R-:W2:Y:S04]  /*1c5c0*/  LDL.LU R106, [R1+0x66c] ;  /* 0x00066c00016a7983 */ /* 0x004ea80000300800 */
[----:B------:R-:W2:Y:S04]  /*1c5d0*/  LDL.LU R233, [R1+0x5f8] ;  /* 0x0005f80001e97983 */ /* 0x000ea80000300800 */
        /* <DEDUP_REMOVED lines=33> */
[----:B0-----:R-:W2:Y:S04]  /*1c7f0*/  LDL.LU R109, [R1+0x1ddc] ;  /* 0x001ddc00016d7983 */ /* 0x001ea80000300800 */
[----:B------:R0:W-:Y:S04]  /*1c800*/  STS.U16 [R14+0x10c80], R108 ;  /* 0x010c806c0e007388 */ /* 0x0001e80000000400 */
[----:B------:R1:W-:Y:S04]  /*1c810*/  STS.U16 [R14+0x18c80], R51 ;  /* 0x018c80330e007388 */ /* 0x0003e80000000400 */
[----:B0-----:R-:W2:Y:S04]  /*1c820*/  LDL.LU R108, [R1+0x1dd8] ;  /* 0x001dd800016c7983 */ /* 0x001ea80000300800 */
[----:B------:R0:W-:Y:S04]  /*1c830*/  STS.U16 [R14+0x1080], R50 ;  /* 0x001080320e007388 */ /* 0x0001e80000000400 */
[----:B-1----:R-:W2:Y:S04]  /*1c840*/  LDL.LU R51, [R1+0x1dd4] ;  /* 0x001dd40001337983 */ /* 0x002ea80000300800 */
[----:B0-----:R-:W2:Y:S04]  /*1c850*/  LDL.LU R50, [R1+0x1dd0] ;  /* 0x001dd00001327983 */ /* 0x001ea80000300800 */
[----:B---3--:R0:W-:Y:S04]  /*1c860*/  STS.U16 [R14+0x9080], R56 ;  /* 0x009080380e007388 */ /* 0x0081e80000000400 */
[----:B----4-:R1:W-:Y:S04]  /*1c870*/  STS.U16 [R14+0x11080], R57 ;  /* 0x011080390e007388 */ /* 0x0103e80000000400 */
[----:B--2---:R2:W-:Y:S04]  /*1c880*/  STS.U16 [R14+0x19080], R106 ;  /* 0x0190806a0e007388 */ /* 0x0045e80000000400 */
[----:B0-----:R-:W3:Y:S04]  /*1c890*/  LDL.LU R56, [R1+0x1dcc] ;  /* 0x001dcc0001387983 */ /* 0x001ee80000300800 */
[----:B-1----:R-:W4:Y:S04]  /*1c8a0*/  LDL.LU R57, [R1+0x1dc8] ;  /* 0x001dc80001397983 */ /* 0x002f280000300800 */
[----:B--2---:R-:W2:Y:S04]  /*1c8b0*/  LDL.LU R106, [R1+0x1dc4] ;  /* 0x001dc400016a7983 */ /* 0x004ea80000300800 */
[----:B------:R-:W-:Y:S04]  /*1c8c0*/  STS.U16 [R14+0x2480], R47 ;  /* 0x0024802f0e007388 */ /* 0x000fe80000000400 */
[----:B------:R-:W-:Y:S04]  /*1c8d0*/  STS.U16 [R14+0xa480], R48 ;  /* 0x00a480300e007388 */ /* 0x000fe80000000400 */
[----:B------:R-:W-:Y:S04]  /*1c8e0*/  STS.U16 [R14+0x12480], R49 ;  /* 0x012480310e007388 */ /* 0x000fe80000000400 */
[----:B--2---:R0:W-:Y:S04]  /*1c8f0*/  STS.U16 [R14+0x1a080], R106 ;  /* 0x01a0806a0e007388 */ /* 0x0041e80000000400 */
[----:B0-----:R-:W2:Y:S04]  /*1c900*/  LDL.LU R106, [R1+0x868] ;  /* 0x00086800016a7983 */ /* 0x001ea80000300800 */
[----:B------:R-:W3:Y:S04]  /*1c910*/  LDL.LU R47, [R1+0x1dc0] ;  /* 0x001dc000012f7983 */ /* 0x000ee80000300800 */
[----:B------:R-:W3:Y:S04]  /*1c920*/  LDL.LU R48, [R1+0x1dbc] ;  /* 0x001dbc0001307983 */ /* 0x000ee80000300800 */
[----:B------:R-:W3:Y:S04]  /*1c930*/  LDL.LU R49, [R1+0x1db8] ;  /* 0x001db80001317983 */ /* 0x000ee80000300800 */
[----:B------:R0:W-:Y:S04]  /*1c940*/  STS.U16 [R14+0x1a480], R98 ;  /* 0x01a480620e007388 */ /* 0x0001e80000000400 */
[----:B------:R1:W-:Y:S04]  /*1c950*/  STS.U16 [R14+0x2880], R99 ;  /* 0x002880630e007388 */ /* 0x0003e80000000400 */
[----:B------:R4:W-:Y:S04]  /*1c960*/  STS.U16 [R14+0xa880], R100 ;  /* 0x00a880640e007388 */ /* 0x0009e80000000400 */
[----:B0-----:R-:W3:Y:S04]  /*1c970*/  LDL.LU R98, [R1+0x1db4] ;  /* 0x001db40001627983 */ /* 0x001ee80000300800 */
[----:B-1----:R-:W3:Y:S04]  /*1c980*/  LDL.LU R99, [R1+0x1db0] ;  /* 0x001db00001637983 */ /* 0x002ee80000300800 */
[----:B------:R0:W-:Y:S04]  /*1c990*/  STS.U16 [R14+0x9c80], R15 ;  /* 0x009c800f0e007388 */ /* 0x0001e80000000400 */
[----:B----4-:R-:W4:Y:S04]  /*1c9a0*/  LDL.LU R100, [R1+0x1dac] ;  /* 0x001dac0001647983 */ /* 0x010f280000300800 */
[----:B------:R1:W-:Y:S01]  /*1c9b0*/  STS.U16 [R14+0x12880], R101 ;  /* 0x012880650e007388 */ /* 0x0003e20000000400 */
[----:B0-----:R-:W-:-:S03]  /*1c9c0*/  LOP3.LUT R15, R23, 0x20, RZ, 0x3c, !PT ;  /* 0x00000020170f7812 */ /* 0x001fc600078e3cff */
[----:B------:R0:W-:Y:S04]  /*1c9d0*/  STS.U16 [R14+0x1a880], R150 ;  /* 0x01a880960e007388 */ /* 0x0001e80000000400 */
[----:B------:R0:W-:Y:S04]  /*1c9e0*/  STS.U16 [R14+0x2c80], R151 ;  /* 0x002c80970e007388 */ /* 0x0001e80000000400 */
[----:B-1----:R-:W4:Y:S01]  /*1c9f0*/  LDL.LU R101, [R1+0x1da8] ;  /* 0x001da80001657983 */ /* 0x002f220000300800 */
[----:B------:R-:W-:-:S03]  /*1ca00*/  IADD3 R15, R22, R15, RZ ;  /* 0x0000000f160f7210 */ /* 0x000fc60007ffe0ff */
[----:B0-----:R-:W4:Y:S04]  /*1ca10*/  LDL.LU R150, [R1+0x1da4] ;  /* 0x001da40001967983 */ /* 0x001f280000300800 */
        /* <DEDUP_REMOVED lines=11> */
[----:B-1----:R-:W3:Y:S04]  /*1cad0*/  LDL.LU R117, [R1+0x864] ;  /* 0x0008640001757983 */ /* 0x002ee80000300800 */
        /* <DEDUP_REMOVED lines=27> */
[----:B------:R-:W4:Y:S04]  /*1cc90*/  LDL.LU R116, [R1+0x860] ;  /* 0x0008600001747983 */ /* 0x000f280000300800 */
[----:B0-----:R-:W4:Y:S04]  /*1cca0*/  LDL.LU R107, [R1+0x85c] ;  /* 0x00085c00016b7983 */ /* 0x001f280000300800 */
[----:B--2---:R0:W-:Y:S04]  /*1ccb0*/  STS.U16 [R15+0x100], R106 ;  /* 0x0001006a0f007388 */ /* 0x0041e80000000400 */
[----:B0-----:R-:W2:Y:S04]  /*1ccc0*/  LDL.LU R106, [R1+0x7e8] ;  /* 0x0007e800016a7983 */ /* 0x001ea80000300800 */
        /* <DEDUP_REMOVED lines=27> */
[----:B---3--:R0:W-:Y:S04]  /*1ce80*/  STS.U16 [R15+0x8100], R117 ;  /* 0x008100750f007388 */ /* 0x0081e80000000400 */
[----:B------:R-:W-:Y:S04]  /*1ce90*/  STS.U16 [R15+0x2100], R57 ;  /* 0x002100390f007388 */ /* 0x000fe80000000400 */
[----:B0-----:R-:W3:Y:S04]  /*1cea0*/  LDL.LU R117, [R1+0x1d8c] ;  /* 0x001d8c0001757983 */ /* 0x001ee80000300800 */
        /* <DEDUP_REMOVED lines=17> */
[----:B----4-:R0:W-:Y:S04]  /*1cfc0*/  STS.U16 [R15+0x10100], R116 ;  /* 0x010100740f007388 */ /* 0x0101e80000000400 */
[----:B------:R1:W-:Y:S04]  /*1cfd0*/  STS.U16 [R15+0x18100], R107 ;  /* 0x0181006b0f007388 */ /* 0x0003e80000000400 */
[----:B0-----:R-:W4:Y:S04]  /*1cfe0*/  LDL.LU R116, [R1+0x1d88] ;  /* 0x001d880001747983 */ /* 0x001f280000300800 */
[----:B-1----:R-:W3:Y:S04]  /*1cff0*/  LDL.LU R107, [R1+0x1d84] ;  /* 0x001d8400016b7983 */ /* 0x002ee80000300800 */
[----:B------:R-:W-:Y:S04]  /*1d000*/  STS.U16 [R15+0x13100], R55 ;  /* 0x013100370f007388 */ /* 0x000fe80000000400 */
[----:B------:R-:W-:Y:S04]  /*1d010*/  STS.U16 [R15+0x1b100], R54 ;  /* 0x01b100360f007388 */ /* 0x000fe80000000400 */
[----:B--2---:R0:W-:Y:S04]  /*1d020*/  STS.U16 [R15+0x500], R106 ;  /* 0x0005006a0f007388 */ /* 0x0041e80000000400 */
[----:B0-----:R-:W2:Y:S04]  /*1d030*/  LDL.LU R106, [R1+0x1d80] ;  /* 0x001d8000016a7983 */ /* 0x001ea80000300800 */
[----:B------:R-:W4:Y:S04]  /*1d040*/  LDL.LU R57, [R1+0x1d7c] ;  /* 0x001d7c0001397983 */ /* 0x000f280000300800 */
[----:B------:R-:W3:Y:S04]  /*1d050*/  LDL.LU R56, [R1+0x1d78] ;  /* 0x001d780001387983 */ /* 0x000ee80000300800 */
        /* <DEDUP_REMOVED lines=16> */
[----:B------:R-:W4:Y:S04]  /*1d160*/  LDL.LU R55, [R1+0x1d34] ;  /* 0x001d340001377983 */ /* 0x000f280000300800 */
[----:B------:R0:W-:Y:S04]  /*1d170*/  STS.U16 [R15+0x8500], R211 ;  /* 0x008500d30f007388 */ /* 0x0001e80000000400 */
[----:B------:R-:W3:Y:S04]  /*1d180*/  LDL.LU R54, [R1+0x1d30] ;  /* 0x001d300001367983 */ /* 0x000ee80000300800 */
[----:B------:R1:W-:Y:S04]  /*1d190*/  STS.U16 [R15+0x18500], R212 ;  /* 0x018500d40f007388 */ /* 0x0003e80000000400 */
[----:B0-----:R-:W2:Y:S04]  /*1d1a0*/  LDL.LU R211, [R1+0x858] ;  /* 0x0008580001d37983 */ /* 0x001ea80000300800 */
[----:B------:R0:W-:Y:S04]  /*1d1b0*/  STS.U16 [R15+0x900], R213 ;  /* 0x000900d50f007388 */ /* 0x0001e80000000400 */
[----:B-1----:R-:W4:Y:S04]  /*1d1c0*/  LDL.LU R212, [R1+0x854] ;  /* 0x0008540001d47983 */ /* 0x002f280000300800 */
[----:B------:R1:W-:Y:S04]  /*1d1d0*/  STS.U16 [R15+0x8900], R214 ;  /* 0x008900d60f007388 */ /* 0x0003e80000000400 */
[----:B0-----:R-:W3:Y:S04]  /*1d1e0*/  LDL.LU R213, [R1+0x850] ;  /* 0x0008500001d57983 */ /* 0x001ee80000300800 */
[----:B------:R0:W-:Y:S04]  /*1d1f0*/  STS.U16 [R15+0x10900], R215 ;  /* 0x010900d70f007388 */ /* 0x0001e80000000400 */
[----:B-1----:R-:W3:Y:S04]  /*1d200*/  LDL.LU R214, [R1+0x84c] ;  /* 0x00084c0001d67983 */ /* 0x002ee80000300800 */
[----:B------:R1:W-:Y:S04]  /*1d210*/  STS.U16 [R15+0x18900], R217 ;  /* 0x018900d90f007388 */ /* 0x0003e80000000400 */
[----:B0-----:R-:W3:Y:S04]  /*1d220*/  LDL.LU R215, [R1+0x7d8] ;  /* 0x0007d80001d77983 */ /* 0x001ee80000300800 */
[----:B------:R0:W-:Y:S04]  /*1d230*/  STS.U16 [R15+0xd00], R218 ;  /* 0x000d00da0f007388 */ /* 0x0001e80000000400 */
[----:B-1----:R-:W3:Y:S04]  /*1d240*/  LDL.LU R217, [R1+0x7d4] ;  /* 0x0007d40001d97983 */ /* 0x002ee80000300800 */
[----:B------:R1:W-:Y:S04]  /*1d250*/  STS.U16 [R15+0x8d00], R219 ;  /* 0x008d00db0f007388 */ /* 0x0003e80000000400 */
[----:B0-----:R-:W3:Y:S04]  /*1d260*/  LDL.LU R218, [R1+0x7d0] ;  /* 0x0007d00001da7983 */ /* 0x001ee80000300800 */
[----:B-1----:R-:W3:Y:S04]  /*1d270*/  LDL.LU R219, [R1+0x7cc] ;  /* 0x0007cc0001db7983 */ /* 0x002ee80000300800 */
[----:B------:R0:W-:Y:S04]  /*1d280*/  STS.U16 [R15+0x10d00], R249 ;  /* 0x010d00f90f007388 */ /* 0x0001e80000000400 */
[----:B------:R1:W-:Y:S04]  /*1d290*/  STS.U16 [R15+0x18d00], R250 ;  /* 0x018d00fa0f007388 */ /* 0x0003e80000000400 */
[----:B------:R1:W-:Y:S04]  /*1d2a0*/  STS.U16 [R15+0x1100], R251 ;  /* 0x001100fb0f007388 */ /* 0x0003e80000000400 */
[----:B0-----:R-:W3:Y:S04]  /*1d2b0*/  LDL.LU R249, [R1+0x758] ;  /* 0x0007580001f97983 */ /* 0x001ee80000300800 */
[----:B-1----:R-:W3:Y:S04]  /*1d2c0*/  LDL.LU R250, [R1+0x754] ;  /* 0x0007540001fa7983 */ /* 0x002ee80000300800 */
[----:B------:R0:W-:Y:S04]  /*1d2d0*/  STS.U16 [R15+0x9100], R252 ;  /* 0x009100fc0f007388 */ /* 0x0001e80000000400 */
[----:B------:R-:W3:Y:S04]  /*1d2e0*/  LDL.LU R251, [R1+0x750] ;  /* 0x0007500001fb7983 */ /* 0x000ee80000300800 */
        /* <DEDUP_REMOVED lines=28> */
[----:B0-----:R-:W3:Y:S04]  /*1d4b0*/  LDL.LU R157, [R1+0x554] ;  /* 0x00055400019d7983 */ /* 0x001ee80000300800 */
[----:B------:R0:W-:Y:S02]  /*1d4c0*/  STS.U16 [R15+0x10500], R14 ;  /* 0x0105000e0f007388 */ /* 0x0001e40000000400 */
[----:B0-----:R-:W-:-:S04]  /*1d4d0*/  LOP3.LUT R14, R23, 0x30, RZ, 0x3c, !PT ;  /* 0x00000030170e7812 */ /* 0x001fc800078e3cff */
[----:B------:R-:W-:Y:S01]  /*1d4e0*/  IADD3 R14, R22, R14, RZ ;  /* 0x0000000e160e7210 */ /* 0x000fe20007ffe0ff */
        /* <DEDUP_REMOVED lines=12> */
[----:B--2---:R-:W-:Y:S04]  /*1d5b0*/  STS.U16 [R14+0x180], R211 ;  /* 0x000180d30e007388 */ /* 0x004fe80000000400 */
[----:B----4-:R-:W-:Y:S04]  /*1d5c0*/  STS.U16 [R14+0x8180], R212 ;  /* 0x008180d40e007388 */ /* 0x010fe80000000400 */
[----:B---3--:R-:W-:Y:S04]  /*1d5d0*/  STS.U16 [R14+0x10180], R213 ;  /* 0x010180d50e007388 */ /* 0x008fe80000000400 */
[----:B------:R-:W-:Y:S04]  /*1d5e0*/  STS.U16 [R14+0x18180], R214 ;  /* 0x018180d60e007388 */ /* 0x000fe80000000400 */
[----:B------:R-:W-:Y:S04]  /*1d5f0*/  STS.U16 [R14+0x580], R215 ;  /* 0x000580d70e007388 */ /* 0x000fe80000000400 */
[----:B------:R-:W-:Y:S04]  /*1d600*/  STS.U16 [R14+0x8580], R217 ;  /* 0x008580d90e007388 */ /* 0x000fe80000000400 */
[----:B------:R-:W-:Y:S04]  /*1d610*/  STS.U16 [R14+0x10580], R218 ;  /* 0x010580da0e007388 */ /* 0x000fe80000000400 */
[----:B------:R-:W-:Y:S04]  /*1d620*/  STS.U16 [R14+0x18580], R219 ;  /* 0x018580db0e007388 */ /* 0x000fe80000000400 */
[----:B------:R0:W-:Y:S04]  /*1d630*/  STS.U16 [R14+0x11980], R54 ;  /* 0x011980360e007388 */ /* 0x0001e80000000400 */
[----:B------:R1:W-:Y:S04]  /*1d640*/  STS.U16 [R14+0x19980], R55 ;  /* 0x019980370e007388 */ /* 0x0003e80000000400 */
[----:B------:R2:W-:Y:S04]  /*1d650*/  STS.U16 [R14+0x1d80], R56 ;  /* 0x001d80380e007388 */ /* 0x0005e80000000400 */
        /* <DEDUP_REMOVED lines=31> */
[----:B-1----:R-:W3:Y:S04]  /*1d850*/  LDL.LU R58, [R1+0x1cec] ;  /* 0x001cec00013a7983 */ /* 0x002ee80000300800 */
[----:B------:R-:W3:Y:S04]  /*1d860*/  LDL.LU R59, [R1+0x1ce8] ;  /* 0x001ce800013b7983 */ /* 0x000ee80000300800 */
        /* <DEDUP_REMOVED lines=14> */
[----:B0-----:R-:W3:Y:S04]  /*1d950*/  LDL.LU R21, [R1+0x1ccc] ;  /* 0x001ccc0001157983 */ /* 0x001ee80000300800 */
[----:B-1----:R-:W3:Y:S04]  /*1d960*/  LDL.LU R46, [R1+0x1cc8] ;  /* 0x001cc800012e7983 */ /* 0x002ee80000300800 */
[----:B------:R-:W3:Y:S04]  /*1d970*/  LDL.LU R218, [R1+0x848] ;  /* 0x0008480001da7983 */ /* 0x000ee80000300800 */
        /* <DEDUP_REMOVED lines=36> */
[----:B-1----:R-:W3:Y:S01]  /*1dbc0*/  LDL.LU R157, [R1+0x63c] ;  /* 0x00063c00019d7983 */ /* 0x002ee20000300800 */
[----:B------:R-:W-:-:S04]  /*1dbd0*/  LOP3.LUT R15, R23, 0x40, RZ, 0x3c, !PT ;  /* 0x00000040170f7812 */ /* 0x000fc800078e3cff */
        /* <DEDUP_REMOVED lines=13> */
[----:B----4-:R-:W-:Y:S04]  /*1dcb0*/  STS.U16 [R15+0x11600], R62 ;  /* 0x0116003e0f007388 */ /* 0x010fe80000000400 */
[----:B--2---:R-:W-:Y:S04]  /*1dcc0*/  STS.U16 [R15+0x9600], R128 ;  /* 0x009600800f007388 */ /* 0x004fe80000000400 */
[----:B---3--:R-:W-:Y:S04]  /*1dcd0*/  STS.U16 [R15+0x19600], R63 ;  /* 0x0196003f0f007388 */ /* 0x008fe80000000400 */
[----:B------:R-:W-:Y:S04]  /*1dce0*/  STS.U16 [R15+0x1a00], R64 ;  /* 0x001a00400f007388 */ /* 0x000fe80000000400 */
[----:B------:R0:W-:Y:S04]  /*1dcf0*/  STS.U16 [R15+0x1600], R129 ;  /* 0x001600810f007388 */ /* 0x0001e80000000400 */
[----:B------:R1:W-:Y:S04]  /*1dd00*/  STS.U16 [R15+0x9a00], R65 ;  /* 0x009a00410f007388 */ /* 0x0003e80000000400 */
[----:B0-----:R-:W2:Y:S04]  /*1dd10*/  LDL.LU R129, [R1+0x1cc4] ;  /* 0x001cc40001817983 */ /* 0x001ea80000300800 */
[----:B------:R-:W3:Y:S04]  /*1dd20*/  LDL.LU R128, [R1+0x1cc0] ;  /* 0x001cc00001807983 */ /* 0x000ee80000300800 */
[----:B------:R-:W4:Y:S04]  /*1dd30*/  LDL.LU R62, [R1+0x1cbc] ;  /* 0x001cbc00013e7983 */ /* 0x000f280000300800 */
[----:B------:R-:W4:Y:S04]  /*1dd40*/  LDL.LU R63, [R1+0x1cb8] ;  /* 0x001cb800013f7983 */ /* 0x000f280000300800 */
[----:B------:R-:W4:Y:S04]  /*1dd50*/  LDL.LU R64, [R1+0x1cb4] ;  /* 0x001cb40001407983 */ /* 0x000f280000300800 */
[----:B-1----:R-:W4:Y:S04]  /*1dd60*/  LDL.LU R65, [R1+0x1cb0] ;  /* 0x001cb00001417983 */ /* 0x002f280000300800 */
        /* <DEDUP_REMOVED lines=10> */
[----:B-1----:R-:W2:Y:S04]  /*1de10*/  LDL.LU R127, [R1+0x1c9c] ;  /* 0x001c9c00017f7983 */ /* 0x002ea80000300800 */
[----:B------:R-:W3:Y:S04]  /*1de20*/  LDL.LU R126, [R1+0x1c98] ;  /* 0x001c9800017e7983 */ /* 0x000ee80000300800 */
        /* <DEDUP_REMOVED lines=22> */
[----:B------:R0:W-:Y:S04]  /*1df90*/  STS.U16 [R15+0xe00], R238 ;  /* 0x000e00ee0f007388 */ /* 0x0001e80000000400 */
        /* <DEDUP_REMOVED lines=20> */
[----:B0-----:R-:W3:Y:S01]  /*1e0e0*/  LDL.LU R124, [R1+0x1c60] ;  /* 0x001c6000017c7983 */ /* 0x001ee20000300800 */
[----:B------:R-:W-:-:S03]  /*1e0f0*/  LOP3.LUT R14, R23, 0x50, RZ, 0x3c, !PT ;  /* 0x00000050170e7812 */ /* 0x000fc600078e3cff */
[----:B------:R0:W-:Y:S01]  /*1e100*/  STS.U16 [R15+0x12e00], R70 ;  /* 0x012e00460f007388 */ /* 0x0001e20000000400 */
[----:B------:R-:W-:-:S03]  /*1e110*/  IADD3 R14, R22, R14, RZ ;  /* 0x0000000e160e7210 */ /* 0x000fc60007ffe0ff */
[----:B------:R1:W-:Y:S04]  /*1e120*/  STS.U16 [R15+0x1ae00], R71 ;  /* 0x01ae00470f007388 */ /* 0x0003e80000000400 */
[----:B------:R1:W-:Y:S04]  /*1e130*/  STS.U16 [R15+0x3200], R72 ;  /* 0x003200480f007388 */ /* 0x0003e80000000400 */
[----:B0-----:R-:W3:Y:S04]  /*1e140*/  LDL.LU R70, [R1+0x1c5c] ;  /* 0x001c5c0001467983 */ /* 0x001ee80000300800 */
[----:B-1----:R-:W3:Y:S04]  /*1e150*/  LDL.LU R71, [R1+0x1c58] ;  /* 0x001c580001477983 */ /* 0x002ee80000300800 */
[----:B------:R-:W3:Y:S04]  /*1e160*/  LDL.LU R72, [R1+0x1c54] ;  /* 0x001c540001487983 */ /* 0x000ee80000300800 */
[----:B------:R0:W-:Y:S04]  /*1e170*/  STS.U16 [R15+0xb200], R73 ;  /* 0x00b200490f007388 */ /* 0x0001e80000000400 */
[----:B------:R1:W-:Y:S04]  /*1e180*/  STS.U16 [R15+0x13200], R122 ;  /* 0x0132007a0f007388 */ /* 0x0003e80000000400 */
        /* <DEDUP_REMOVED lines=13> */
[----:B-1----:R-:W3:Y:S04]  /*1e260*/  LDL.LU R122, [R1+0x1c4c] ;  /* 0x001c4c00017a7983 */ /* 0x002ee80000300800 */
        /* <DEDUP_REMOVED lines=13> */
[----:B0-----:R-:W3:Y:S04]  /*1e340*/  LDL.LU R123, [R1+0x1c48] ;  /* 0x001c4800017b7983 */ /* 0x001ee80000300800 */
        /* <DEDUP_REMOVED lines=11> */
[----:B0-----:R-:W2:Y:S04]  /*1e400*/  LDL.LU R124, [R1+0x1c44] ;  /* 0x001c4400017c7983 */ /* 0x001ea80000300800 */
[----:B------:R-:W3:Y:S04]  /*1e410*/  LDL.LU R125, [R1+0x1c40] ;  /* 0x001c4000017d7983 */ /* 0x000ee80000300800 */
[----:B------:R-:W4:Y:S04]  /*1e420*/  LDL.LU R74, [R1+0x1c3c] ;  /* 0x001c3c00014a7983 */ /* 0x000f280000300800 */
[----:B------:R-:W4:Y:S04]  /*1e430*/  LDL.LU R75, [R1+0x1c38] ;  /* 0x001c3800014b7983 */ /* 0x000f280000300800 */
[----:B------:R-:W4:Y:S04]  /*1e440*/  LDL.LU R76, [R1+0x1c34] ;  /* 0x001c3400014c7983 */ /* 0x000f280000300800 */
[----:B------:R-:W4:Y:S04]  /*1e450*/  LDL.LU R77, [R1+0x1c30] ;  /* 0x001c3000014d7983 */ /* 0x000f280000300800 */
[----:B------:R-:W4:Y:S04]  /*1e460*/  LDL.LU R126, [R1+0x1c2c] ;  /* 0x001c2c00017e7983 */ /* 0x000f280000300800 */
[----:B------:R-:W4:Y:S04]  /*1e470*/  LDL.LU R127, [R1+0x1c28] ;  /* 0x001c2800017f7983 */ /* 0x000f280000300800 */
[----:B------:R-:W4:Y:S04]  /*1e480*/  LDL.LU R128, [R1+0x1c24] ;  /* 0x001c240001807983 */ /* 0x000f280000300800 */
[----:B------:R-:W4:Y:S04]  /*1e490*/  LDL.LU R129, [R1+0x1c20] ;  /* 0x001c200001817983 */ /* 0x000f280000300800 */
[----:B------:R-:W4:Y:S01]  /*1e4a0*/  LDL.LU R46, [R1+0x1c1c] ;  /* 0x001c1c00012e7983 */ /* 0x000f220000300800 */
[----:B------:R-:W-:-:S03]  /*1e4b0*/  LOP3.LUT R15, R23, 0x60, RZ, 0x3c, !PT ;  /* 0x00000060170f7812 */ /* 0x000fc600078e3cff */
[----:B------:R-:W-:Y:S02]  /*1e4c0*/  STS.U16 [R14+0x280], R238 ;  /* 0x000280ee0e007388 */ /* 0x000fe40000000400 */
[C---:B------:R-:W-:Y:S02]  /*1e4d0*/  IMAD.IADD R15, R22.reuse, 0x1, R15 ;  /* 0x00000001160f7824 */ /* 0x040fe400078e020f */
        /* <DEDUP_REMOVED lines=52> */
[----:B------:R-:W-:Y:S01]  /*1e820*/  STS.U16 [R15+0x10700], R123 ;  /* 0x0107007b0f007388 */ /* 0x000fe20000000400 */
[----:B------:R-:W-:Y:S01]  /*1e830*/  UMOV UR5, 0x40000040 ;  /* 0x4000004000057882 */ /* 0x000fe20000000000 */
[----:B------:R-:W-:Y:S01]  /*1e840*/  MOV R225, UR57 ;  /* 0x0000003900e17c02 */ /* 0x000fe20008000f00 */
[----:B------:R-:W-:Y:S01]  /*1e850*/  UIADD3.64 UR58, UR10, 0x2, URZ ;  /* 0x000000020a3a7897 */ /* 0x000fe2000fffe03f */
[----:B------:R-:W-:Y:S01]  /*1e860*/  MOV R224, UR56 ;  /* 0x0000003800e07c02 */ /* 0x000fe20008000f00 */
[----:B------:R-:W-:Y:S01]  /*1e870*/  UIADD3.64 UR52, UR8, 0x100, URZ ;  /* 0x0000010008347897 */ /* 0x000fe2000fffe03f */
[----:B0-----:R-:W-:Y:S01]  /*1e880*/  LOP3.LUT R14, R23, 0x70, RZ, 0x3c, !PT ;  /* 0x00000070170e7812 */ /* 0x001fe200078e3cff */
[----:B------:R-:W-:Y:S03]  /*1e890*/  STS.U16 [R15+0x18700], R122 ;  /* 0x0187007a0f007388 */ /* 0x000fe60000000400 */
        /* <DEDUP_REMOVED lines=8> */
[----:B------:R-:W-:Y:S01]  /*1e920*/  STS.U16 [R15+0x18f00], R114 ;  /* 0x018f00720f007388 */ /* 0x000fe20000000400 */
[----:B------:R-:W-:-:S02]  /*1e930*/  UIADD3.64 UR54, UR10, 0x4, URZ ;  /* 0x000000040a367897 */ /* 0x000fc4000fffe03f */
[----:B------:R-:W-:Y:S02]  /*1e940*/  UIADD3.64 UR48, UR8, 0x180, URZ ;  /* 0x0000018008307897 */ /* 0x000fe4000fffe03f */
[----:B------:R-:W-:Y:S01]  /*1e950*/  UIADD3.64 UR50, UR10, 0x3fe, URZ ;  /* 0x000003fe0a327897 */ /* 0x000fe2000fffe03f */
[----:B--2---:R-:W-:Y:S04]  /*1e960*/  STS.U16 [R15+0x8700], R124 ;  /* 0x0087007c0f007388 */ /* 0x004fe80000000400 */
[----:B---3--:R-:W-:Y:S01]  /*1e970*/  STS.U16 [R15+0x700], R125 ;  /* 0x0007007d0f007388 */ /* 0x008fe20000000400 */
[----:B------:R-:W-:Y:S02]  /*1e980*/  MOV R219, UR15 ;  /* 0x0000000f00db7c02 */ /* 0x000fe40008000f00 */
[----:B------:R-:W-:Y:S01]  /*1e990*/  MOV R218, UR14 ;  /* 0x0000000e00da7c02 */ /* 0x000fe20008000f00 */
[----:B------:R-:W2:Y:S04]  /*1e9a0*/  LDL.LU R21, [R1+0x1c18] ;  /* 0x001c180001157983 */ /* 0x000ea80000300800 */
        /* <DEDUP_REMOVED lines=115> */
[----:B------:R1:W-:Y:S01]  /*1f0e0*/  STS.U16 [R14+0x1bf80], R152 ;  /* 0x01bf80980e007388 */ /* 0x0003e20000000400 */
[----:B------:R3:W-:Y:S06]  /*1f0f0*/  MEMBAR.ALL.CTA ;  /* 0x0000000000007992 */ /* 0x0007ec0000008000 */
[----:B---3--:R-:W3:Y:S01]  /*1f100*/  FENCE.VIEW.ASYNC.S ;  /* 0x00000000000073c6 */ /* 0x008ee20000000000 */
[----:B0-----:R-:W-:Y:S01]  /*1f110*/  IADD3 R15, R22, 0x20000, RZ ;  /* 0x00020000160f7810 */ /* 0x001fe20007ffe0ff */
[----:B------:R-:W-:Y:S01]  /*1f120*/  UIADD3.64 UR56, UR8, 0x80, URZ ;  /* 0x0000008008387897 */ /* 0x000fe2000fffe03f */
[----:B------:R-:W-:Y:S01]  /*1f130*/  MOV R223, UR19 ;  /* 0x0000001300df7c02 */ /* 0x000fe20008000f00 */
[----:B------:R-:W4:Y:S01]  /*1f140*/  LDL.LU R20, [R1+0x1c14] ;  /* 0x001c140001147983 */ /* 0x000f220000300800 */
[----:B------:R-:W-:-:S02]  /*1f150*/  SHF.R.U32.HI R15, RZ, 0x4, R15 ;  /* 0x00000004ff0f7819 */ /* 0x000fc4000001160f */
[----:B-1----:R-:W-:Y:S01]  /*1f160*/  MOV R14, UR6 ;  /* 0x00000006000e7c02 */ /* 0x002fe20008000f00 */
[----:B------:R-:W2:Y:S01]  /*1f170*/  LDL.LU R19, [R1+0x1c10] ;  /* 0x001c100001137983 */ /* 0x000ea20000300800 */
[----:B------:R-:W-:Y:S02]  /*1f180*/  SGXT.U32 R15, R15, 0xe ;  /* 0x0000000e0f0f781a */ /* 0x000fe40000000000 */
[----:B------:R-:W-:Y:S01]  /*1f190*/  MOV R222, UR18 ;  /* 0x0000001200de7c02 */ /* 0x000fe20008000f00 */
[----:B------:R-:W4:Y:S01]  /*1f1a0*/  LDL.LU R18, [R1+0x1c0c] ;  /* 0x001c0c0001127983 */ /* 0x000f220000300800 */
[----:B---3--:R-:W-:Y:S01]  /*1f1b0*/  BAR.SYNC.DEFER_BLOCKING 0x0 ;  /* 0x0000000000007b1d */ /* 0x008fe20000010000 */
[----:B------:R-:W-:Y:S02]  /*1f1c0*/  R2UR UR4, R15 ;  /* 0x000000000f0472ca */ /* 0x000fe400000e0000 */
[----:B------:R-:W-:Y:S02]  /*1f1d0*/  MOV R221, UR17 ;  /* 0x0000001100dd7c02 */ /* 0x000fe40008000f00 */
[----:B------:R-:W-:-:S02]  /*1f1e0*/  MOV R220, UR16 ;  /* 0x0000001000dc7c02 */ /* 0x000fc40008000f00 */
[----:B------:R-:W-:Y:S01]  /*1f1f0*/  MOV R217, UR13 ;  /* 0x0000000d00d97c02 */ /* 0x000fe20008000f00 */
[----:B------:R-:W3:Y:S01]  /*1f200*/  LDL.LU R17, [R1+0x1c08] ;  /* 0x001c080001117983 */ /* 0x000ee20000300800 */
[----:B------:R-:W-:Y:S01]  /*1f210*/  WARPGROUP.ARRIVE ;  /* 0x00000000000079c5 */ /* 0x000fe20000000000 */
[----:B------:R-:W-:Y:S02]  /*1f220*/  MOV R15, UR7 ;  /* 0x00000007000f7c02 */ /* 0x000fe40008000f00 */
[----:B------:R-:W2:Y:S03]  /*1f230*/  LDL.LU R16, [R1+0x1c04] ;  /* 0x001c040001107983 */ /* 0x000ea60000300800 */
[----:B------:R-:W-:Y:S01]  /*1f240*/  HGMMA.64x128x16.F32 R152, gdesc[UR4].tnspA, RZ, !UPT, gsb0 ;  /* 0x21e00000049879f0 */ /* 0x000fe2000c0008ff */
[----:B------:R-:W-:Y:S01]  /*1f250*/  MOV R23, UR12 ;  /* 0x0000000c00177c02 */ /* 0x000fe20008000f00 */
[----:B------:R-:W4:Y:S01]  /*1f260*/  LDL.LU R25, [R1+0x1c00] ;  /* 0x001c000001197983 */ /* 0x000f220000300800 */
[----:B------:R-:W-:-:S02]  /*1f270*/  UIADD3.64 UR4, UR8, 0x300, URZ ;  /* 0x0000030008047897 */ /* 0x000fc4000fffe03f */
[----:B------:R-:W-:Y:S01]  /*1f280*/  UIADD3.64 UR6, UR10, 0x404, URZ ;  /* 0x000004040a067897 */ /* 0x000fe2000fffe03f */
        /* <DEDUP_REMOVED lines=31> */
[----:B------:R-:W3:Y:S01]  /*1f480*/  LDL.LU R124, [R1+0x1b80] ;  /* 0x001b8000017c7983 */ /* 0x000ee20000300800 */
[----:B------:R-:W-:-:S02]  /*1f490*/  WARPGROUP.DEPBAR.LE gsb0, 0x0 ;  /* 0x00008000000079c5 */ /* 0x000fc40000010000 */
[----:B------:R-:W-:Y:S01]  /*1f4a0*/  WARPGROUP.ARRIVE ;  /* 0x00000000000079c5 */ /* 0x000fe20000000000 */
[----:B------:R-:W3:Y:S04]  /*1f4b0*/  LDL.LU R123, [R1+0x1b7c] ;  /* 0x001b7c00017b7983 */ /* 0x000ee80000300800 */
[----:B------:R-:W3:Y:S01]  /*1f4c0*/  LDL.LU R122, [R1+0x1b78] ;  /* 0x001b7800017a7983 */ /* 0x000ee20000300800 */
[----:B------:R-:W-:Y:S03]  /*1f4d0*/  HGMMA.64x128x16.F32 R152, gdesc[UR8].tnspA, R152, gsb0 ;  /* 0x21e00000089879f0 */ /* 0x000fe60008000898 */
        /* <DEDUP_REMOVED lines=38> */
[----:B------:R-:W3:Y:S01]  /*1f740*/  LDL.LU R86, [R1+0x1ae8] ;  /* 0x001ae80001567983 */ /* 0x000ee20000300800 */
        /* <DEDUP_REMOVED lines=67> */
[----:B------:R-:W2:Y:S01]  /*1fb80*/  LDL.LU R240, [R1+0x8ac] ;  /* 0x0008ac0001f07983 */ /* 0x000ea20000300800 */
[----:B------:R-:W-:-:S02]  /*1fb90*/  WARPGROUP.DEPBAR.LE gsb0, 0x0 ;  /* 0x00008000000079c5 */ /* 0x000fc40000010000 */
[----:B------:R-:W-:-:S06]  /*1fba0*/  WARPGROUP.ARRIVE ;  /* 0x00000000000079c5 */ /* 0x000fcc0000000000 */
[----:B------:R-:W-:Y:S01]  /*1fbb0*/  HGMMA.64x128x16.F32 R152, gdesc[UR48].tnspA, R152, gsb0 ;  /* 0x21e00000309879f0 */ /* 0x000fe20008000898 */
[----:B------:R-:W-:Y:S02]  /*1fbc0*/  UIADD3.64 UR48, UR8, 0x200, URZ ;  /* 0x0000020008307897 */ /* 0x000fe4000fffe03f */
[----:B------:R-:W-:Y:S01]  /*1fbd0*/  UIADD3.64 UR50, UR10, 0x400, URZ ;  /* 0x000004000a327897 */ /* 0x000fe2000fffe03f */
[----:B------:R-:W-:Y:S02]  /*1fbe0*/  WARPGROUP.DEPBAR.LE gsb0, 0x0 ;  /* 0x00008000000079c5 */ /* 0x000fe40000010000 */
[----:B------:R-:W-:-:S06]  /*1fbf0*/  WARPGROUP.ARRIVE ;  /* 0x00000000000079c5 */ /* 0x000fcc0000000000 */
[----:B------:R-:W-:Y:S03]  /*1fc00*/  HGMMA.64x128x16.F32 R152, gdesc[UR48].tnspA, R152, gsb0 ;  /* 0x21e00000309879f0 */ /* 0x000fe60008000898 */
[----:B------:R-:W-:Y:S02]  /*1fc10*/  WARPGROUP.DEPBAR.LE gsb0, 0x0 ;  /* 0x00008000000079c5 */ /* 0x000fe40000010000 */
[----:B------:R-:W-:-:S07]  /*1fc20*/  WARPGROUP.ARRIVE ;  /* 0x00000000000079c5 */ /* 0x000fce0000000000 */
        /* <DEDUP_REMOVED lines=12> */
[----:B------:R-:W-:Y:S01]  /*1fcf0*/  HGMMA.64x128x16.F32 R152, gdesc[UR16].tnspA, R152, gsb0 ;  /* 0x21e00000109879f0 */ /* 0x000fe20008000898 */
[----:B------:R-:W-:Y:S02]  /*1fd00*/  UIADD3.64 UR16, UR8, 0x580, URZ ;  /* 0x0000058008107897 */ /* 0x000fe4000fffe03f */
[----:B------:R-:W-:Y:S01]  /*1fd10*/  UIADD3.64 UR18, UR10, 0xbfe, URZ ;  /* 0x00000bfe0a127897 */ /* 0x000fe2000fffe03f */
[----:B------:R-:W-:Y:S02]  /*1fd20*/  WARPGROUP.DEPBAR.LE gsb0, 0x0 ;  /* 0x00008000000079c5 */ /* 0x000fe40000010000 */
[----:B------:R-:W-:-:S06]  /*1fd30*/  WARPGROUP.ARRIVE ;  /* 0x00000000000079c5 */ /* 0x000fcc0000000000 */
        /* <DEDUP_REMOVED lines=53> */
[----:B------:R-:W-:Y:S01]  /*20090*/  HGMMA.64x128x16.F32 R152, gdesc[UR40].tnspA, R152, gsb0 ;  /* 0x21e00000289879f0 */ /* 0x000fe20008000898 */
[----:B--2---:R-:W-:Y:S02]  /*200a0*/  R2UR UR51, R240 ;  /* 0x00000000f03372ca */ /* 0x004fe400000e0000 */
[----:B----4-:R-:W-:Y:S02]  /*200b0*/  R2UR UR50, R25 ;  /* 0x00000000193272ca */ /* 0x010fe400000e0000 */
[----:B------:R-:W-:Y:S02]  /*200c0*/  R2UR UR49, R16 ;  /* 0x00000000103172ca */ /* 0x000fe400000e0000 */
[----:B---3--:R-:W-:Y:S02]  /*200d0*/  R2UR UR48, R17 ;  /* 0x00000000113072ca */ /* 0x008fe400000e0000 */
[----:B------:R-:W-:Y:S02]  /*200e0*/  R2UR UR55, R18 ;  /* 0x00000000123772ca */ /* 0x000fe400000e0000 */
[----:B------:R-:W-:-:S02]  /*200f0*/  R2UR UR54, R19 ;  /* 0x00000000133672ca */ /* 0x000fc400000e0000 */
[----:B------:R-:W-:Y:S02]  /*20100*/  R2UR UR53, R20 ;  /* 0x00000000143572ca */ /* 0x000fe400000e0000 */
[----:B------:R-:W-:Y:S01]  /*20110*/  R2UR UR52, R21 ;  /* 0x00000000153472ca */ /* 0x000fe200000e0000 */
[----:B------:R-:W-:Y:S01]  /*20120*/  UIADD3.64 UR16, UR8, 0xd80, URZ ;  /* 0x00000d8008107897 */ /* 0x000fe2000fffe03f */
[----:B------:R-:W2:Y:S01]  /*20130*/  LDL.LU R25, [R1+0x19f4] ;  /* 0x0019f40001197983 */ /* 0x000ea20000300800 */
[----:B------:R-:W-:Y:S02]  /*20140*/  UIADD3.64 UR18, UR10, 0x1bfe, URZ ;  /* 0x00001bfe0a127897 */ /* 0x000fe4000fffe03f */
[----:B------:R-:W-:Y:S01]  /*20150*/  UIADD3.64 UR12, UR8, 0xe00, URZ ;  /* 0x00000e00080c7897 */ /* 0x000fe2000fffe03f */
[----:B------:R-:W3:Y:S01]  /*20160*/  LDL R16, [R1+0x9b0] ;  /* 0x0009b00001107983 */ /* 0x000ee20000100800 */
[----:B------:R-:W-:Y:S02]  /*20170*/  UIADD3.64 UR14, UR10, 0x1c00, URZ ;  /* 0x00001c000a0e7897 */ /* 0x000fe4000fffe03f */
[----:B------:R-:W-:Y:S01]  /*20180*/  UIADD3.64 UR4, UR8, 0xe80, URZ ;  /* 0x00000e8008047897 */ /* 0x000fe2000fffe03f */
[----:B------:R-:W-:Y:S01]  /*20190*/  LOP3.LUT R232, R216, 0x8, RZ, 0xfc, !PT ;  /* 0x00000008d8e87812 */ /* 0x000fe200078efcff */
[----:B------:R-:W-:Y:S01]  /*201a0*/  UIADD3.64 UR6, UR10, 0x1c02, URZ ;  /* 0x00001c020a067897 */ /* 0x000fe2000fffe03f */
[----:B------:R-:W4:Y:S01]  /*201b0*/  LDL.64 R250, [R1+0x1988] ;  /* 0x0019880001fa7983 */ /* 0x000f220000100a00 */
[----:B------:R-:W-:-:S02]  /*201c0*/  UIADD3.64 UR56, UR8, 0xf00, URZ ;  /* 0x00000f0008387897 */ /* 0x000fc4000fffe03f */
[----:B------:R-:W-:Y:S01]  /*201d0*/  UIADD3.64 UR58, UR10, 0x1c04, URZ ;  /* 0x00001c040a3a7897 */ /* 0x000fe2000fffe03f */
[----:B------:R-:W2:Y:S01]  /*201e0*/  LDL.64 R244, [R1+0x1980] ;  /* 0x0019800001f47983 */ /* 0x000ea20000100a00 */
        /* <DEDUP_REMOVED lines=18> */
[----:B------:R-:W-:Y:S02]  /*20310*/  R2UR UR6, R14 ;  /* 0x000000000e0672ca */ /* 0x000fe400000e0000 */
[----:B------:R-:W-:-:S04]  /*20320*/  SHF.L.U32 R14, R24, 0x1, RZ ;  /* 0x00000001180e7819 */ /* 0x000fc800000006ff */
[----:B------:R-:W-:-:S04]  /*20330*/  LOP3.LUT R14, R14, 0x6, RZ, 0xc0, !PT ;  /* 0x000000060e0e7812 */ /* 0x000fc800078ec0ff */
[----:B---3--:R-:W-:Y:S02]  /*20340*/  IADD3 R14, R14, R16, RZ ;  /* 0x000000100e0e7210 */ /* 0x008fe40007ffe0ff */
[----:B------:R-:W-:Y:S01]  /*20350*/  R2UR UR7, R15 ;  /* 0x000000000f0772ca */ /* 0x000fe200000e0000 */
[----:B------:R-:W0:Y:S01]  /*20360*/  LDC R16, c[0x0][0x238] ;  /* 0x00008e00ff107b82 */ /* 0x000e220000000800 */
[----:B------:R-:W-:Y:S02]  /*20370*/  R2UR UR12, R23 ;  /* 0x00000000170c72ca */ /* 0x000fe400000e0000 */
[C---:B------:R-:W-:Y:S02]  /*20380*/  LOP3.LUT R15, R14.reuse, 0x70, RZ, 0xfc, !PT ;  /* 0x000000700e0f7812 */ /* 0x040fe400078efcff */
[----:B------:R-:W-:Y:S02]  /*20390*/  LOP3.LUT R23, R14, 0x71, RZ, 0xfc, !PT ;  /* 0x000000710e177812 */ /* 0x000fe400078efcff */
[----:B------:R-:W-:-:S02]  /*203a0*/  ISETP.GE.AND P1, PT, R216, R15, PT ;  /* 0x0000000fd800720c */ /* 0x000fc40003f26270 */
[----:B------:R-:W-:Y:S02]  /*203b0*/  ISETP.GE.AND P5, PT, R232, R15, PT ;  /* 0x0000000fe800720c */ /* 0x000fe40003fa6270 */
[----:B------:R-:W-:Y:S02]  /*203c0*/  LOP3.LUT R15, R14, 0x79, RZ, 0xfc, !PT ;  /* 0x000000790e0f7812 */ /* 0x000fe400078efcff */
[-C--:B------:R-:W-:Y:S02]  /*203d0*/  ISETP.GE.AND P2, PT, R216, R23.reuse, PT ;  /* 0x00000017d800720c */ /* 0x080fe40003f46270 */
[----:B------:R-:W-:Y:S02]  /*203e0*/  ISETP.GE.AND P4, PT, R232, R23, PT ;  /* 0x00000017e800720c */ /* 0x000fe40003f86270 */
[----:B------:R-:W-:Y:S02]  /*203f0*/  LOP3.LUT R23, R14, 0x78, RZ, 0xfc, !PT ;  /* 0x000000780e177812 */ /* 0x000fe400078efcff */
[----:B------:R-:W-:Y:S01]  /*20400*/  ISETP.GE.AND P6, PT, R216, R15, PT ;  /* 0x0000000fd800720c */ /* 0x000fe20003fc6270 */
[----:B------:R-:W-:-:S02]  /*20410*/  WARPGROUP.DEPBAR.LE gsb0, 0x0 ;  /* 0x00008000000079c5 */ /* 0x000fc40000010000 */
[----:B------:R-:W-:-:S06]  /*20420*/  WARPGROUP.ARRIVE ;  /* 0x00000000000079c5 */ /* 0x000fcc0000000000 */
[----:B------:R-:W-:Y:S01]  /*20430*/  HGMMA.64x128x16.F32 R152, gdesc[UR56].tnspA, R152, gsb0 ;  /* 0x21e00000389879f0 */ /* 0x000fe20008000898 */
[----:B------:R-:W-:Y:S02]  /*20440*/  ISETP.GE.AND P0, PT, R232, R15, PT ;  /* 0x0000000fe800720c */ /* 0x000fe40003f06270 */
[----:B------:R-:W-:Y:S02]  /*20450*/  SEL R231, RZ, 0x7fff8, P1 ;  /* 0x0007fff8ffe77807 */ /* 0x000fe40000800000 */
[----:B------:R-:W-:Y:S02]  /*20460*/  LOP3.LUT R15, R14, 0x60, RZ, 0xfc, !PT ;  /* 0x000000600e0f7812 */ /* 0x000fe400078efcff */
[-C--:B------:R-:W-:Y:S02]  /*20470*/  ISETP.GE.AND P3, PT, R216, R23.reuse, PT ;  /* 0x00000017d800720c */ /* 0x080fe40003f66270 */
[----:B------:R-:W-:Y:S02]  /*20480*/  ISETP.GE.AND P1, PT, R232, R23, PT ;  /* 0x00000017e800720c */ /* 0x000fe40003f26270 */
[----:B------:R-:W-:-:S02]  /*20490*/  LOP3.LUT R23, R14, 0x61, RZ, 0xfc, !PT ;  /* 0x000000610e177812 */ /* 0x000fc400078efcff */
[----:B------:R-:W-:Y:S02]  /*204a0*/  R2UR UR19, R223 ;  /* 0x00000000df1372ca */ /* 0x000fe400000e0000 */
[----:B------:R-:W-:Y:S02]  /*204b0*/  R2UR UR17, R221 ;  /* 0x00000000dd1172ca */ /* 0x000fe400000e0000 */
[----:B------:R-:W-:Y:S02]  /*204c0*/  R2UR UR57, R225 ;  /* 0x00000000e13972ca */ /* 0x000fe400000e0000 */
[----:B------:R-:W-:Y:S02]  /*204d0*/  SEL R223, RZ, 0x1fffe, P5 ;  /* 0x0001fffeffdf7807 */ /* 0x000fe40002800000 */
[----:B------:R-:W-:Y:S02]  /*204e0*/  SEL R230, RZ, 0x4, P2 ;  /* 0x00000004ffe67807 */ /* 0x000fe40001000000 */
[----:B------:R-:W-:-:S02]  /*204f0*/  ISETP.GE.AND P5, PT, R216, R15, PT ;  /* 0x0000000fd800720c */ /* 0x000fc40003fa6270 */
[----:B------:R-:W-:Y:S02]  /*20500*/  ISETP.GE.AND P2, PT, R232, R15, PT ;  /* 0x0000000fe800720c */ /* 0x000fe40003f46270 */
[----:B------:R-:W-:Y:S02]  /*20510*/  SEL R221, RZ, 0x1, P4 ;  /* 0x00000001ffdd7807 */ /* 0x000fe40002000000 */
[----:B------:R-:W-:Y:S02]  /*20520*/  SEL R225, RZ, 0x4, P6 ;  /* 0x00000004ffe17807 */ /* 0x000fe40003000000 */
[----:B------:R-:W-:Y:S02]  /*20530*/  LOP3.LUT R15, R14, 0x69, RZ, 0xfc, !PT ;  /* 0x000000690e0f7812 */ /* 0x000fe400078efcff */
[-C--:B------:R-:W-:Y:S02]  /*20540*/  ISETP.GE.AND P4, PT, R216, R23.reuse, PT ;  /* 0x00000017d800720c */ /* 0x080fe40003f86270 */
[----:B------:R-:W-:-:S02]  /*20550*/  ISETP.GE.AND P6, PT, R232, R23, PT ;  /* 0x00000017e800720c */ /* 0x000fc40003fc6270 */
[----:B------:R-:W-:Y:S02]  /*20560*/  LOP3.LUT R23, R14, 0x68, RZ, 0xfc, !PT ;  /* 0x000000680e177812 */ /* 0x000fe400078efcff */
[----:B------:R-:W-:Y:S02]  /*20570*/  R2UR UR14, R218 ;  /* 0x00000000da0e72ca */ /* 0x000fe400000e0000 */
[----:B------:R-:W-:Y:S02]  /*20580*/  R2UR UR56, R224 ;  /* 0x00000000e03872ca */ /* 0x000fe400000e0000 */
[----:B------:R-:W-:Y:S02]  /*20590*/  R2UR UR18, R222 ;  /* 0x00000000de1272ca */ /* 0x000fe400000e0000 */
[----:B------:R-:W-:Y:S02]  /*205a0*/  SEL R224, RZ, 0x7fff8, P3 ;  /* 0x0007fff8ffe07807 */ /* 0x000fe40001800000 */
[----:B------:R-:W-:-:S02]  /*205b0*/  SEL R218, RZ, 0x1fffe, P1 ;  /* 0x0001fffeffda7807 */ /* 0x000fc40000800000 */
[-C--:B------:R-:W-:Y:S02]  /*205c0*/  ISETP.GE.AND P3, PT, R216, R15.reuse, PT ;  /* 0x0000000fd800720c */ /* 0x080fe40003f66270 */
[----:B------:R-:W-:Y:S01]  /*205d0*/  ISETP.GE.AND P1, PT, R232, R15, PT ;  /* 0x0000000fe800720c */ /* 0x000fe20003f26270 */
[----:B------:R-:W-:Y:S01]  /*205e0*/  VIADD R15, R14, 0x9 ;  /* 0x000000090e0f7836 */ /* 0x000fe20000000000 */
[----:B------:R-:W-:Y:S02]  /*205f0*/  SEL R222, RZ, 0x1fffe, P2 ;  /* 0x0001fffeffde7807 */ /* 0x000fe40001000000 */
[----:B------:R-:W-:Y:S02]  /*20600*/  ISETP.GE.AND P2, PT, R232, R23, PT ;  /* 0x00000017e800720c */ /* 0x000fe40003f46270 */
[----:B------:R-:W-:Y:S02]  /*20610*/  R2UR UR15, R219 ;  /* 0x00000000db0f72ca */ /* 0x000fe400000e0000 */
[----:B------:R-:W-:-:S02]  /*20620*/  R2UR UR13, R217 ;  /* 0x00000000d90d72ca */ /* 0x000fc400000e0000 */
[----:B------:R-:W-:Y:S02]  /*20630*/  SEL R229, RZ, 0x7fff8, P5 ;  /* 0x0007fff8ffe57807 */ /* 0x000fe40002800000 */
[----:B------:R-:W-:Y:S02]  /*20640*/  SEL R227, RZ, 0x4, P4 ;  /* 0x00000004ffe37807 */ /* 0x000fe40002000000 */
[----:B------:R-:W-:Y:S02]  /*20650*/  SEL R219, RZ, 0x1, P6 ;  /* 0x00000001ffdb7807 */ /* 0x000fe40003000000 */
[----:B------:R-:W-:Y:S02]  /*20660*/  SEL R228, RZ, 0x4, P3 ;  /* 0x00000004ffe47807 */ /* 0x000fe40001800000 */
[----:B------:R-:W-:Y:S02]  /*20670*/  SEL R217, RZ, 0x1fffe, P2 ;  /* 0x0001fffeffd97807 */ /* 0x000fe40001000000 */
[----:B------:R-:W-:-:S02]  /*20680*/  ISETP.GE.AND P5, PT, R216, R23, PT ;  /* 0x00000017d800720c */ /* 0x000fc40003fa6270 */
[-C--:B------:R-:W-:Y:S02]  /*20690*/  ISETP.GE.AND P4, PT, R216, R15.reuse, PT ;  /* 0x0000000fd800720c */ /* 0x080fe40003f86270 */
[----:B------:R-:W-:Y:S02]  /*206a0*/  ISETP.GE.AND P6, PT, R232, R15, PT ;  /* 0x0000000fe800720c */ /* 0x000fe40003fc6270 */
[-C--:B------:R-:W-:Y:S02]  /*206b0*/  ISETP.GT.AND P3, PT, R216, R14.reuse, PT ;  /* 0x0000000ed800720c */ /* 0x080fe40003f64270 */
[----:B------:R-:W-:Y:S02]  /*206c0*/  ISETP.GE.AND P2, PT, R232, R14, PT ;  /* 0x0000000ee800720c */ /* 0x000fe40003f46270 */
[C---:B------:R-:W-:Y:S02]  /*206d0*/  IADD3 R15, R14.reuse, 0x10, RZ ;  /* 0x000000100e0f7810 */ /* 0x040fe40007ffe0ff */
[----:B------:R-:W-:-:S02]  /*206e0*/  IADD3 R23, R14, 0x8, RZ ;  /* 0x000000080e177810 */ /* 0x000fc40007ffe0ff */
[----:B------:R-:W-:Y:S02]  /*206f0*/  R2UR UR16, R220 ;  /* 0x00000000dc1072ca */ /* 0x000fe400000e0000 */
[----:B------:R-:W-:Y:S02]  /*20700*/  SEL R220, RZ, 0x1, P1 ;  /* 0x00000001ffdc7807 */ /* 0x000fe40000800000 */
[----:B------:R-:W-:Y:S02]  /*20710*/  SEL R226, RZ, 0x7fff8, P5 ;  /* 0x0007fff8ffe27807 */ /* 0x000fe40002800000 */
[-C--:B------:R-:W-:Y:S02]  /*20720*/  ISETP.GE.AND P1, PT, R216, R15.reuse, PT ;  /* 0x0000000fd800720c */ /* 0x080fe40003f26270 */
[----:B------:R-:W-:Y:S02]  /*20730*/  ISETP.GE.AND P5, PT, R232, R15, PT ;  /* 0x0000000fe800720c */ /* 0x000fe40003fa6270 */
[----:B------:R-:W-:Y:S01]  /*20740*/  IADD3 R15, R14, 0x11, RZ ;  /* 0x000000110e0f7810 */ /* 0x000fe20007ffe0ff */
[----:B------:R-:W-:-:S02]  /*20750*/  WARPGROUP.DEPBAR.LE gsb0, 0x0 ;  /* 0x00008000000079c5 */ /* 0x000fc40000010000 */
[-C--:B0-----:R-:W-:Y:S01]  /*20760*/  FMUL R153, R153, R16.reuse ;  /* 0x0000001099997220 */ /* 0x081fe20000400000 */
[-C--:B------:R-:W-:Y:S01]  /*20770*/  FMUL R154, R154, R16.reuse ;  /* 0x000000109a9a7220 */ /* 0x080fe20000400000 */
[-C--:B------:R-:W-:Y:S01]  /*20780*/  FMUL R157, R157, R16.reuse ;  /* 0x000000109d9d7220 */ /* 0x080fe20000400000 */
[-C--:B------:R-:W-:Y:S01]  /*20790*/  FMUL R155, R155, R16.reuse ;  /* 0x000000109b9b7220 */ /* 0x080fe20000400000 */
[-C--:B------:R-:W-:Y:S01]  /*207a0*/  FMUL R156, R156, R16.reuse ;  /* 0x000000109c9c7220 */ /* 0x080fe20000400000 */
[----:B------:R-:W-:Y:S01]  /*207b0*/  FSEL R234, R153, -INF , P3 ;  /* 0xff80000099ea7808 */ /* 0x000fe20001800000 */
[-C--:B------:R-:W-:Y:S01]  /*207c0*/  FMUL R152, R152, R16.reuse ;  /* 0x0000001098987220 */ /* 0x080fe20000400000 */
[----:B------:R-:W-:Y:S01]  /*207d0*/  FSEL R238, R154, -INF , P2 ;  /* 0xff8000009aee7808 */ /* 0x000fe20001000000 */
[----:B------:R-:W-:Y:S01]  /*207e0*/  FMUL R158, R158, R16 ;  /* 0x000000109e9e7220 */ /* 0x000fe20000400000 */
[----:B------:R-:W-:Y:S01]  /*207f0*/  ISETP.GT.AND P3, PT, R232, R14, PT ;  /* 0x0000000ee800720c */ /* 0x000fe20003f64270 */
[----:B------:R-:W-:Y:S01]  /*20800*/  FMUL R159, R159, R16 ;  /* 0x000000109f9f7220 */ /* 0x000fe20000400000 */
[----:B------:R-:W-:-:S02]  /*20810*/  ISETP.GE.AND P2, PT, R216, R23, PT ;  /* 0x00000017d800720c */ /* 0x000fc40003f46270 */
[----:B------:R-:W-:Y:S02]  /*20820*/  FSEL R236, R157, -INF , P4 ;  /* 0xff8000009dec7808 */ /* 0x000fe40002000000 */
[----:B------:R-:W-:Y:S02]  /*20830*/  ISETP.GE.AND P4, PT, R216, R14, PT ;  /* 0x0000000ed800720c */ /* 0x000fe40003f86270 */
[----:B------:R-:W-:Y:S01]  /*20840*/  IADD3 R23, R14, 0x18, RZ ;  /* 0x000000180e177810 */ /* 0x000fe20007ffe0ff */
[-C--:B------:R-:W-:Y:S01]  /*20850*/  FMUL R161, R161, R16.reuse ;  /* 0x00000010a1a17220 */ /* 0x080fe20000400000 */
[----:B------:R-:W-:Y:S01]  /*20860*/  FSEL R242, R155, -INF , P3 ;  /* 0xff8000009bf27808 */ /* 0x000fe20001800000 */
[-C--:B------:R-:W-:Y:S01]  /*20870*/  FMUL R162, R162, R16.reuse ;  /* 0x00000010a2a27220 */ /* 0x080fe20000400000 */
[----:B------:R-:W-:Y:S01]  /*20880*/  FSEL R235, R156, -INF , P2 ;  /* 0xff8000009ceb7808 */ /* 0x000fe20001000000 */
[-C--:B------:R-:W-:Y:S01]  /*20890*/  FMUL R163, R163, R16.reuse ;  /* 0x00000010a3a37220 */ /* 0x080fe20000400000 */
[-C--:B------:R-:W-:Y:S01]  /*208a0*/  ISETP.GE.AND P3, PT, R216, R15.reuse, PT ;  /* 0x0000000fd800720c */ /* 0x080fe20003f66270 */
[-C--:B------:R-:W-:Y:S01]  /*208b0*/  FMUL R160, R160, R16.reuse ;  /* 0x00000010a0a07220 */ /* 0x080fe20000400000 */
[----:B------:R-:W-:Y:S01]  /*208c0*/  ISETP.GE.AND P2, PT, R232, R15, PT ;  /* 0x0000000fe800720c */ /* 0x000fe20003f46270 */
[----:B------:R-:W-:Y:S01]  /*208d0*/  VIADD R15, R14, 0x19 ;  /* 0x000000190e0f7836 */ /* 0x000fe20000000000 */
[----:B------:R-:W-:Y:S01]  /*208e0*/  FSEL R233, R152, -INF , P4 ;  /* 0xff80000098e97808 */ /* 0x000fe20002000000 */
        /* <DEDUP_REMOVED lines=8> */
[-C--:B------:R-:W-:Y:S01]  /*20970*/  FMUL R178, R178, R16.reuse ;  /* 0x00000010b2b27220 */ /* 0x080fe20000400000 */
[----:B------:R-:W-:Y:S01]  /*20980*/  IADD3 R23, R14, 0x20, RZ ;  /* 0x000000200e177810 */ /* 0x000fe20007ffe0ff */
[-C--:B------:R-:W-:Y:S01]  /*20990*/  FMUL R164, R164, R16.reuse ;  /* 0x00000010a4a47220 */ /* 0x080fe20000400000 */
[----:B------:R-:W-:Y:S01]  /*209a0*/  FSEL R161, R161, -INF , P3 ;  /* 0xff800000a1a17808 */ /* 0x000fe20001800000 */
[-C--:B------:R-:W-:Y:S01]  /*209b0*/  FMUL R168, R168, R16.reuse ;  /* 0x00000010a8a87220 */ /* 0x080fe20000400000 */
[----:B------:R-:W-:Y:S01]  /*209c0*/  FSEL R247, R162, -INF , P5 ;  /* 0xff800000a2f77808 */ /* 0x000fe20002800000 */
[-C--:B------:R-:W-:Y:S01]  /*209d0*/  FMUL R169, R169, R16.reuse ;  /* 0x00000010a9a97220 */ /* 0x080fe20000400000 */
[----:B------:R-:W-:Y:S01]  /*209e0*/  FSEL R249, R163, -INF , P2 ;  /* 0xff800000a3f97808 */ /* 0x000fe20001000000 */
[-C--:B------:R-:W-:Y:S01]  /*209f0*/  FMUL R170, R170, R16.reuse ;  /* 0x00000010aaaa7220 */ /* 0x080fe20000400000 */
[----:B------:R-:W-:Y:S01]  /*20a00*/  FSEL R237, R160, -INF , P1 ;  /* 0xff800000a0ed7808 */ /* 0x000fe20000800000 */
[-C--:B------:R-:W-:Y:S01]  /*20a10*/  FMUL R172, R172, R16.reuse ;  /* 0x00000010acac7220 */ /* 0x080fe20000400000 */
[----:B------:R-:W-:Y:S01]  /*20a20*/  ISETP.GE.AND P3, PT, R232, R15, PT ;  /* 0x0000000fe800720c */ /* 0x000fe20003f66270 */
[-C--:B------:R-:W-:Y:S01]  /*20a30*/  FMUL R173, R173, R16.reuse ;  /* 0x00000010adad7220 */ /* 0x080fe20000400000 */
[-C--:B------:R-:W-:Y:S01]  /*20a40*/  ISETP.GE.AND P5, PT, R216, R23.reuse, PT ;  /* 0x00000017d800720c */ /* 0x080fe20003fa6270 */
[-C--:B------:R-:W-:Y:S01]  /*20a50*/  FMUL R174, R174, R16.reuse ;  /* 0x00000010aeae7220 */ /* 0x080fe20000400000 */
[----:B------:R-:W-:Y:S01]  /*20a60*/  ISETP.GE.AND P2, PT, R232, R23, PT ;  /* 0x00000017e800720c */ /* 0x000fe20003f46270 */
[-C--:B------:R-:W-:Y:S01]  /*20a70*/  FMUL R175, R175, R16.reuse ;  /* 0x00000010afaf7220 */ /* 0x080fe20000400000 */
[----:B------:R-:W-:Y:S01]  /*20a80*/  ISETP.GE.AND P1, PT, R216, R15, PT ;  /* 0x0000000fd800720c */ /* 0x000fe20003f26270 */
[-C--:B------:R-:W-:Y:S01]  /*20a90*/  FMUL R176, R176, R16.reuse ;  /* 0x00000010b0b07220 */ /* 0x080fe20000400000 */
[C---:B------:R-:W-:Y:S01]  /*20aa0*/  IADD3 R23, R14.reuse, 0x28, RZ ;  /* 0x000000280e177810 */ /* 0x040fe20007ffe0ff */
[-C--:B------:R-:W-:Y:S01]  /*20ab0*/  FMUL R177, R177, R16.reuse ;  /* 0x00000010b1b17220 */ /* 0x080fe20000400000 */
[----:B------:R-:W-:Y:S01]  /*20ac0*/  IADD3 R15, R14, 0x21, RZ ;  /* 0x000000210e0f7810 */ /* 0x000fe20007ffe0ff */
[-C--:B------:R-:W-:Y:S01]  /*20ad0*/  FMUL R180, R180, R16.reuse ;  /* 0x00000010b4b47220 */ /* 0x080fe20000400000 */
[----:B------:R-:W-:Y:S01]  /*20ae0*/  FSEL R166, R166, -INF , P6 ;  /* 0xff800000a6a67808 */ /* 0x000fe20003000000 */
[----:B------:R-:W-:Y:S01]  /*20af0*/  FMUL R179, R179, R16 ;  /* 0x00000010b3b37220 */ /* 0x000fe20000400000 */
[----:B------:R-:W-:Y:S01]  /*20b00*/  FSEL R24, R167, -INF , P3 ;  /* 0xff800000a7187808 */ /* 0x000fe20001800000 */
[----:B------:R-:W3:Y:S01]  /*20b10*/  LDL.64 R156, [R1+0x19a0] ;  /* 0x0019a000019c7983 */ /* 0x000ee20000100a00 */
[----:B------:R-:W-:-:S02]  /*20b20*/  FSEL R165, R165, -INF , P1 ;  /* 0xff800000a5a57808 */ /* 0x000fc40000800000 */
[-C--:B------:R-:W-:Y:S01]  /*20b30*/  ISETP.GE.AND P6, PT, R216, R23.reuse, PT ;  /* 0x00000017d800720c */ /* 0x080fe20003fc6270 */
[----:B------:R-:W4:Y:S01]  /*20b40*/  LDL.64 R158, [R1+0x19a8] ;  /* 0x0019a800019e7983 */ /* 0x000f220000100a00 */
[----:B------:R-:W-:Y:S01]  /*20b50*/  ISETP.GE.AND P3, PT, R232, R23, PT ;  /* 0x00000017e800720c */ /* 0x000fe20003f66270 */
[----:B------:R-:W-:Y:S01]  /*20b60*/  VIADD R23, R14, 0x30 ;  /* 0x000000300e177836 */ /* 0x000fe20000000000 */
[----:B------:R-:W-:-:S04]  /*20b70*/  ISETP.GE.AND P1, PT, R232, R15, PT ;  /* 0x0000000fe800720c */ /* 0x000fc80003f26270 */
[----:B------:R-:W-:Y:S02]  /*20b80*/  FSEL R21, R171, -INF , P1 ;  /* 0xff800000ab157808 */ /* 0x000fe40000800000 */
[----:B------:R-:W-:-:S04]  /*20b90*/  ISETP.GE.AND P1, PT, R232, R23, PT ;  /* 0x00000017e800720c */ /* 0x000fc80003f26270 */
[----:B------:R-:W-:Y:S02]  /*20ba0*/  FSEL R19, R178, -INF , P1 ;  /* 0xff800000b2137808 */ /* 0x000fe40000800000 */
[----:B------:R-:W0:Y:S01]  /*20bb0*/  LDC R178, c[0x0][0x238] ;  /* 0x00008e00ffb27b82 */ /* 0x000e220000000800 */
[----:B------:R-:W-:Y:S02]  /*20bc0*/  FSEL R164, R164, -INF , P4 ;  /* 0xff800000a4a47808 */ /* 0x000fe40002000000 */
[----:B------:R-:W-:Y:S02]  /*20bd0*/  ISETP.GE.AND P4, PT, R216, R15, PT ;  /* 0x0000000fd800720c */ /* 0x000fe40003f86270 */
[----:B------:R-:W-:Y:S02]  /*20be0*/  IADD3 R15, R14, 0x29, RZ ;  /* 0x000000290e0f7810 */ /* 0x000fe40007ffe0ff */
[----:B------:R-:W-:Y:S02]  /*20bf0*/  FSEL R168, R168, -INF , P5 ;  /* 0xff800000a8a87808 */ /* 0x000fe40002800000 */
[----:B------:R-:W-:-:S02]  /*20c00*/  FSEL R169, R169, -INF , P4 ;  /* 0xff800000a9a97808 */ /* 0x000fc40002000000 */
[-C--:B------:R-:W-:Y:S02]  /*20c10*/  ISETP.GE.AND P5, PT, R216, R15.reuse, PT ;  /* 0x0000000fd800720c */ /* 0x080fe40003fa6270 */
[----:B------:R-:W-:Y:S02]  /*20c20*/  ISETP.GE.AND P4, PT, R232, R15, PT ;  /* 0x0000000fe800720c */ /* 0x000fe40003f86270 */
[----:B------:R-:W-:Y:S02]  /*20c30*/  IADD3 R15, R14, 0x31, RZ ;  /* 0x000000310e0f7810 */ /* 0x000fe40007ffe0ff */
[----:B------:R-:W-:Y:S02]  /*20c40*/  FSEL R170, R170, -INF , P2 ;  /* 0xff800000aaaa7808 */ /* 0x000fe40001000000 */
[----:B------:R-:W-:Y:S02]  /*20c50*/  FSEL R172, R172, -INF , P6 ;  /* 0xff800000acac7808 */ /* 0x000fe40003000000 */
[----:B------:R-:W-:-:S02]  /*20c60*/  FSEL R173, R173, -INF , P5 ;  /* 0xff800000adad7808 */ /* 0x000fc40002800000 */
[C---:B------:R-:W-:Y:S02]  /*20c70*/  ISETP.GE.AND P2, PT, R216.reuse, R23, PT ;  /* 0x00000017d800720c */ /* 0x040fe40003f46270 */
[-C--:B------:R-:W-:Y:S02]  /*20c80*/  ISETP.GE.AND P6, PT, R216, R15.reuse, PT ;  /* 0x0000000fd800720c */ /* 0x080fe40003fc6270 */
[----:B------:R-:W-:Y:S02]  /*20c90*/  ISETP.GE.AND P5, PT, R232, R15, PT ;  /* 0x0000000fe800720c */ /* 0x000fe40003fa6270 */
[C---:B------:R-:W-:Y:S02]  /*20ca0*/  IADD3 R23, R14.reuse, 0x38, RZ ;  /* 0x000000380e177810 */ /* 0x040fe40007ffe0ff */
[----:B------:R-:W-:Y:S01]  /*20cb0*/  IADD3 R15, R14, 0x39, RZ ;  /* 0x000000390e0f7810 */ /* 0x000fe20007ffe0ff */
[-C--:B0-----:R-:W-:Y:S01]  /*20cc0*/  FMUL R181, R181, R178.reuse ;  /* 0x000000b2b5b57220 */ /* 0x081fe20000400000 */
[----:B------:R-:W-:Y:S01]  /*20cd0*/  FSEL R20, R174, -INF , P3 ;  /* 0xff800000ae147808 */ /* 0x000fe20001800000 */
[----:B------:R-:W-:Y:S01]  /*20ce0*/  FMUL R182, R182, R178 ;  /* 0x000000b2b6b67220 */ /* 0x000fe20000400000 */
[----:B------:R-:W-:-:S02]  /*20cf0*/  FSEL R175, R175, -INF , P4 ;  /* 0xff800000afaf7808 */ /* 0x000fc40002000000 */
[----:B------:R-:W-:Y:S02]  /*20d00*/  FSEL R176, R176, -INF , P2 ;  /* 0xff800000b0b07808 */ /* 0x000fe40001000000 */
[-C--:B------:R-:W-:Y:S02]  /*20d10*/  ISETP.GE.AND P3, PT, R216, R23.reuse, PT ;  /* 0x00000017d800720c */ /* 0x080fe40003f66270 */
[----:B------:R-:W-:Y:S02]  /*20d20*/  ISETP.GE.AND P4, PT, R232, R23, PT ;  /* 0x00000017e800720c */ /* 0x000fe40003f86270 */
[----:B------:R-:W-:Y:S02]  /*20d30*/  ISETP.GE.AND P2, PT, R216, R15, PT ;  /* 0x0000000fd800720c */ /* 0x000fe40003f46270 */
[C---:B------:R-:W-:Y:S02]  /*20d40*/  LOP3.LUT R23, R14.reuse, 0x50, RZ, 0xfc, !PT ;  /* 0x000000500e177812 */ /* 0x040fe400078efcff */
[----:B------:R-:W-:Y:S01]  /*20d50*/  LOP3.LUT R152, R14, 0x40, RZ, 0xfc, !PT ;  /* 0x000000400e987812 */ /* 0x000fe200078efcff */
[-C--:B------:R-:W-:Y:S01]  /*20d60*/  FMUL R183, R183, R178.reuse ;  /* 0x000000b2b7b77220 */ /* 0x080fe20000400000 */
[----:B------:R-:W-:Y:S01]  /*20d70*/  FSEL R177, R177, -INF , P6 ;  /* 0xff800000b1b17808 */ /* 0x000fe20003000000 */
[----:B------:R-:W-:Y:S01]  /*20d80*/  FMUL R184, R184, R178 ;  /* 0x000000b2b8b87220 */ /* 0x000fe20000400000 */
[----:B------:R-:W-:-:S02]  /*20d90*/  FSEL R180, R180, -INF , P3 ;  /* 0xff800000b4b47808 */ /* 0x000fc40001800000 */
[----:B------:R-:W-:Y:S02]  /*20da0*/  FSEL R181, R181, -INF , P2 ;  /* 0xff800000b5b57808 */ /* 0x000fe40001000000 */
[----:B------:R-:W-:Y:S02]  /*20db0*/  FSEL R17, R182, -INF , P4 ;  /* 0xff800000b6117808 */ /* 0x000fe40002000000 */
[C---:B------:R-:W-:Y:S02]  /*20dc0*/  ISETP.GE.AND P6, PT, R232.reuse, R15, PT ;  /* 0x0000000fe800720c */ /* 0x040fe40003fc6270 */
[-C--:B------:R-:W-:Y:S02]  /*20dd0*/  ISETP.GE.AND P3, PT, R232, R23.reuse, PT ;  /* 0x00000017e800720c */ /* 0x080fe40003f66270 */
[C---:B------:R-:W-:Y:S02]  /*20de0*/  ISETP.GE.AND P2, PT, R216.reuse, R23, PT ;  /* 0x00000017d800720c */ /* 0x040fe40003f46270 */
[----:B------:R-:W-:-:S02]  /*20df0*/  ISETP.GE.AND P4, PT, R216, R152, PT ;  /* 0x00000098d800720c */ /* 0x000fc40003f86270 */
[----:B------:R-:W-:Y:S02]  /*20e00*/  LOP3.LUT R23, R14, 0x41, RZ, 0xfc, !PT ;  /* 0x000000410e177812 */ /* 0x000fe400078efcff */
[----:B------:R-:W-:Y:S02]  /*20e10*/  FSEL R16, R183, -INF , P6 ;  /* 0xff800000b7107808 */ /* 0x000fe40003000000 */
[----:B------:R-:W-:Y:S02]  /*20e20*/  FSEL R184, R184, -INF , P4 ;  /* 0xff800000b8b87808 */ /* 0x000fe40002000000 */
[----:B------:R-:W-:Y:S01]  /*20e30*/  IADD3 R154, R220, R217, RZ ;  /* 0x000000d9dc9a7210 */ /* 0x000fe20007ffe0ff */
[-C--:B------:R-:W-:Y:S01]  /*20e40*/  FMUL R185, R185, R178.reuse ;  /* 0x000000b2b9b97220 */ /* 0x080fe20000400000 */
[-C--:B------:R-:W-:Y:S01]  /*20e50*/  ISETP.GE.AND P6, PT, R216, R23.reuse, PT ;  /* 0x00000017d800720c */ /* 0x080fe20003fc6270 */
[----:B------:R-:W-:Y:S01]  /*20e60*/  FMUL R186, R186, R178 ;  /* 0x000000b2baba7220 */ /* 0x000fe20000400000 */
[----:B------:R-:W-:Y:S01]  /*20e70*/  ISETP.GE.AND P4, PT, R232, R23, PT ;  /* 0x00000017e800720c */ /* 0x000fe20003f86270 */
[----:B------:R-:W-:Y:S01]  /*20e80*/  IMAD.IADD R23, R221, 0x1, R223 ;  /* 0x00000001dd177824 */ /* 0x000fe200078e02df */
[----:B------:R-:W-:Y:S01]  /*20e90*/  LOP3.LUT R15, R14, 0x59, RZ, 0xfc, !PT ;  /* 0x000000590e0f7812 */ /* 0x000fe200078efcff */
[----:B------:R-:W2:Y:S01]  /*20ea0*/  LDL.64 R220, [R1+0x19b8] ;  /* 0x0019b80001dc7983 */ /* 0x000ea20000100a00 */
[----:B------:R-:W-:-:S02]  /*20eb0*/  FSEL R18, R179, -INF , P5 ;  /* 0xff800000b3127808 */ /* 0x000fc40002800000 */
[-C--:B------:R-:W-:Y:S01]  /*20ec0*/  ISETP.GE.AND P1, PT, R232, R15.reuse, PT ;  /* 0x0000000fe800720c */ /* 0x080fe20003f26270 */
[-C--:B------:R-:W-:Y:S01]  /*20ed0*/  FMUL R187, R187, R178.reuse ;  /* 0x000000b2bbbb7220 */ /* 0x080fe20000400000 */
[----:B------:R-:W-:Y:S01]  /*20ee0*/  ISETP.GE.AND P5, PT, R216, R15, PT ;  /* 0x0000000fd800720c */ /* 0x000fe20003fa6270 */
[-C--:B------:R-:W-:Y:S01]  /*20ef0*/  FMUL R188, R188, R178.reuse ;  /* 0x000000b2bcbc7220 */ /* 0x080fe20000400000 */
[----:B------:R-:W-:Y:S01]  /*20f00*/  FSEL R185, R185, -INF , P6 ;  /* 0xff800000b9b97808 */ /* 0x000fe20003000000 */
[-C--:B------:R-:W-:Y:S01]  /*20f10*/  FMUL R189, R189, R178.reuse ;  /* 0x000000b2bdbd7220 */ /* 0x080fe20000400000 */
[----:B------:R-:W-:Y:S01]  /*20f20*/  SEL R15, RZ, 0x1, P0 ;  /* 0x00000001ff0f7807 */ /* 0x000fe20000000000 */
[----:B------:R-:W-:Y:S01]  /*20f30*/  FMUL R192, R192, R178 ;  /* 0x000000b2c0c07220 */ /* 0x000fe20000400000 */
[----:B------:R-:W-:Y:S01]  /*20f40*/  ISETP.GE.AND P6, PT, R232, R152, PT ;  /* 0x00000098e800720c */ /* 0x000fe20003fc6270 */
[----:B------:R-:W-:Y:S01]  /*20f50*/  FMUL R190, R190, R178 ;  /* 0x000000b2bebe7220 */ /* 0x000fe20000400000 */
[----:B------:R-:W-:Y:S01]  /*20f60*/  IADD3 R152, R219, R222, RZ ;  /* 0x000000dedb987210 */ /* 0x000fe20007ffe0ff */
[----:B------:R-:W-:Y:S01]  /*20f70*/  FMUL R193, R193, R178 ;  /* 0x000000b2c1c17220 */ /* 0x000fe20000400000 */
[----:B------:R-:W-:Y:S01]  /*20f80*/  IADD3 R15, R15, R218, RZ ;  /* 0x000000da0f0f7210 */ /* 0x000fe20007ffe0ff */
[----:B------:R-:W4:Y:S01]  /*20f90*/  LDL.64 R182, [R1+0x1990] ;  /* 0x0019900001b67983 */ /* 0x000f220000100a00 */
[----:B------:R-:W-:-:S02]  /*20fa0*/  LOP3.LUT R153, R23, 0x3, RZ, 0xc0, !PT ;  /* 0x0000000317997812 */ /* 0x000fc400078ec0ff */
[----:B------:R-:W-:Y:S01]  /*20fb0*/  LOP3.LUT R23, R152, 0x3, RZ, 0xc0, !PT ;  /* 0x0000000398177812 */ /* 0x000fe200078ec0ff */
[----:B------:R-:W3:Y:S01]  /*20fc0*/  LDL.64 R218, [R1+0x19b0] ;  /* 0x0019b00001da7983 */ /* 0x000ee20000100a00 */
[----:B------:R-:W-:Y:S02]  /*20fd0*/  LOP3.LUT R152, R154, 0x3, RZ, 0xc0, !PT ;  /* 0x000000039a987812 */ /* 0x000fe400078ec0ff */
[----:B------:R-:W-:Y:S01]  /*20fe0*/  LOP3.LUT R15, R15, 0x3, RZ, 0xc0, !PT ;  /* 0x000000030f0f7812 */ /* 0x000fe200078ec0ff */
[----:B------:R-:W4:Y:S01]  /*20ff0*/  LDL.64 R222, [R1+0x1998] ;  /* 0x0019980001de7983 */ /* 0x000f220000100a00 */
[----:B------:R-:W-:Y:S02]  /*21000*/  IADD3 R154, R23, R229, R227 ;  /* 0x000000e5179a7210 */ /* 0x000fe40007ffe0e3 */
[----:B------:R-:W-:Y:S02]  /*21010*/  IADD3 R23, R152, R226, R228 ;  /* 0x000000e298177210 */ /* 0x000fe40007ffe0e4 */
[----:B------:R-:W-:Y:S01]  /*21020*/  IADD3 R15, R15, R224, R225 ;  /* 0x000000e00f0f7210 */ /* 0x000fe20007ffe0e1 */
[-C--:B------:R-:W-:Y:S01]  /*21030*/  FMUL R191, R191, R178.reuse ;  /* 0x000000b2bfbf7220 */ /* 0x080fe20000400000 */
[----:B------:R-:W-:Y:S01]  /*21040*/  SHF.L.U32 R23, R23, 0x8, RZ ;  /* 0x0000000817177819 */ /* 0x000fe200000006ff */
[-C--:B------:R-:W-:Y:S01]  /*21050*/  FMUL R195, R195, R178.reuse ;  /* 0x000000b2c3c37220 */ /* 0x080fe20000400000 */
[----:B------:R-:W-:Y:S01]  /*21060*/  IADD3 R153, R153, R231, R230 ;  /* 0x000000e799997210 */ /* 0x000fe20007ffe0e6 */
[-C--:B------:R-:W-:Y:S01]  /*21070*/  FMUL R196, R196, R178.reuse ;  /* 0x000000b2c4c47220 */ /* 0x080fe20000400000 */
[----:B------:R-:W-:Y:S01]  /*21080*/  LOP3.LUT R15, R15, 0xf, RZ, 0xc0, !PT ;  /* 0x0000000f0f0f7812 */ /* 0x000fe200078ec0ff */
[-C--:B------:R-:W-:Y:S01]  /*21090*/  FMUL R198, R198, R178.reuse ;  /* 0x000000b2c6c67220 */ /* 0x080fe20000400000 */
[----:B------:R-:W-:Y:S01]  /*210a0*/  LOP3.LUT R23, R23, 0xf00, RZ, 0xe2, !PT ;  /* 0x00000f0017177812 */ /* 0x000fe200078ee2ff */
[-C--:B------:R-:W-:Y:S01]  /*210b0*/  FMUL R199, R199, R178.reuse ;  /* 0x000000b2c7c77220 */ /* 0x080fe20000400000 */
[----:B------:R-:W-:Y:S01]  /*210c0*/  LEA R15, R153, R15, 0x4 ;  /* 0x0000000f990f7211 */ /* 0x000fe200078e20ff */
[-C--:B------:R-:W-:Y:S01]  /*210d0*/  FMUL R194, R194, R178.reuse ;  /* 0x000000b2c2c27220 */ /* 0x080fe20000400000 */
[----:B------:R-:W-:Y:S01]  /*210e0*/  LOP3.LUT R153, R14, 0x48, RZ, 0xfc, !PT ;  /* 0x000000480e997812 */ /* 0x000fe200078efcff */
[----:B------:R-:W-:Y:S01]  /*210f0*/  IMAD R23, R154, 0x1000, R23 ;  /* 0x000010009a177824 */ /* 0x000fe200078e0217 */
[----:B------:R-:W-:Y:S01]  /*21100*/  LOP3.LUT R152, R14, 0x49, RZ, 0xfc, !PT ;  /* 0x000000490e987812 */ /* 0x000fe200078efcff */
[-C--:B------:R-:W-:Y:S01]  /*21110*/  FMUL R201, R201, R178.reuse ;  /* 0x000000b2c9c97220 */ /* 0x080fe20000400000 */
[----:B------:R-:W-:Y:S01]  /*21120*/  LOP3.LUT R15, R15, 0xff, RZ, 0xc0, !PT ;  /* 0x000000ff0f0f7812 */ /* 0x000fe200078ec0ff */
[-C--:B------:R-:W-:Y:S01]  /*21130*/  FMUL R197, R197, R178.reuse ;  /* 0x000000b2c5c57220 */ /* 0x080fe20000400000 */
[----:B------:R-:W-:Y:S01]  /*21140*/  FSEL R167, R186, -INF , P6 ;  /* 0xff800000baa77808 */ /* 0x000fe20003000000 */
[-C--:B------:R-:W-:Y:S01]  /*21150*/  FMUL R202, R202, R178.reuse ;  /* 0x000000b2caca7220 */ /* 0x080fe20000400000 */
[----:B------:R-:W-:Y:S01]  /*21160*/  FSEL R171, R187, -INF , P4 ;  /* 0xff800000bbab7808 */ /* 0x000fe20002000000 */
[----:B------:R-:W-:Y:S01]  /*21170*/  FMUL R200, R200, R178 ;  /* 0x000000b2c8c87220 */ /* 0x000fe20000400000 */
[C---:B------:R-:W-:Y:S01]  /*21180*/  ISETP.GE.AND P6, PT, R216.reuse, R153, PT ;  /* 0x00000099d800720c */ /* 0x040fe20003fc6270 */
[----:B------:R-:W4:Y:S01]  /*21190*/  LDL.64 R186, [R1+0x1970] ;  /* 0x0019700001ba7983 */ /* 0x000f220000100a00 */
[----:B------:R-:W-:-:S02]  /*211a0*/  ISETP.GE.AND P4, PT, R216, R152, PT ;  /* 0x00000098d800720c */ /* 0x000fc40003f86270 */
[----:B------:R-:W-:Y:S01]  /*211b0*/  IADD3 R15, R23, R15, RZ ;  /* 0x0000000f170f7210 */ /* 0x000fe20007ffe0ff */
[-C--:B------:R-:W-:Y:S01]  /*211c0*/  FMUL R205, R205, R178.reuse ;  /* 0x000000b2cdcd7220 */ /* 0x080fe20000400000 */
[----:B------:R-:W-:Y:S01]  /*211d0*/  LOP3.LUT R23, R14, 0x51, RZ, 0xfc, !PT ;  /* 0x000000510e177812 */ /* 0x000fe200078efcff */
[-C--:B------:R-:W-:Y:S01]  /*211e0*/  FMUL R204, R204, R178.reuse ;  /* 0x000000b2cccc7220 */ /* 0x080fe20000400000 */
[----:B------:R-:W-:Y:S01]  /*211f0*/  FSEL R188, R188, -INF , P6 ;  /* 0xff800000bcbc7808 */ /* 0x000fe20003000000 */
[-C--:B------:R-:W-:Y:S01]  /*21200*/  FMUL R208, R208, R178.reuse ;  /* 0x000000b2d0d07220 */ /* 0x080fe20000400000 */
[----:B------:R-:W-:Y:S01]  /*21210*/  FSEL R189, R189, -INF , P4 ;  /* 0xff800000bdbd7808 */ /* 0x000fe20002000000 */
[-C--:B------:R-:W-:Y:S01]  /*21220*/  FMUL R209, R209, R178.reuse ;  /* 0x000000b2d1d17220 */ /* 0x080fe20000400000 */
[----:B------:R-:W-:Y:S01]  /*21230*/  FSEL R192, R192, -INF , P2 ;  /* 0xff800000c0c07808 */ /* 0x000fe20001000000 */
[----:B------:R-:W-:Y:S01]  /*21240*/  FMUL R212, R212, R178 ;  /* 0x000000b2d4d47220 */ /* 0x000fe20000400000 */
[C---:B------:R-:W-:Y:S01]  /*21250*/  ISETP.GE.AND P6, PT, R232.reuse, R152, PT ;  /* 0x00000098e800720c */ /* 0x040fe20003fc6270 */
[----:B------:R-:W-:Y:S01]  /*21260*/  FMUL R213, R213, R178 ;  /* 0x000000b2d5d57220 */ /* 0x000fe20000400000 */
[----:B------:R-:W-:Y:S01]  /*21270*/  ISETP.GE.AND P4, PT, R232, R153, PT ;  /* 0x00000099e800720c */ /* 0x000fe20003f86270 */
[----:B------:R-:W4:Y:S01]  /*21280*/  LDL.64 R226, [R1+0x1958] ;  /* 0x0019580001e27983 */ /* 0x000f220000100a00 */
[----:B------:R-:W-:-:S02]  /*21290*/  ISETP.GE.AND P2, PT, R216, R23, PT ;  /* 0x00000017d800720c */ /* 0x000fc40003f46270 */
[----:B------:R-:W-:Y:S01]  /*212a0*/  LOP3.LUT R152, R14, 0x58, RZ, 0xfc, !PT ;  /* 0x000000580e987812 */ /* 0x000fe200078efcff */
[----:B------:R-:W4:Y:S01]  /*212b0*/  LDL.64 R224, [R1+0x1950] ;  /* 0x0019500001e07983 */ /* 0x000f220000100a00 */
[----:B------:R-:W-:Y:S02]  /*212c0*/  FSEL R190, R190, -INF , P4 ;  /* 0xff800000bebe7808 */ /* 0x000fe40002000000 */
[----:B------:R-:W-:Y:S02]  /*212d0*/  FSEL R193, R193, -INF , P2 ;  /* 0xff800000c1c17808 */ /* 0x000fe40001000000 */
[-C--:B------:R-:W-:Y:S02]  /*212e0*/  ISETP.GE.AND P4, PT, R232, R152.reuse, PT ;  /* 0x00000098e800720c */ /* 0x080fe40003f86270 */
[----:B------:R-:W-:Y:S01]  /*212f0*/  ISETP.GE.AND P2, PT, R216, R152, PT ;  /* 0x00000098d800720c */ /* 0x000fe20003f46270 */
[----:B--2---:R-:W-:Y:S02]  /*21300*/  IMAD.WIDE R152, R0, 0x2, R220 ;  /* 0x0000000200987825 */ /* 0x004fe400078e02dc */
[----:B------:R-:W2:Y:S01]  /*21310*/  LDL.64 R220, [R1+0x1978] ;  /* 0x0019780001dc7983 */ /* 0x000ea20000100a00 */
[----:B------:R-:W-:-:S02]  /*21320*/  LOP3.LUT R14, R15, 0xffff, RZ, 0xc0, !PT ;  /* 0x0000ffff0f0e7812 */ /* 0x000fc400078ec0ff */
[----:B------:R-:W-:Y:S02]  /*21330*/  FSEL R191, R191, -INF , P6 ;  /* 0xff800000bfbf7808 */ /* 0x000fe40003000000 */
[----:B------:R-:W-:Y:S02]  /*21340*/  FSEL R174, R199, -INF , P1 ;  /* 0xff800000c7ae7808 */ /* 0x000fe40000800000 */
[----:B------:R-:W-:Y:S01]  /*21350*/  FSEL R194, R194, -INF , P3 ;  /* 0xff800000c2c27808 */ /* 0x000fe20001800000 */
[----:B------:R-:W-:Y:S01]  /*21360*/  IMAD.WIDE R154, R0, 0x2, R12 ;  /* 0x00000002009a7825 */ /* 0x000fe200078e020c */
[----:B------:R-:W-:Y:S01]  /*21370*/  ISETP.GE.AND P6, PT, R232, R23, PT ;  /* 0x00000017e800720c */ /* 0x000fe20003fc6270 */
[----:B------:R4:W2:Y:S01]  /*21380*/  LDG.E.U16 R228, desc[UR56][R152.64] ;  /* 0x0000003898e47981 */ /* 0x0008a2000c1e1500 */
[----:B------:R-:W-:Y:S02]  /*21390*/  SHF.R.U32.HI R15, RZ, 0xe, R14 ;  /* 0x0000000eff0f7819 */ /* 0x000fe4000001160e */
[----:B------:R-:W-:Y:S01]  /*213a0*/  FSEL R195, R195, -INF , P6 ;  /* 0xff800000c3c37808 */ /* 0x000fe20003000000 */
[----:B------:R0:W2:Y:S01]  /*213b0*/  LDG.E.U16 R229, desc[UR56][R154.64] ;  /* 0x000000389ae57981 */ /* 0x0000a2000c1e1500 */
[----:B------:R-:W-:-:S02]  /*213c0*/  LOP3.LUT P6, RZ, R15, 0x1, RZ, 0xc0, !PT ;  /* 0x000000010fff7812 */ /* 0x000fc400078cc0ff */
[--C-:B------:R-:W-:Y:S02]  /*213d0*/  SHF.R.U32.HI R15, RZ, 0xd, R14.reuse ;  /* 0x0000000dff0f7819 */ /* 0x100fe4000001160e */
[----:B------:R-:W-:Y:S02]  /*213e0*/  FSEL R196, R196, -INF , P2 ;  /* 0xff800000c4c47808 */ /* 0x000fe40001000000 */
[----:B------:R-:W-:Y:S02]  /*213f0*/  LOP3.LUT P2, RZ, R15, 0x1, RZ, 0xc0, !PT ;  /* 0x000000010fff7812 */ /* 0x000fe4000784c0ff */
[----:B------:R-:W-:Y:S02]  /*21400*/  SHF.R.U32.HI R15, RZ, 0xb, R14 ;  /* 0x0000000bff0f7819 */ /* 0x000fe4000001160e */
[----:B------:R-:W-:Y:S02]  /*21410*/  FSEL R198, R198, -INF , P4 ;  /* 0xff800000c6c67808 */ /* 0x000fe40002000000 */
[----:B------:R-:W-:-:S02]  /*21420*/  LOP3.LUT P4, RZ, R15, 0x1, RZ, 0xc0, !PT ;  /* 0x000000010fff7812 */ /* 0x000fc4000788c0ff */
[--C-:B------:R-:W-:Y:S02]  /*21430*/  SHF.R.U32.HI R15, RZ, 0xa, R14.reuse ;  /* 0x0000000aff0f7819 */ /* 0x100fe4000001160e */
[--C-:B------:R-:W-:Y:S02]  /*21440*/  SHF.R.U32.HI R23, RZ, 0xf, R14.reuse ;  /* 0x0000000fff177819 */ /* 0x100fe4000001160e */
[----:B------:R-:W-:Y:S02]  /*21450*/  LOP3.LUT P1, RZ, R15, 0x1, RZ, 0xc0, !PT ;  /* 0x000000010fff7812 */ /* 0x000fe4000782c0ff */
[----:B------:R-:W-:Y:S02]  /*21460*/  SHF.R.U32.HI R15, RZ, 0x8, R14 ;  /* 0x00000008ff0f7819 */ /* 0x000fe4000001160e */
[----:B------:R-:W-:Y:S02]  /*21470*/  LOP3.LUT P3, RZ, R23, 0x1, RZ, 0xc0, !PT ;  /* 0x0000000117ff7812 */ /* 0x000fe4000786c0ff */
[----:B------:R-:W-:-:S02]  /*21480*/  FSEL R201, R201, -INF , !P6 ;  /* 0xff800000c9c97808 */ /* 0x000fc40007000000 */
[--C-:B------:R-:W-:Y:S02]  /*21490*/  SHF.R.U32.HI R23, RZ, 0xc, R14.reuse ;  /* 0x0000000cff177819 */ /* 0x100fe4000001160e */
[----:B------:R-:W-:Y:S02]  /*214a0*/  LOP3.LUT P6, RZ, R15, 0x1, RZ, 0xc0, !PT ;  /* 0x000000010fff7812 */ /* 0x000fe400078cc0ff */
[----:B------:R-:W-:Y:S02]  /*214b0*/  SHF.R.U32.HI R15, RZ, 0x7, R14 ;  /* 0x00000007ff0f7819 */ /* 0x000fe4000001160e */
[----:B------:R-:W-:Y:S02]  /*214c0*/  FSEL R197, R197, -INF , P5 ;  /* 0xff800000c5c57808 */ /* 0x000fe40002800000 */
[----:B------:R-:W-:Y:S02]  /*214d0*/  LOP3.LUT P5, RZ, R23, 0x1, RZ, 0xc0, !PT ;  /* 0x0000000117ff7812 */ /* 0x000fe400078ac0ff */
[----:B------:R-:W-:-:S02]  /*214e0*/  FSEL R202, R202, -INF , !P2 ;  /* 0xff800000caca7808 */ /* 0x000fc40005000000 */
[--C-:B------:R-:W-:Y:S02]  /*214f0*/  SHF.R.U32.HI R23, RZ, 0x9, R14.reuse ;  /* 0x00000009ff177819 */ /* 0x100fe4000001160e */
[----:B------:R-:W-:Y:S02]  /*21500*/  LOP3.LUT P2, RZ, R15, 0x1, RZ, 0xc0, !PT ;  /* 0x000000010fff7812 */ /* 0x000fe4000784c0ff */
[----:B------:R-:W-:Y:S02]  /*21510*/  SHF.R.U32.HI R15, RZ, 0x5, R14 ;  /* 0x00000005ff0f7819 */ /* 0x000fe4000001160e */
[----:B------:R-:W-:Y:S02]  /*21520*/  FSEL R200, R200, -INF , !P3 ;  /* 0xff800000c8c87808 */ /* 0x000fe40005800000 */
        /* <DEDUP_REMOVED lines=14> */
[----:B------:R-:W-:Y:S02]  /*21610*/  LOP3.LUT P2, RZ, R15, 0x1, RZ, 0xc0, !PT ;  /* 0x000000010fff7812 */ /* 0x000fe4000784c0ff */
[----:B------:R-:W-:Y:S01]  /*21620*/  SHF.R.U32.HI R23, RZ, 0x1, R14 ;  /* 0x00000001ff177819 */ /* 0x000fe2000001160e */
[----:B---3--:R-:W-:Y:S02]  /*21630*/  IMAD.WIDE R14, R0, 0x2, R218 ;  /* 0x00000002000e7825 */ /* 0x008fe400078e02da */
[----:B------:R-:W3:Y:S01]  /*21640*/  LDL.64 R218, [R1+0x1968] ;  /* 0x0019680001da7983 */ /* 0x000ee20000100a00 */
[----:B------:R-:W-:-:S03]  /*21650*/  FSEL R162, R213, -INF , !P2 ;  /* 0xff800000d5a27808 */ /* 0x000fc60005000000 */
[----:B------:R-:W3:Y:S01]  /*21660*/  LDL.64 R212, [R1+0x1960] ;  /* 0x0019600001d47983 */ /* 0x000ee20000100a00 */
[----:B------:R-:W-:-:S03]  /*21670*/  IMAD.WIDE R156, R0, 0x2, R156 ;  /* 0x00000002009c7825 */ /* 0x000fc600078e029c */
[----:B------:R1:W3:Y:S01]  /*21680*/  LDG.E.U16 R217, desc[UR56][R14.64] ;  /* 0x000000380ed97981 */ /* 0x0002e2000c1e1500 */
[----:B----4-:R-:W-:-:S03]  /*21690*/  IMAD.WIDE R152, R0, 0x2, R182 ;  /* 0x0000000200987825 */ /* 0x010fc600078e02b6 */
[----:B------:R-:W4:Y:S01]  /*216a0*/  LDL.64 R182, [R1+0x1948] ;  /* 0x0019480001b67983 */ /* 0x000f220000100a00 */
[----:B------:R-:W-:-:S03]  /*216b0*/  IMAD.WIDE R158, R0, 0x2, R158 ;  /* 0x00000002009e7825 */ /* 0x000fc600078e029e */
[----:B------:R-:W4:Y:S01]  /*216c0*/  LDG.E.U16 R179, desc[UR56][R156.64] ;  /* 0x000000389cb37981 */ /* 0x000f22000c1e1500 */
[C---:B0-----:R-:W-:Y:S01]  /*216d0*/  IMAD.WIDE R154, R0.reuse, 0x2, R222 ;  /* 0x00000002009a7825 */ /* 0x041fe200078e02de */
[----:B------:R-:W-:Y:S02]  /*216e0*/  LOP3.LUT P2, RZ, R23, 0x1, RZ, 0xc0, !PT ;  /* 0x0000000117ff7812 */ /* 0x000fe4000784c0ff */
[----:B------:R-:W4:Y:S01]  /*216f0*/  LDG.E.U16 R199, desc[UR56][R158.64] ;  /* 0x000000389ec77981 */ /* 0x000f22000c1e1500 */
[----:B-1----:R-:W-:-:S03]  /*21700*/  IMAD.WIDE R14, R0, 0x2, R250 ;  /* 0x00000002000e7825 */ /* 0x002fc600078e02fa */
[----:B------:R0:W4:Y:S04]  /*21710*/  LDG.E.U16 R160, desc[UR56][R154.64] ;  /* 0x000000389aa07981 */ /* 0x000128000c1e1500 */
[----:B------:R-:W4:Y:S04]  /*21720*/  LDG.E.U16 R23, desc[UR56][R152.64] ;  /* 0x0000003898177981 */ /* 0x000f28000c1e1500 */
[----:B------:R-:W4:Y:S01]  /*21730*/  LDG.E.U16 R239, desc[UR56][R14.64] ;  /* 0x000000380eef7981 */ /* 0x000f22000c1e1500 */
[----:B0-----:R-:W-:-:S03]  /*21740*/  IMAD.WIDE R154, R0, 0x2, R186 ;  /* 0x00000002009a7825 */ /* 0x001fc600078e02ba */
[----:B------:R-:W4:Y:S04]  /*21750*/  LDL.64 R186, [R1+0x1930] ;  /* 0x0019300001ba7983 */ /* 0x000f280000100a00 */
[----:B------:R-:W4:Y:S01]  /*21760*/  LDL.64 R222, [R1+0x1940] ;  /* 0x0019400001de7983 */ /* 0x000f220000100a00 */
[----:B--2---:R-:W-:-:S03]  /*21770*/  IMAD.WIDE R156, R0, 0x2, R220 ;  /* 0x00000002009c7825 */ /* 0x004fc600078e02dc */
[----:B------:R-:W2:Y:S04]  /*21780*/  LDG.E.U16 R230, desc[UR56][R154.64] ;  /* 0x000000389ae67981 */ /* 0x000ea8000c1e1500 */
[----:B------:R-:W2:Y:S01]  /*21790*/  LDL.64 R220, [R1+0x1938] ;  /* 0x0019380001dc7983 */ /* 0x000ea20000100a00 */
[----:B------:R-:W-:-:S03]  /*217a0*/  IMAD.WIDE R158, R0, 0x2, R244 ;  /* 0x00000002009e7825 */ /* 0x000fc600078e02f4 */
[----:B------:R-:W2:Y:S04]  /*217b0*/  LDG.E.U16 R231, desc[UR56][R156.64] ;  /* 0x000000389ce77981 */ /* 0x000ea8000c1e1500 */
[----:B------:R0:W2:Y:S02]  /*217c0*/  LDG.E.U16 R232, desc[UR56][R158.64] ;  /* 0x000000389ee87981 */ /* 0x0000a4000c1e1500 */
[----:B0-----:R-:W-:-:S04]  /*217d0*/  IMAD.WIDE R158, R0, 0x2, R226 ;  /* 0x00000002009e7825 */ /* 0x001fc800078e02e2 */
[C---:B---3--:R-:W-:Y:S02]  /*217e0*/  IMAD.WIDE R152, R0.reuse, 0x2, R218 ;  /* 0x0000000200987825 */ /* 0x048fe400078e02da */
[----:B------:R-:W3:Y:S02]  /*217f0*/  LDL.64 R218, [R1+0x1928] ;  /* 0x0019280001da7983 */ /* 0x000ee40000100a00 */
[C---:B------:R-:W-:Y:S02]  /*21800*/  IMAD.WIDE R14, R0.reuse, 0x2, R212 ;  /* 0x00000002000e7825 */ /* 0x040fe400078e02d4 */
[----:B------:R-:W3:Y:S04]  /*21810*/  LDL.64 R212, [R1+0x1920] ;  /* 0x0019200001d47983 */ /* 0x000ee80000100a00 */
[----:B------:R-:W-:Y:S01]  /*21820*/  STL [R1+0x9ac], R229 ;  /* 0x0009ace501007387 */ /* 0x000fe20000100800 */
[----:B----4-:R-:W-:-:S03]  /*21830*/  IMAD.WIDE R154, R0, 0x2, R182 ;  /* 0x00000002009a7825 */ /* 0x010fc600078e02b6 */
[----:B------:R0:W-:Y:S04]  /*21840*/  STL [R1+0x9a8], R228 ;  /* 0x0009a8e401007387 */ /* 0x0001e80000100800 */
[----:B------:R1:W-:Y:S04]  /*21850*/  STL [R1+0x9a4], R217 ;  /* 0x0009a4d901007387 */ /* 0x0003e80000100800 */
[----:B------:R-:W4:Y:S04]  /*21860*/  LDL.64 R182, [R1+0x1918] ;  /* 0x0019180001b67983 */ /* 0x000f280000100a00 */
[----:B0-----:R-:W4:Y:S04]  /*21870*/  LDG.E.U16 R228, desc[UR56][R14.64] ;  /* 0x000000380ee47981 */ /* 0x001f28000c1e1500 */
[----:B-1----:R0:W4:Y:S04]  /*21880*/  LDG.E.U16 R217, desc[UR56][R158.64] ;  /* 0x000000389ed97981 */ /* 0x002128000c1e1500 */
[----:B------:R1:W4:Y:S01]  /*21890*/  LDG.E.U16 R229, desc[UR56][R152.64] ;  /* 0x0000003898e57981 */ /* 0x000322000c1e1500 */
[----:B0-----:R-:W-:-:S04]  /*218a0*/  IMAD.WIDE R158, R0, 0x2, R186 ;  /* 0x00000002009e7825 */ /* 0x001fc800078e02ba */
[C---:B--2---:R-:W-:Y:S01]  /*218b0*/  IMAD.WIDE R14, R0.reuse, 0x2, R220 ;  /* 0x00000002000e7825 */ /* 0x044fe200078e02dc */
[----:B------:R-:W2:Y:S04]  /*218c0*/  LDG.E.U16 R240, desc[UR56][R158.64] ;  /* 0x000000389ef07981 */ /* 0x000ea8000c1e1500 */
[----:B------:R-:W2:Y:S04]  /*218d0*/  LDL.64 R220, [R1+0x1910] ;  /* 0x0019100001dc7983 */ /* 0x000ea80000100a00 */
[----:B------:R-:W-:Y:S04]  /*218e0*/  STL [R1+0x9a0], R199 ;  /* 0x0009a0c701007387 */ /* 0x000fe80000100800 */
[----:B------:R0:W-:Y:S04]  /*218f0*/  STL [R1+0x99c], R179 ;  /* 0x00099cb301007387 */ /* 0x0001e80000100800 */
[----:B------:R-:W-:Y:S04]  /*21900*/  STL [R1+0x998], R160 ;  /* 0x000998a001007387 */ /* 0x000fe80000100800 */
[----:B------:R1:W-:Y:S04]  /*21910*/  STL [R1+0x994], R23 ;  /* 0x0009941701007387 */ /* 0x0003e80000100800 */
[----:B------:R-:W-:Y:S04]  /*21920*/  STL [R1+0x990], R239 ;  /* 0x000990ef01007387 */ /* 0x000fe80000100800 */
[----:B------:R-:W2:Y:S01]  /*21930*/  LDL.64 R186, [R1+0x1908] ;  /* 0x0019080001ba7983 */ /* 0x000ea20000100a00 */
[----:B------:R-:W-:-:S03]  /*21940*/  IMAD.WIDE R156, R0, 0x2, R224 ;  /* 0x00000002009c7825 */ /* 0x000fc600078e02e0 */
[----:B0-----:R-:W2:Y:S04]  /*21950*/  LDG.E.U16 R179, desc[UR56][R154.64] ;  /* 0x000000389ab37981 */ /* 0x001ea8000c1e1500 */
[----:B------:R3:W2:Y:S01]  /*21960*/  LDG.E.U16 R199, desc[UR56][R156.64] ;  /* 0x000000389cc77981 */ /* 0x0006a2000c1e1500 */
[----:B-1----:R-:W-:-:S03]  /*21970*/  IMAD.WIDE R152, R0, 0x2, R222 ;  /* 0x0000000200987825 */ /* 0x002fc600078e02de */
[----:B------:R-:W2:Y:S04]  /*21980*/  LDG.E.U16 R23, desc[UR56][R14.64] ;  /* 0x000000380e177981 */ /* 0x000ea8000c1e1500 */
[----:B------:R4:W2:Y:S04]  /*21990*/  LDG.E.U16 R160, desc[UR56][R152.64] ;  /* 0x0000003898a07981 */ /* 0x0008a8000c1e1500 */
[----:B------:R-:W2:Y:S04]  /*219a0*/  LDL.64 R226, [R1+0x18f8] ;  /* 0x0018f80001e27983 */ /* 0x000ea80000100a00 */
[----:B------:R-:W2:Y:S04]  /*219b0*/  LDL.64 R224, [R1+0x18f0] ;  /* 0x0018f00001e07983 */ /* 0x000ea80000100a00 */
[----:B------:R-:W2:Y:S01]  /*219c0*/  LDL.64 R222, [R1+0x18e0] ;  /* 0x0018e00001de7983 */ /* 0x000ea20000100a00 */
[----:B---3--:R-:W-:-:S03]  /*219d0*/  IMAD.WIDE R156, R0, 0x2, R218 ;  /* 0x00000002009c7825 */ /* 0x008fc600078e02da */
[----:B------:R-:W3:Y:S01]  /*219e0*/  LDL.64 R218, [R1+0x1900] ;  /* 0x0019000001da7983 */ /* 0x000ee20000100a00 */
[----:B------:R-:W-:-:S03]  /*219f0*/  IMAD.WIDE R154, R0, 0x2, R212 ;  /* 0x00000002009a7825 */ /* 0x000fc600078e02d4 */
[----:B------:R-:W3:Y:S01]  /*21a00*/  LDL.64 R212, [R1+0x18e8] ;  /* 0x0018e80001d47983 */ /* 0x000ee20000100a00 */
[----:B----4-:R-:W-:-:S03]  /*21a10*/  IMAD.WIDE R152, R0, 0x2, R182 ;  /* 0x0000000200987825 */ /* 0x010fc600078e02b6 */
[----:B------:R-:W4:Y:S01]  /*21a20*/  LDL.64 R182, [R1+0x18d8] ;  /* 0x0018d80001b67983 */ /* 0x000f220000100a00 */
[----:B--2---:R-:W-:-:S03]  /*21a30*/  IMAD.WIDE R14, R0, 0x2, R220 ;  /* 0x00000002000e7825 */ /* 0x004fc600078e02dc */
[----:B------:R-:W2:Y:S04]  /*21a40*/  LDL.64 R220, [R1+0x18d0] ;  /* 0x0018d00001dc7983 */ /* 0x000ea80000100a00 */
[----:B------:R0:W-:Y:S04]  /*21a50*/  STL [R1+0x98c], R232 ;  /* 0x00098ce801007387 */ /* 0x0001e80000100800 */
[----:B------:R1:W-:Y:S04]  /*21a60*/  STL [R1+0x988], R231 ;  /* 0x000988e701007387 */ /* 0x0003e80000100800 */
[----:B------:R-:W-:Y:S04]  /*21a70*/  STL [R1+0x984], R230 ;  /* 0x000984e601007387 */ /* 0x000fe80000100800 */
[----:B------:R1:W-:Y:S04]  /*21a80*/  STL [R1+0x980], R229 ;  /* 0x000980e501007387 */ /* 0x0003e80000100800 */
[----:B------:R1:W-:Y:S01]  /*21a90*/  STL [R1+0x97c], R228 ;  /* 0x00097ce401007387 */ /* 0x0003e20000100800 */
[----:B------:R-:W-:-:S03]  /*21aa0*/  IMAD.WIDE R158, R0, 0x2, R186 ;  /* 0x00000002009e7825 */ /* 0x000fc600078e02ba */
[----:B------:R-:W2:Y:S04]  /*21ab0*/  LDL.64 R186, [R1+0x18c8] ;  /* 0x0018c80001ba7983 */ /* 0x000ea80000100a00 */
[----:B0-----:R-:W2:Y:S04]  /*21ac0*/  LDG.E.U16 R232, desc[UR56][R156.64] ;  /* 0x000000389ce87981 */ /* 0x001ea8000c1e1500 */
[----:B-1----:R0:W2:Y:S04]  /*21ad0*/  LDG.E.U16 R231, desc[UR56][R154.64] ;  /* 0x000000389ae77981 */ /* 0x0020a8000c1e1500 */
[----:B------:R-:W2:Y:S04]  /*21ae0*/  LDG.E.U16 R229, desc[UR56][R14.64] ;  /* 0x000000380ee57981 */ /* 0x000ea8000c1e1500 */
[----:B------:R1:W2:Y:S01]  /*21af0*/  LDG.E.U16 R230, desc[UR56][R152.64] ;  /* 0x0000003898e67981 */ /* 0x0002a2000c1e1500 */
[----:B0-----:R-:W-:-:S03]  /*21b00*/  IMAD.WIDE R154, R0, 0x2, R226 ;  /* 0x00000002009a7825 */ /* 0x001fc600078e02e2 */
[----:B------:R-:W2:Y:S01]  /*21b10*/  LDG.E.U16 R228, desc[UR56][R158.64] ;  /* 0x000000389ee47981 */ /* 0x000ea2000c1e1500 */
[----:B-1----:R-:W-:-:S04]  /*21b20*/  IMAD.WIDE R152, R0, 0x2, R224 ;  /* 0x0000000200987825 */ /* 0x002fc800078e02e0 */
[C---:B---3--:R-:W-:Y:S02]  /*21b30*/  IMAD.WIDE R156, R0.reuse, 0x2, R218 ;  /* 0x00000002009c7825 */ /* 0x048fe400078e02da */
[----:B------:R-:W3:Y:S02]  /*21b40*/  LDL.64 R218, [R1+0x18c0] ;  /* 0x0018c00001da7983 */ /* 0x000ee40000100a00 */
[C---:B------:R-:W-:Y:S02]  /*21b50*/  IMAD.WIDE R14, R0.reuse, 0x2, R212 ;  /* 0x00000002000e7825 */ /* 0x040fe400078e02d4 */
[----:B------:R-:W3:Y:S04]  /*21b60*/  LDL.64 R212, [R1+0x18b8] ;  /* 0x0018b80001d47983 */ /* 0x000ee80000100a00 */
[----:B------:R0:W-:Y:S04]  /*21b70*/  STL [R1+0x978], R217 ;  /* 0x000978d901007387 */ /* 0x0001e80000100800 */
[----:B------:R1:W-:Y:S04]  /*21b80*/  STL [R1+0x974], R199 ;  /* 0x000974c701007387 */ /* 0x0003e80000100800 */
[----:B------:R1:W-:Y:S04]  /*21b90*/  STL [R1+0x970], R179 ;  /* 0x000970b301007387 */ /* 0x0003e80000100800 */
[----:B0-----:R4:W3:Y:S04]  /*21ba0*/  LDG.E.U16 R217, desc[UR56][R156.64] ;  /* 0x000000389cd97981 */ /* 0x0018e8000c1e1500 */
[----:B------:R0:W-:Y:S04]  /*21bb0*/  STL [R1+0x96c], R160 ;  /* 0x00096ca001007387 */ /* 0x0001e80000100800 */
[----:B------:R0:W-:Y:S01]  /*21bc0*/  STL [R1+0x968], R23 ;  /* 0x0009681701007387 */ /* 0x0001e20000100800 */
[----:B----4-:R-:W-:-:S03]  /*21bd0*/  IMAD.WIDE R156, R0, 0x2, R182 ;  /* 0x00000002009c7825 */ /* 0x010fc600078e02b6 */
[----:B------:R-:W4:Y:S04]  /*21be0*/  LDL.64 R182, [R1+0x18b0] ;  /* 0x0018b00001b67983 */ /* 0x000f280000100a00 */
[----:B-1----:R2:W4:Y:S04]  /*21bf0*/  LDG.E.U16 R199, desc[UR56][R154.64] ;  /* 0x000000389ac77981 */ /* 0x002528000c1e1500 */
[----:B------:R1:W4:Y:S01]  /*21c00*/  LDG.E.U16 R179, desc[UR56][R152.64] ;  /* 0x0000003898b37981 */ /* 0x000322000c1e1500 */
[----:B------:R-:W-:-:S03]  /*21c10*/  IMAD.WIDE R158, R0, 0x2, R222 ;  /* 0x00000002009e7825 */ /* 0x000fc600078e02de */
[----:B0-----:R3:W4:Y:S04]  /*21c20*/  LDG.E.U16 R160, desc[UR56][R14.64] ;  /* 0x000000380ea07981 */ /* 0x001728000c1e1500 */
[----:B------:R-:W4:Y:S04]  /*21c30*/  LDL.64 R226, [R1+0x1898] ;  /* 0x0018980001e27983 */ /* 0x000f280000100a00 */
[----:B------:R-:W4:Y:S04]  /*21c40*/  LDL.64 R224, [R1+0x1890] ;  /* 0x0018900001e07983 */ /* 0x000f280000100a00 */
[----:B------:R0:W4:Y:S04]  /*21c50*/  LDG.E.U16 R23, desc[UR56][R158.64] ;  /* 0x000000389e177981 */ /* 0x000128000c1e1500 */
[----:B------:R4:W4:Y:S01]  /*21c60*/  LDG.E.U16 R239, desc[UR56][R156.64] ;  /* 0x000000389cef7981 */ /* 0x000922000c1e1500 */
[----:B--2---:R-:W-:-:S03]  /*21c70*/  IMAD.WIDE R154, R0, 0x2, R220 ;  /* 0x00000002009a7825 */ /* 0x004fc600078e02dc */
[----:B------:R-:W2:Y:S04]  /*21c80*/  LDL.64 R220, [R1+0x18a8] ;  /* 0x0018a80001dc7983 */ /* 0x000ea80000100a00 */
[----:B------:R2:W2:Y:S01]  /*21c90*/  LDG.E.U16 R243, desc[UR56][R154.64] ;  /* 0x000000389af37981 */ /* 0x0004a2000c1e1500 */
[----:B-1----:R-:W-:-:S03]  /*21ca0*/  IMAD.WIDE R152, R0, 0x2, R186 ;  /* 0x0000000200987825 */ /* 0x002fc600078e02ba */
[----:B------:R-:W2:Y:S01]  /*21cb0*/  LDL.64 R186, [R1+0x18a0] ;  /* 0x0018a00001ba7983 */ /* 0x000ea20000100a00 */
[----:B---3--:R-:W-:-:S03]  /*21cc0*/  IMAD.WIDE R14, R0, 0x2, R218 ;  /* 0x00000002000e7825 */ /* 0x008fc600078e02da */
[----:B------:R-:W3:Y:S04]  /*21cd0*/  LDL.64 R218, [R1+0x1888] ;  /* 0x0018880001da7983 */ /* 0x000ee80000100a00 */
[----:B------:R1:W-:Y:S01]  /*21ce0*/  STL [R1+0x964], R240 ;  /* 0x000964f001007387 */ /* 0x0003e20000100800 */
[----:B0-----:R-:W-:-:S03]  /*21cf0*/  IMAD.WIDE R158, R0, 0x2, R212 ;  /* 0x00000002009e7825 */ /* 0x001fc600078e02d4 */
[----:B------:R0:W-:Y:S04]  /*21d00*/  STL [R1+0x960], R232 ;  /* 0x000960e801007387 */ /* 0x0001e80000100800 */
[----:B------:R-:W-:Y:S04]  /*21d10*/  STL [R1+0x95c], R231 ;  /* 0x00095ce701007387 */ /* 0x000fe80000100800 */
[----:B------:R0:W-:Y:S04]  /*21d20*/  STL [R1+0x958], R230 ;  /* 0x000958e601007387 */ /* 0x0001e80000100800 */
[----:B------:R2:W-:Y:S04]  /*21d30*/  STL [R1+0x954], R229 ;  /* 0x000954e501007387 */ /* 0x0005e80000100800 */
[----:B------:R-:W3:Y:S04]  /*21d40*/  LDL.64 R212, [R1+0x1878] ;  /* 0x0018780001d47983 */ /* 0x000ee80000100a00 */
[----:B-1----:R1:W3:Y:S01]  /*21d50*/  LDG.E.U16 R240, desc[UR56][R152.64] ;  /* 0x0000003898f07981 */ /* 0x0022e2000c1e1500 */
[----:B----4-:R-:W-:-:S03]  /*21d60*/  IMAD.WIDE R156, R0, 0x2, R182 ;  /* 0x00000002009c7825 */ /* 0x010fc600078e02b6 */
[----:B------:R-:W4:Y:S04]  /*21d70*/  LDL.64 R182, [R1+0x1870] ;  /* 0x0018700001b67983 */ /* 0x000f280000100a00 */
[----:B0-----:R0:W4:Y:S04]  /*21d80*/  LDG.E.U16 R232, desc[UR56][R14.64] ;  /* 0x000000380ee87981 */ /* 0x001128000c1e1500 */
[----:B------:R-:W4:Y:S04]  /*21d90*/  LDL.64 R222, [R1+0x1880] ;  /* 0x0018800001de7983 */ /* 0x000f280000100a00 */
[----:B------:R-:W4:Y:S04]  /*21da0*/  LDG.E.U16 R230, desc[UR56][R156.64] ;  /* 0x000000389ce67981 */ /* 0x000f28000c1e1500 */
[----:B------:R0:W4:Y:S01]  /*21db0*/  LDG.E.U16 R231, desc[UR56][R158.64] ;  /* 0x000000389ee77981 */ /* 0x000122000c1e1500 */
[----:B--2---:R-:W-:-:S03]  /*21dc0*/  IMAD.WIDE R154, R0, 0x2, R220 ;  /* 0x00000002009a7825 */ /* 0x004fc600078e02dc */
[----:B------:R-:W2:Y:S01]  /*21dd0*/  LDL.64 R220, [R1+0x1868] ;  /* 0x0018680001dc7983 */ /* 0x000ea20000100a00 */
[----:B-1----:R-:W-:-:S03]  /*21de0*/  IMAD.WIDE R152, R0, 0x2, R186 ;  /* 0x0000000200987825 */ /* 0x002fc600078e02ba */
[----:B------:R-:W2:Y:S04]  /*21df0*/  LDG.E.U16 R229, desc[UR56][R154.64] ;  /* 0x000000389ae57981 */ /* 0x000ea8000c1e1500 */
[----:B------:R-:W2:Y:S04]  /*21e00*/  LDL.64 R186, [R1+0x1860] ;  /* 0x0018600001ba7983 */ /* 0x000ea80000100a00 */
[----:B------:R1:W-:Y:S04]  /*21e10*/  STL [R1+0x950], R228 ;  /* 0x000950e401007387 */ /* 0x0003e80000100800 */
[----:B------:R0:W-:Y:S04]  /*21e20*/  STL [R1+0x94c], R217 ;  /* 0x00094cd901007387 */ /* 0x0001e80000100800 */
[----:B------:R0:W-:Y:S04]  /*21e30*/  STL [R1+0x948], R199 ;  /* 0x000948c701007387 */ /* 0x0001e80000100800 */
[----:B------:R3:W-:Y:S04]  /*21e40*/  STL [R1+0x944], R179 ;  /* 0x000944b301007387 */ /* 0x0007e80000100800 */
[----:B------:R-:W-:Y:S04]  /*21e50*/  STL [R1+0x940], R160 ;  /* 0x000940a001007387 */ /* 0x000fe80000100800 */
[----:B-1----:R1:W2:Y:S01]  /*21e60*/  LDG.E.U16 R228, desc[UR56][R152.64] ;  /* 0x0000003898e47981 */ /* 0x0022a2000c1e1500 */
[----:B0-----:R-:W-:-:S04]  /*21e70*/  IMAD.WIDE R14, R0, 0x2, R226 ;  /* 0x00000002000e7825 */ /* 0x001fc800078e02e2 */
[C---:B------:R-:W-:Y:S01]  /*21e80*/  IMAD.WIDE R158, R0.reuse, 0x2, R224 ;  /* 0x00000002009e7825 */ /* 0x040fe200078e02e0 */
[----:B------:R4:W2:Y:S04]  /*21e90*/  LDG.E.U16 R217, desc[UR56][R14.64] ;  /* 0x000000380ed97981 */ /* 0x0008a8000c1e1500 */
[----:B------:R2:W2:Y:S01]  /*21ea0*/  LDG.E.U16 R199, desc[UR56][R158.64] ;  /* 0x000000389ec77981 */ /* 0x0004a2000c1e1500 */
[----:B---3--:R-:W-:-:S03]  /*21eb0*/  IMAD.WIDE R156, R0, 0x2, R218 ;  /* 0x00000002009c7825 */ /* 0x008fc600078e02da */
[----:B------:R-:W3:Y:S04]  /*21ec0*/  LDL.64 R218, [R1+0x1858] ;  /* 0x0018580001da7983 */ /* 0x000ee80000100a00 */
[----:B------:R0:W3:Y:S01]  /*21ed0*/  LDG.E.U16 R179, desc[UR56][R156.64] ;  /* 0x000000389cb37981 */ /* 0x0000e2000c1e1500 */
[----:B-1----:R-:W-:-:S03]  /*21ee0*/  IMAD.WIDE R152, R0, 0x2, R212 ;  /* 0x0000000200987825 */ /* 0x002fc600078e02d4 */
[----:B------:R-:W3:Y:S01]  /*21ef0*/  LDL.64 R212, [R1+0x1850] ;  /* 0x0018500001d47983 */ /* 0x000ee20000100a00 */
[----:B----4-:R-:W-:-:S03]  /*21f00*/  IMAD.WIDE R14, R0, 0x2, R182 ;  /* 0x00000002000e7825 */ /* 0x010fc600078e02b6 */
[----:B------:R-:W4:Y:S04]  /*21f10*/  LDL.64 R182, [R1+0x1848] ;  /* 0x0018480001b67983 */ /* 0x000f280000100a00 */
[----:B------:R1:W-:Y:S04]  /*21f20*/  STL [R1+0x93c], R23 ;  /* 0x00093c1701007387 */ /* 0x0003e80000100800 */
[----:B------:R0:W-:Y:S04]  /*21f30*/  STL [R1+0x938], R239 ;  /* 0x000938ef01007387 */ /* 0x0001e80000100800 */
[----:B------:R-:W-:Y:S04]  /*21f40*/  STL [R1+0x934], R243 ;  /* 0x000934f301007387 */ /* 0x000fe80000100800 */
[----:B------:R-:W-:Y:S01]  /*21f50*/  STL [R1+0x930], R240 ;  /* 0x000930f001007387 */ /* 0x000fe20000100800 */
[----:B------:R-:W-:-:S03]  /*21f60*/  IMAD.WIDE R154, R0, 0x2, R222 ;  /* 0x00000002009a7825 */ /* 0x000fc600078e02de */
[----:B-1----:R-:W4:Y:S04]  /*21f70*/  LDG.E.U16 R23, desc[UR56][R152.64] ;  /* 0x0000003898177981 */ /* 0x002f28000c1e1500 */
[----:B------:R3:W4:Y:S04]  /*21f80*/  LDG.E.U16 R160, desc[UR56][R154.64] ;  /* 0x000000389aa07981 */ /* 0x000728000c1e1500 */
[----:B0-----:R4:W4:Y:S01]  /*21f90*/  LDG.E.U16 R239, desc[UR56][R14.64] ;  /* 0x000000380eef7981 */ /* 0x001922000c1e1500 */
[----:B--2---:R-:W-:-:S03]  /*21fa0*/  IMAD.WIDE R158, R0, 0x2, R220 ;  /* 0x00000002009e7825 */ /* 0x004fc600078e02dc */
[----:B------:R-:W2:Y:S04]  /*21fb0*/  LDL.64 R220, [R1+0x1840] ;  /* 0x0018400001dc7983 */ /* 0x000ea80000100a00 */
[----:B------:R0:W-:Y:S04]  /*21fc0*/  STL [R1+0x92c], R232 ;  /* 0x00092ce801007387 */ /* 0x0001e80000100800 */
[----:B------:R-:W2:Y:S04]  /*21fd0*/  LDL.64 R226, [R1+0x1838] ;  /* 0x0018380001e27983 */ /* 0x000ea80000100a00 */
[----:B------:R-:W2:Y:S04]  /*21fe0*/  LDL.64 R224, [R1+0x1830] ;  /* 0x0018300001e07983 */ /* 0x000ea80000100a00 */
[----:B------:R-:W2:Y:S04]  /*21ff0*/  LDL.64 R222, [R1+0x1820] ;  /* 0x0018200001de7983 */ /* 0x000ea80000100a00 */
[----:B0-----:R2:W2:Y:S01]  /*22000*/  LDG.E.U16 R232, desc[UR56][R158.64] ;  /* 0x000000389ee87981 */ /* 0x0014a2000c1e1500 */
[----:B------:R-:W-:-:S03]  /*22010*/  IMAD.WIDE R156, R0, 0x2, R186 ;  /* 0x00000002009c7825 */ /* 0x000fc600078e02ba */
[----:B------:R-:W2:Y:S01]  /*22020*/  LDL.64 R186, [R1+0x1828] ;  /* 0x0018280001ba7983 */ /* 0x000ea20000100a00 */
[----:B---3--:R-:W-:-:S03]  /*22030*/  IMAD.WIDE R154, R0, 0x2, R218 ;  /* 0x00000002009a7825 */ /* 0x008fc600078e02da */
[----:B------:R-:W3:Y:S01]  /*22040*/  LDL.64 R218, [R1+0x1818] ;  /* 0x0018180001da7983 */ /* 0x000ee20000100a00 */
[----:B------:R-:W-:-:S03]  /*22050*/  IMAD.WIDE R152, R0, 0x2, R212 ;  /* 0x0000000200987825 */ /* 0x000fc600078e02d4 */
[----:B------:R-:W3:Y:S01]  /*22060*/  LDL.64 R212, [R1+0x1810] ;  /* 0x0018100001d47983 */ /* 0x000ee20000100a00 */
[----:B----4-:R-:W-:-:S03]  /*22070*/  IMAD.WIDE R14, R0, 0x2, R182 ;  /* 0x00000002000e7825 */ /* 0x010fc600078e02b6 */
[----:B------:R-:W4:Y:S04]  /*22080*/  LDL.64 R182, [R1+0x1808] ;  /* 0x0018080001b67983 */ /* 0x000f280000100a00 */
[----:B------:R-:W-:Y:S04]  /*22090*/  STL [R1+0x928], R231 ;  /* 0x000928e701007387 */ /* 0x000fe80000100800 */
[----:B------:R-:W-:Y:S04]  /*220a0*/  STL [R1+0x924], R230 ;  /* 0x000924e601007387 */ /* 0x000fe80000100800 */
[----:B------:R0:W-:Y:S04]  /*220b0*/  STL [R1+0x920], R229 ;  /* 0x000920e501007387 */ /* 0x0001e80000100800 */
[----:B------:R1:W-:Y:S04]  /*220c0*/  STL [R1+0x91c], R228 ;  /* 0x00091ce401007387 */ /* 0x0003e80000100800 */
[----:B------:R2:W-:Y:S04]  /*220d0*/  STL [R1+0x918], R217 ;  /* 0x000918d901007387 */ /* 0x0005e80000100800 */
[----:B0-----:R0:W4:Y:S04]  /*220e0*/  LDG.E.U16 R229, desc[UR56][R152.64] ;  /* 0x0000003898e57981 */ /* 0x001128000c1e1500 */
[----:B------:R0:W4:Y:S04]  /*220f0*/  LDG.E.U16 R231, desc[UR56][R156.64] ;  /* 0x000000389ce77981 */ /* 0x000128000c1e1500 */
[----:B------:R0:W4:Y:S04]  /*22100*/  LDG.E.U16 R230, desc[UR56][R154.64] ;  /* 0x000000389ae67981 */ /* 0x000128000c1e1500 */
[----:B-1----:R1:W4:Y:S01]  /*22110*/  LDG.E.U16 R228, desc[UR56][R14.64] ;  /* 0x000000380ee47981 */ /* 0x002322000c1e1500 */
[----:B--2---:R-:W-:-:S03]  /*22120*/  IMAD.WIDE R158, R0, 0x2, R220 ;  /* 0x00000002009e7825 */ /* 0x004fc600078e02dc */
[----:B------:R-:W2:Y:S04]  /*22130*/  LDL.64 R220, [R1+0x1800] ;  /* 0x0018000001dc7983 */ /* 0x000ea80000100a00 */
[----:B------:R3:W2:Y:S01]  /*22140*/  LDG.E.U16 R217, desc[UR56][R158.64] ;  /* 0x000000389ed97981 */ /* 0x0006a2000c1e1500 */
[----:B0-----:R-:W-:-:S03]  /*22150*/  IMAD.WIDE R152, R0, 0x2, R186 ;  /* 0x0000000200987825 */ /* 0x001fc600078e02ba */
[----:B------:R-:W2:Y:S04]  /*22160*/  LDL.64 R186, [R1+0x17f8] ;  /* 0x0017f80001ba7983 */ /* 0x000ea80000100a00 */
[----:B------:R0:W-:Y:S04]  /*22170*/  STL [R1+0x914], R199 ;  /* 0x000914c701007387 */ /* 0x0001e80000100800 */
[----:B------:R-:W-:Y:S01]  /*22180*/  STL [R1+0x910], R179 ;  /* 0x000910b301007387 */ /* 0x000fe20000100800 */
[----:B------:R-:W-:-:S03]  /*22190*/  IMAD.WIDE R156, R0, 0x2, R226 ;  /* 0x00000002009c7825 */ /* 0x000fc600078e02e2 */
[----:B------:R1:W-:Y:S04]  /*221a0*/  STL [R1+0x90c], R160 ;  /* 0x00090ca001007387 */ /* 0x0003e80000100800 */
[----:B------:R1:W-:Y:S04]  /*221b0*/  STL [R1+0x908], R23 ;  /* 0x0009081701007387 */ /* 0x0003e80000100800 */
[----:B------:R3:W-:Y:S04]  /*221c0*/  STL [R1+0x904], R239 ;  /* 0x000904ef01007387 */ /* 0x0007e80000100800 */
[----:B0-----:R0:W2:Y:S01]  /*221d0*/  LDG.E.U16 R199, desc[UR56][R156.64] ;  /* 0x000000389cc77981 */ /* 0x0010a2000c1e1500 */
[----:B------:R-:W-:-:S03]  /*221e0*/  IMAD.WIDE R154, R0, 0x2, R224 ;  /* 0x00000002009a7825 */ /* 0x000fc600078e02e0 */
[----:B-1----:R-:W2:Y:S01]  /*221f0*/  LDG.E.U16 R160, desc[UR56][R152.64] ;  /* 0x0000003898a07981 */ /* 0x002ea2000c1e1500 */
[----:B------:R-:W-:-:S03]  /*22200*/  IMAD.WIDE R14, R0, 0x2, R222 ;  /* 0x00000002000e7825 */ /* 0x000fc600078e02de */
[----:B------:R4:W2:Y:S04]  /*22210*/  LDG.E.U16 R179, desc[UR56][R154.64] ;  /* 0x000000389ab37981 */ /* 0x0008a8000c1e1500 */
[----:B------:R1:W2:Y:S04]  /*22220*/  LDG.E.U16 R23, desc[UR56][R14.64] ;  /* 0x000000380e177981 */ /* 0x0002a8000c1e1500 */
[----:B------:R-:W2:Y:S04]  /*22230*/  LDL.64 R226, [R1+0x17d8] ;  /* 0x0017d80001e27983 */ /* 0x000ea80000100a00 */
[----:B------:R-:W2:Y:S04]  /*22240*/  LDL.64 R224, [R1+0x17d0] ;  /* 0x0017d00001e07983 */ /* 0x000ea80000100a00 */
[----:B------:R-:W2:Y:S01]  /*22250*/  LDL.64 R222, [R1+0x17c0] ;  /* 0x0017c00001de7983 */ /* 0x000ea20000100a00 */
[----:B---3--:R-:W-:-:S03]  /*22260*/  IMAD.WIDE R158, R0, 0x2, R218 ;  /* 0x00000002009e7825 */ /* 0x008fc600078e02da */
[----:B------:R-:W3:Y:S04]  /*22270*/  LDL.64 R218, [R1+0x17f0] ;  /* 0x0017f00001da7983 */ /* 0x000ee80000100a00 */
[----:B------:R3:W3:Y:S01]  /*22280*/  LDG.E.U16 R239, desc[UR56][R158.64] ;  /* 0x000000389eef7981 */ /* 0x0006e2000c1e1500 */
[----:B0-----:R-:W-:-:S03]  /*22290*/  IMAD.WIDE R156, R0, 0x2, R212 ;  /* 0x00000002009c7825 */ /* 0x001fc600078e02d4 */
[----:B------:R-:W3:Y:S04]  /*222a0*/  LDL.64 R212, [R1+0x17e8] ;  /* 0x0017e80001d47983 */ /* 0x000ee80000100a00 */
[----:B------:R0:W3:Y:S01]  /*222b0*/  LDG.E.U16 R244, desc[UR56][R156.64] ;  /* 0x000000389cf47981 */ /* 0x0000e2000c1e1500 */
[----:B----4-:R-:W-:-:S03]  /*222c0*/  IMAD.WIDE R154, R0, 0x2, R182 ;  /* 0x00000002009a7825 */ /* 0x010fc600078e02b6 */
[----:B------:R-:W4:Y:S04]  /*222d0*/  LDL.64 R182, [R1+0x17e0] ;  /* 0x0017e00001b67983 */ /* 0x000f280000100a00 */
[----:B------:R4:W4:Y:S01]  /*222e0*/  LDG.E.U16 R243, desc[UR56][R154.64] ;  /* 0x000000389af37981 */ /* 0x000922000c1e1500 */
[----:B--2---:R-:W-:-:S03]  /*222f0*/  IMAD.WIDE R152, R0, 0x2, R220 ;  /* 0x0000000200987825 */ /* 0x004fc600078e02dc */
[----:B------:R-:W2:Y:S04]  /*22300*/  LDL.64 R220, [R1+0x17c8] ;  /* 0x0017c80001dc7983 */ /* 0x000ea80000100a00 */
[----:B------:R-:W2:Y:S01]  /*22310*/  LDG.E.U16 R240, desc[UR56][R152.64] ;  /* 0x0000003898f07981 */ /* 0x000ea2000c1e1500 */
[----:B-1----:R-:W-:-:S03]  /*22320*/  IMAD.WIDE R14, R0, 0x2, R186 ;  /* 0x00000002000e7825 */ /* 0x002fc600078e02ba */
[----:B------:R-:W2:Y:S04]  /*22330*/  LDL.64 R186, [R1+0x17b8] ;  /* 0x0017b80001ba7983 */ /* 0x000ea80000100a00 */
[----:B------:R1:W-:Y:S04]  /*22340*/  STL [R1+0x900], R232 ;  /* 0x000900e801007387 */ /* 0x0003e80000100800 */
[----:B------:R0:W-:Y:S04]  /*22350*/  STL [R1+0x8fc], R231 ;  /* 0x0008fce701007387 */ /* 0x0001e80000100800 */
[----:B------:R4:W-:Y:S04]  /*22360*/  STL [R1+0x8f8], R230 ;  /* 0x0008f8e601007387 */ /* 0x0009e80000100800 */
[----:B------:R4:W-:Y:S04]  /*22370*/  STL [R1+0x8f4], R229 ;  /* 0x0008f4e501007387 */ /* 0x0009e80000100800 */
[----:B------:R-:W-:Y:S04]  /*22380*/  STL [R1+0x8f0], R228 ;  /* 0x0008f0e401007387 */ /* 0x000fe80000100800 */
[----:B-1----:R-:W2:Y:S01]  /*22390*/  LDG.E.U16 R232, desc[UR56][R14.64] ;  /* 0x000000380ee87981 */ /* 0x002ea2000c1e1500 */
[----:B---3--:R-:W-:-:S03]  /*223a0*/  IMAD.WIDE R158, R0, 0x2, R218 ;  /* 0x00000002009e7825 */ /* 0x008fc600078e02da */
[----:B------:R-:W3:Y:S04]  /*223b0*/  LDL.64 R218, [R1+0x17b0] ;  /* 0x0017b00001da7983 */ /* 0x000ee80000100a00 */
[----:B0-----:R2:W3:Y:S01]  /*223c0*/  LDG.E.U16 R231, desc[UR56][R158.64] ;  /* 0x000000389ee77981 */ /* 0x0014e2000c1e1500 */
[----:B------:R-:W-:-:S03]  /*223d0*/  IMAD.WIDE R156, R0, 0x2, R212 ;  /* 0x00000002009c7825 */ /* 0x000fc600078e02d4 */
[----:B------:R-:W3:Y:S01]  /*223e0*/  LDL.64 R212, [R1+0x17a8] ;  /* 0x0017a80001d47983 */ /* 0x000ee20000100a00 */
[----:B----4-:R-:W-:-:S03]  /*223f0*/  IMAD.WIDE R154, R0, 0x2, R182 ;  /* 0x00000002009a7825 */ /* 0x010fc600078e02b6 */
[----:B------:R-:W4:Y:S04]  /*22400*/  LDG.E.U16 R230, desc[UR56][R156.64] ;  /* 0x000000389ce67981 */ /* 0x000f28000c1e1500 */
[----:B------:R-:W4:Y:S04]  /*22410*/  LDL.64 R182, [R1+0x17a0] ;  /* 0x0017a00001b67983 */ /* 0x000f280000100a00 */
[----:B------:R-:W-:Y:S04]  /*22420*/  STL [R1+0x8ec], R217 ;  /* 0x0008ecd901007387 */ /* 0x000fe80000100800 */
[----:B------:R0:W-:Y:S04]  /*22430*/  STL [R1+0x8e8], R199 ;  /* 0x0008e8c701007387 */ /* 0x0001e80000100800 */
[----:B------:R-:W-:Y:S04]  /*22440*/  STL [R1+0x8e4], R179 ;  /* 0x0008e4b301007387 */ /* 0x000fe80000100800 */
[----:B------:R1:W-:Y:S04]  /*22450*/  STL [R1+0x8e0], R160 ;  /* 0x0008e0a001007387 */ /* 0x0003e80000100800 */
[----:B------:R3:W-:Y:S04]  /*22460*/  STL [R1+0x8dc], R23 ;  /* 0x0008dc1701007387 */ /* 0x0007e80000100800 */
[----:B------:R1:W4:Y:S01]  /*22470*/  LDG.E.U16 R229, desc[UR56][R154.64] ;  /* 0x000000389ae57981 */ /* 0x000322000c1e1500 */
[----:B--2---:R-:W-:-:S03]  /*22480*/  IMAD.WIDE R158, R0, 0x2, R220 ;  /* 0x00000002009e7825 */ /* 0x004fc600078e02dc */
[----:B------:R-:W2:Y:S01]  /*22490*/  LDL.64 R220, [R1+0x1798] ;  /* 0x0017980001dc7983 */ /* 0x000ea20000100a00 */
[----:B------:R-:W-:-:S03]  /*224a0*/  IMAD.WIDE R152, R0, 0x2, R226 ;  /* 0x0000000200987825 */ /* 0x000fc600078e02e2 */
[----:B0-----:R-:W2:Y:S01]  /*224b0*/  LDG.E.U16 R199, desc[UR56][R158.64] ;  /* 0x000000389ec77981 */ /* 0x001ea2000c1e1500 */
[----:B------:R-:W-:-:S03]  /*224c0*/  IMAD.WIDE R14, R0, 0x2, R224 ;  /* 0x00000002000e7825 */ /* 0x000fc600078e02e0 */
[----:B------:R3:W2:Y:S04]  /*224d0*/  LDG.E.U16 R228, desc[UR56][R152.64] ;  /* 0x0000003898e47981 */ /* 0x0006a8000c1e1500 */
[----:B------:R0:W2:Y:S01]  /*224e0*/  LDG.E.U16 R217, desc[UR56][R14.64] ;  /* 0x000000380ed97981 */ /* 0x0000a2000c1e1500 */
[----:B-1----:R-:W-:-:S03]  /*224f0*/  IMAD.WIDE R154, R0, 0x2, R186 ;  /* 0x00000002009a7825 */ /* 0x002fc600078e02ba */
[----:B------:R-:W2:Y:S01]  /*22500*/  LDL.64 R186, [R1+0x1790] ;  /* 0x0017900001ba7983 */ /* 0x000ea20000100a00 */
[----:B------:R-:W-:-:S03]  /*22510*/  IMAD.WIDE R156, R0, 0x2, R222 ;  /* 0x00000002009c7825 */ /* 0x000fc600078e02de */
[----:B------:R-:W2:Y:S04]  /*22520*/  LDG.E.U16 R160, desc[UR56][R154.64] ;  /* 0x000000389aa07981 */ /* 0x000ea8000c1e1500 */
[----:B------:R2:W2:Y:S01]  /*22530*/  LDG.E.U16 R179, desc[UR56][R156.64] ;  /* 0x000000389cb37981 */ /* 0x0004a2000c1e1500 */
[----:B---3--:R-:W-:-:S03]  /*22540*/  IMAD.WIDE R152, R0, 0x2, R218 ;  /* 0x0000000200987825 */ /* 0x008fc600078e02da */
[----:B------:R-:W3:Y:S04]  /*22550*/  LDL.64 R218, [R1+0x1788] ;  /* 0x0017880001da7983 */ /* 0x000ee80000100a00 */
[----:B------:R3:W3:Y:S01]  /*22560*/  LDG.E.U16 R23, desc[UR56][R152.64] ;  /* 0x0000003898177981 */ /* 0x0006e2000c1e1500 */
[----:B0-----:R-:W-:-:S03]  /*22570*/  IMAD.WIDE R14, R0, 0x2, R212 ;  /* 0x00000002000e7825 */ /* 0x001fc600078e02d4 */
[----:B------:R-:W3:Y:S04]  /*22580*/  LDL.64 R212, [R1+0x1780] ;  /* 0x0017800001d47983 */ /* 0x000ee80000100a00 */
[----:B------:R0:W-:Y:S04]  /*22590*/  STL [R1+0x8d8], R239 ;  /* 0x0008d8ef01007387 */ /* 0x0001e80000100800 */
[----:B------:R-:W-:Y:S04]  /*225a0*/  STL [R1+0x8d4], R244 ;  /* 0x0008d4f401007387 */ /* 0x000fe80000100800 */
[----:B------:R-:W-:Y:S01]  /*225b0*/  STL [R1+0x8d0], R243 ;  /* 0x0008d0f301007387 */ /* 0x000fe20000100800 */
[----:B----4-:R-:W-:-:S03]  /*225c0*/  IMAD.WIDE R158, R0, 0x2, R182 ;  /* 0x00000002009e7825 */ /* 0x010fc600078e02b6 */
[----:B------:R-:W4:Y:S04]  /*225d0*/  LDL.64 R226, [R1+0x1778] ;  /* 0x0017780001e27983 */ /* 0x000f280000100a00 */
[----:B------:R-:W-:Y:S04]  /*225e0*/  STL [R1+0x8cc], R240 ;  /* 0x0008ccf001007387 */ /* 0x000fe80000100800 */
[----:B------:R-:W4:Y:S04]  /*225f0*/  LDL.64 R224, [R1+0x1770] ;  /* 0x0017700001e07983 */ /* 0x000f280000100a00 */
[----:B------:R1:W-:Y:S04]  /*22600*/  STL [R1+0x8c8], R232 ;  /* 0x0008c8e801007387 */ /* 0x0003e80000100800 */
[----:B------:R-:W4:Y:S04]  /*22610*/  LDL.64 R182, [R1+0x1768] ;  /* 0x0017680001b67983 */ /* 0x000f280000100a00 */
[----:B0-----:R0:W4:Y:S04]  /*22620*/  LDG.E.U16 R239, desc[UR56][R14.64] ;  /* 0x000000380eef7981 */ /* 0x001128000c1e1500 */
[----:B------:R-:W4:Y:S04]  /*22630*/  LDL.64 R222, [R1+0x1760] ;  /* 0x0017600001de7983 */ /* 0x000f280000100a00 */
[----:B-1----:R4:W4:Y:S01]  /*22640*/  LDG.E.U16 R232, desc[UR56][R158.64] ;  /* 0x000000389ee87981 */ /* 0x002922000c1e1500 */
[----:B--2---:R-:W-:-:S03]  /*22650*/  IMAD.WIDE R156, R0, 0x2, R220 ;  /* 0x00000002009c7825 */ /* 0x004fc600078e02dc */
[----:B------:R-:W2:Y:S01]  /*22660*/  LDL.64 R220, [R1+0x1758] ;  /* 0x0017580001dc7983 */ /* 0x000ea20000100a00 */
[----:B------:R-:W-:-:S03]  /*22670*/  IMAD.WIDE R154, R0, 0x2, R186 ;  /* 0x00000002009a7825 */ /* 0x000fc600078e02ba */
[----:B------:R-:W2:Y:S01]  /*22680*/  LDL.64 R186, [R1+0x1750] ;  /* 0x0017500001ba7983 */ /* 0x000ea20000100a00 */
[----:B---3--:R-:W-:-:S03]  /*22690*/  IMAD.WIDE R152, R0, 0x2, R218 ;  /* 0x0000000200987825 */ /* 0x008fc600078e02da */
[----:B------:R-:W3:Y:S04]  /*226a0*/  LDL.64 R218, [R1+0x1748] ;  /* 0x0017480001da7983 */ /* 0x000ee80000100a00 */
[----:B------:R1:W-:Y:S04]  /*226b0*/  STL [R1+0x8c4], R231 ;  /* 0x0008c4e701007387 */ /* 0x0003e80000100800 */
[----:B-1----:R-:W3:Y:S01]  /*226c0*/  LDG.E.U16 R231, desc[UR56][R156.64] ;  /* 0x000000389ce77981 */ /* 0x002ee2000c1e1500 */
[----:B0-----:R-:W-:-:S03]  /*226d0*/  IMAD.WIDE R14, R0, 0x2, R212 ;  /* 0x00000002000e7825 */ /* 0x001fc600078e02d4 */
[----:B------:R-:W3:Y:S04]  /*226e0*/  LDL.64 R212, [R1+0x1740] ;  /* 0x0017400001d47983 */ /* 0x000ee80000100a00 */
[----:B------:R0:W-:Y:S04]  /*226f0*/  STL [R1+0x8c0], R230 ;  /* 0x0008c0e601007387 */ /* 0x0001e80000100800 */
[----:B------:R-:W-:Y:S04]  /*22700*/  STL [R1+0x8bc], R229 ;  /* 0x0008bce501007387 */ /* 0x000fe80000100800 */
[----:B------:R1:W-:Y:S04]  /*22710*/  STL [R1+0x8b8], R228 ;  /* 0x0008b8e401007387 */ /* 0x0003e80000100800 */
[----:B0-----:R0:W3:Y:S04]  /*22720*/  LDG.E.U16 R230, desc[UR56][R154.64] ;  /* 0x000000389ae67981 */ /* 0x0010e8000c1e1500 */
[----:B------:R0:W-:Y:S01]  /*22730*/  STL [R1+0x8b4], R217 ;  /* 0x0008b4d901007387 */ /* 0x0001e20000100800 */
[----:B----4-:R-:W-:-:S03]  /*22740*/  IMAD.WIDE R158, R0, 0x2, R226 ;  /* 0x00000002009e7825 */ /* 0x010fc600078e02e2 */
[----:B-1----:R2:W4:Y:S04]  /*22750*/  LDG.E.U16 R228, desc[UR56][R14.64] ;  /* 0x000000380ee47981 */ /* 0x002528000c1e1500 */
[----:B------:R-:W4:Y:S01]  /*22760*/  LDG.E.U16 R229, desc[UR56][R152.64] ;  /* 0x0000003898e57981 */ /* 0x000f22000c1e1500 */
[----:B0-----:R-:W-:-:S03]  /*22770*/  IMAD.WIDE R154, R0, 0x2, R182 ;  /* 0x00000002009a7825 */ /* 0x001fc600078e02b6 */
[----:B------:R-:W4:Y:S04]  /*22780*/  LDL.64 R182, [R1+0x1738] ;  /* 0x0017380001b67983 */ /* 0x000f280000100a00 */
[----:B------:R0:W4:Y:S01]  /*22790*/  LDG.E.U16 R217, desc[UR56][R158.64] ;  /* 0x000000389ed97981 */ /* 0x000122000c1e1500 */
[----:B--2---:R-:W-:-:S03]  /*227a0*/  IMAD.WIDE R14, R0, 0x2, R220 ;  /* 0x00000002000e7825 */ /* 0x004fc600078e02dc */
[----:B------:R-:W2:Y:S04]  /*227b0*/  LDL.64 R220, [R1+0x1730] ;  /* 0x0017300001dc7983 */ /* 0x000ea80000100a00 */
[----:B------:R-:W-:Y:S04]  /*227c0*/  STL [R1+0x8b0], R199 ;  /* 0x0008b0c701007387 */ /* 0x000fe80000100800 */
[----:B------:R1:W-:Y:S04]  /*227d0*/  STL [R1+0x8ac], R179 ;  /* 0x0008acb301007387 */ /* 0x0003e80000100800 */
[----:B------:R-:W-:Y:S04]  /*227e0*/  STL [R1+0x8a8], R160 ;  /* 0x0008a8a001007387 */ /* 0x000fe80000100800 */
[----:B------:R0:W-:Y:S04]  /*227f0*/  STL [R1+0x8a4], R23 ;  /* 0x0008a41701007387 */ /* 0x0001e80000100800 */
[----:B------:R-:W-:Y:S01]  /*22800*/  STL [R1+0x8a0], R239 ;  /* 0x0008a0ef01007387 */ /* 0x000fe20000100800 */
[----:B------:R-:W-:-:S03]  /*22810*/  IMAD.WIDE R156, R0, 0x2, R224 ;  /* 0x00000002009c7825 */ /* 0x000fc600078e02e0 */
[----:B-1----:R-:W2:Y:S01]  /*22820*/  LDG.E.U16 R179, desc[UR56][R154.64] ;  /* 0x000000389ab37981 */ /* 0x002ea2000c1e1500 */
[----:B0-----:R-:W-:-:S03]  /*22830*/  IMAD.WIDE R158, R0, 0x2, R186 ;  /* 0x00000002009e7825 */ /* 0x001fc600078e02ba */
[----:B------:R-:W2:Y:S04]  /*22840*/  LDL.64 R186, [R1+0x1728] ;  /* 0x0017280001ba7983 */ /* 0x000ea80000100a00 */
[----:B------:R3:W2:Y:S01]  /*22850*/  LDG.E.U16 R199, desc[UR56][R156.64] ;  /* 0x000000389cc77981 */ /* 0x0006a2000c1e1500 */
[----:B------:R-:W-:-:S03]  /*22860*/  IMAD.WIDE R152, R0, 0x2, R222 ;  /* 0x0000000200987825 */ /* 0x000fc600078e02de */
[----:B------:R-:W2:Y:S04]  /*22870*/  LDG.E.U16 R23, desc[UR56][R14.64] ;  /* 0x000000380e177981 */ /* 0x000ea8000c1e1500 */
[----:B------:R4:W2:Y:S04]  /*22880*/  LDG.E.U16 R160, desc[UR56][R152.64] ;  /* 0x0000003898a07981 */ /* 0x0008a8000c1e1500 */
[----:B------:R-:W2:Y:S04]  /*22890*/  LDL.64 R226, [R1+0x1718] ;  /* 0x0017180001e27983 */ /* 0x000ea80000100a00 */
[----:B------:R-:W2:Y:S04]  /*228a0*/  LDL.64 R224, [R1+0x1710] ;  /* 0x0017100001e07983 */ /* 0x000ea80000100a00 */
[----:B------:R-:W2:Y:S04]  /*228b0*/  LDL.64 R222, [R1+0x1700] ;  /* 0x0017000001de7983 */ /* 0x000ea80000100a00 */
[----:B------:R0:W2:Y:S01]  /*228c0*/  LDG.E.U16 R240, desc[UR56][R158.64] ;  /* 0x000000389ef07981 */ /* 0x0000a2000c1e1500 */
        /* <DEDUP_REMOVED lines=12> */
[----:B------:R0:W-:Y:S04]  /*22990*/  STL [R1+0x88c], R228 ;  /* 0x00088ce401007387 */ /* 0x0001e80000100800 */
[----:B-1----:R-:W2:Y:S01]  /*229a0*/  LDG.E.U16 R232, desc[UR56][R156.64] ;  /* 0x000000389ce87981 */ /* 0x002ea2000c1e1500 */
[----:B0-----:R-:W-:-:S03]  /*229b0*/  IMAD.WIDE R158, R0, 0x2, R186 ;  /* 0x00000002009e7825 */ /* 0x001fc600078e02ba */
[----:B------:R-:W2:Y:S04]  /*229c0*/  LDL.64 R186, [R1+0x16e8] ;  /* 0x0016e80001ba7983 */ /* 0x000ea80000100a00 */
[----:B------:R0:W2:Y:S04]  /*229d0*/  LDG.E.U16 R231, desc[UR56][R154.64] ;  /* 0x000000389ae77981 */ /* 0x0000a8000c1e1500 */
        /* <DEDUP_REMOVED lines=14> */
[----:B------:R0:W-:Y:S04]  /*22ac0*/  STL [R1+0x878], R23 ;  /* 0x0008781701007387 */ /* 0x0001e80000100800 */
[----:B-1----:R2:W3:Y:S01]  /*22ad0*/  LDG.E.U16 R199, desc[UR56][R154.64] ;  /* 0x000000389ac77981 */ /* 0x0024e2000c1e1500 */
[----:B----4-:R-:W-:-:S03]  /*22ae0*/  IMAD.WIDE R156, R0, 0x2, R182 ;  /* 0x00000002009c7825 */ /* 0x010fc600078e02b6 */
[----:B------:R-:W4:Y:S04]  /*22af0*/  LDL.64 R182, [R1+0x16d0] ;  /* 0x0016d00001b67983 */ /* 0x000f280000100a00 */
        /* <DEDUP_REMOVED lines=14> */
[----:B------:R1:W-:Y:S04]  /*22be0*/  STL [R1+0x874], R240 ;  /* 0x000874f001007387 */ /* 0x0003e80000100800 */
[----:B------:R1:W-:Y:S04]  /*22bf0*/  STL [R1+0x870], R232 ;  /* 0x000870e801007387 */ /* 0x0003e80000100800 */
[----:B------:R1:W-:Y:S04]  /*22c00*/  STL [R1+0x86c], R231 ;  /* 0x00086ce701007387 */ /* 0x0003e80000100800 */
[----:B------:R4:W-:Y:S04]  /*22c10*/  STL [R1+0x868], R230 ;  /* 0x000868e601007387 */ /* 0x0009e80000100800 */
[----:B------:R2:W-:Y:S01]  /*22c20*/  STL [R1+0x864], R229 ;  /* 0x000864e501007387 */ /* 0x0005e20000100800 */
[----:B0-----:R-:W-:-:S03]  /*22c30*/  IMAD.WIDE R158, R0, 0x2, R212 ;  /* 0x00000002009e7825 */ /* 0x001fc600078e02d4 */
[----:B------:R-:W3:Y:S04]  /*22c40*/  LDL.64 R212, [R1+0x1698] ;  /* 0x0016980001d47983 */ /* 0x000ee80000100a00 */
[----:B-1----:R0:W3:Y:S04]  /*22c50*/  LDG.E.U16 R240, desc[UR56][R152.64] ;  /* 0x0000003898f07981 */ /* 0x0020e8000c1e1500 */
[----:B------:R1:W3:Y:S04]  /*22c60*/  LDG.E.U16 R232, desc[UR56][R14.64] ;  /* 0x000000380ee87981 */ /* 0x0002e8000c1e1500 */
[----:B------:R-:W3:Y:S04]  /*22c70*/  LDL.64 R222, [R1+0x16a0] ;  /* 0x0016a00001de7983 */ /* 0x000ee80000100a00 */
[----:B------:R1:W3:Y:S01]  /*22c80*/  LDG.E.U16 R231, desc[UR56][R158.64] ;  /* 0x000000389ee77981 */ /* 0x0002e2000c1e1500 */
[----:B----4-:R-:W-:-:S03]  /*22c90*/  IMAD.WIDE R156, R0, 0x2, R182 ;  /* 0x00000002009c7825 */ /* 0x010fc600078e02b6 */
[----:B------:R-:W4:Y:S04]  /*22ca0*/  LDL.64 R182, [R1+0x1690] ;  /* 0x0016900001b67983 */ /* 0x000f280000100a00 */
[----:B------:R3:W4:Y:S01]  /*22cb0*/  LDG.E.U16 R230, desc[UR56][R156.64] ;  /* 0x000000389ce67981 */ /* 0x000722000c1e1500 */
[----:B--2---:R-:W-:-:S03]  /*22cc0*/  IMAD.WIDE R154, R0, 0x2, R220 ;  /* 0x00000002009a7825 */ /* 0x004fc600078e02dc */
[----:B------:R-:W2:Y:S01]  /*22cd0*/  LDL.64 R220, [R1+0x1688] ;  /* 0x0016880001dc7983 */ /* 0x000ea20000100a00 */
[----:B0-----:R-:W-:-:S03]  /*22ce0*/  IMAD.WIDE R152, R0, 0x2, R186 ;  /* 0x0000000200987825 */ /* 0x001fc600078e02ba */
[----:B------:R-:W2:Y:S04]  /*22cf0*/  LDG.E.U16 R229, desc[UR56][R154.64] ;  /* 0x000000389ae57981 */ /* 0x000ea8000c1e1500 */
[----:B------:R-:W2:Y:S04]  /*22d00*/  LDL.64 R186, [R1+0x1680] ;  /* 0x0016800001ba7983 */ /* 0x000ea80000100a00 */
[----:B------:R0:W-:Y:S04]  /*22d10*/  STL [R1+0x860], R228 ;  /* 0x000860e401007387 */ /* 0x0001e80000100800 */
[----:B------:R1:W-:Y:S04]  /*22d20*/  STL [R1+0x85c], R217 ;  /* 0x00085cd901007387 */ /* 0x0003e80000100800 */
[----:B------:R1:W-:Y:S04]  /*22d30*/  STL [R1+0x858], R199 ;  /* 0x000858c701007387 */ /* 0x0003e80000100800 */
[----:B------:R3:W-:Y:S04]  /*22d40*/  STL [R1+0x854], R179 ;  /* 0x000854b301007387 */ /* 0x0007e80000100800 */
[----:B------:R-:W-:Y:S04]  /*22d50*/  STL [R1+0x850], R160 ;  /* 0x000850a001007387 */ /* 0x000fe80000100800 */
[----:B0-----:R0:W2:Y:S01]  /*22d60*/  LDG.E.U16 R228, desc[UR56][R152.64] ;  /* 0x0000003898e47981 */ /* 0x0010a2000c1e1500 */
[----:B-1----:R-:W-:-:S04]  /*22d70*/  IMAD.WIDE R14, R0, 0x2, R226 ;  /* 0x00000002000e7825 */ /* 0x002fc800078e02e2 */
[C---:B------:R-:W-:Y:S01]  /*22d80*/  IMAD.WIDE R158, R0.reuse, 0x2, R224 ;  /* 0x00000002009e7825 */ /* 0x040fe200078e02e0 */
[----:B------:R4:W2:Y:S04]  /*22d90*/  LDG.E.U16 R217, desc[UR56][R14.64] ;  /* 0x000000380ed97981 */ /* 0x0008a8000c1e1500 */
[----:B------:R2:W2:Y:S01]  /*22da0*/  LDG.E.U16 R199, desc[UR56][R158.64] ;  /* 0x000000389ec77981 */ /* 0x0004a2000c1e1500 */
[----:B---3--:R-:W-:-:S03]  /*22db0*/  IMAD.WIDE R156, R0, 0x2, R218 ;  /* 0x00000002009c7825 */ /* 0x008fc600078e02da */
[----:B------:R-:W3:Y:S04]  /*22dc0*/  LDL.64 R218, [R1+0x1678] ;  /* 0x0016780001da7983 */ /* 0x000ee80000100a00 */
[----:B------:R1:W3:Y:S01]  /*22dd0*/  LDG.E.U16 R179, desc[UR56][R156.64] ;  /* 0x000000389cb37981 */ /* 0x0002e2000c1e1500 */
[----:B0-----:R-:W-:-:S03]  /*22de0*/  IMAD.WIDE R152, R0, 0x2, R212 ;  /* 0x0000000200987825 */ /* 0x001fc600078e02d4 */
        /* <DEDUP_REMOVED lines=8> */
[----:B0-----:R-:W4:Y:S04]  /*22e70*/  LDG.E.U16 R23, desc[UR56][R152.64] ;  /* 0x0000003898177981 */ /* 0x001f28000c1e1500 */
[----:B------:R3:W4:Y:S04]  /*22e80*/  LDG.E.U16 R160, desc[UR56][R154.64] ;  /* 0x000000389aa07981 */ /* 0x000728000c1e1500 */
[----:B-1----:R4:W4:Y:S01]  /*22e90*/  LDG.E.U16 R239, desc[UR56][R14.64] ;  /* 0x000000380eef7981 */ /* 0x002922000c1e1500 */
        /* <DEDUP_REMOVED lines=97> */
[----:B------:R-:W-:Y:S04]  /*234b0*/  STL [R1+0x7e0], R243 ;  /* 0x0007e0f301007387 */ /* 0x000fe80000100800 */
[----:B------:R-:W3:Y:S04]  /*234c0*/  LDL.64 R226, [R1+0x1598] ;  /* 0x0015980001e27983 */ /* 0x000ee80000100a00 */
[----:B------:R-:W-:Y:S04]  /*234d0*/  STL [R1+0x7dc], R240 ;  /* 0x0007dcf001007387 */ /* 0x000fe80000100800 */
[----:B------:R-:W3:Y:S04]  /*234e0*/  LDL.64 R224, [R1+0x1590] ;  /* 0x0015900001e07983 */ /* 0x000ee80000100a00 */
[----:B------:R1:W-:Y:S04]  /*234f0*/  STL [R1+0x7d8], R232 ;  /* 0x0007d8e801007387 */ /* 0x0003e80000100800 */
[----:B0-----:R0:W3:Y:S01]  /*23500*/  LDG.E.U16 R239, desc[UR56][R14.64] ;  /* 0x000000380eef7981 */ /* 0x0010e2000c1e1500 */
[----:B----4-:R-:W-:-:S03]  /*23510*/  IMAD.WIDE R158, R0, 0x2, R182 ;  /* 0x00000002009e7825 */ /* 0x010fc600078e02b6 */
[----:B------:R-:W4:Y:S04]  /*23520*/  LDL.64 R182, [R1+0x1588] ;  /* 0x0015880001b67983 */ /* 0x000f280000100a00 */
        /* <DEDUP_REMOVED lines=9> */
[----:B0-----:R-:W3:Y:S01]  /*235c0*/  LDG.E.U16 R231, desc[UR56][R156.64] ;  /* 0x000000389ce77981 */ /* 0x001ee2000c1e1500 */
[----:B------:R-:W-:-:S03]  /*235d0*/  IMAD.WIDE R14, R0, 0x2, R212 ;  /* 0x00000002000e7825 */ /* 0x000fc600078e02d4 */
[----:B------:R-:W3:Y:S04]  /*235e0*/  LDL.64 R212, [R1+0x1560] ;  /* 0x0015600001d47983 */ /* 0x000ee80000100a00 */
[----:B------:R0:W-:Y:S04]  /*235f0*/  STL [R1+0x7d0], R230 ;  /* 0x0007d0e601007387 */ /* 0x0001e80000100800 */
[----:B------:R-:W-:Y:S04]  /*23600*/  STL [R1+0x7cc], R229 ;  /* 0x0007cce501007387 */ /* 0x000fe80000100800 */
[----:B------:R1:W-:Y:S04]  /*23610*/  STL [R1+0x7c8], R228 ;  /* 0x0007c8e401007387 */ /* 0x0003e80000100800 */
[----:B0-----:R4:W3:Y:S04]  /*23620*/  LDG.E.U16 R230, desc[UR56][R154.64] ;  /* 0x000000389ae67981 */ /* 0x0018e8000c1e1500 */
[----:B------:R0:W-:Y:S01]  /*23630*/  STL [R1+0x7c4], R217 ;  /* 0x0007c4d901007387 */ /* 0x0001e20000100800 */
[----:B-1----:R-:W-:-:S03]  /*23640*/  IMAD.WIDE R158, R0, 0x2, R226 ;  /* 0x00000002009e7825 */ /* 0x002fc600078e02e2 */
[----:B------:R2:W3:Y:S04]  /*23650*/  LDG.E.U16 R228, desc[UR56][R14.64] ;  /* 0x000000380ee47981 */ /* 0x0004e8000c1e1500 */
[----:B------:R-:W3:Y:S04]  /*23660*/  LDG.E.U16 R229, desc[UR56][R152.64] ;  /* 0x0000003898e57981 */ /* 0x000ee8000c1e1500 */
[----:B0-----:R0:W3:Y:S01]  /*23670*/  LDG.E.U16 R217, desc[UR56][R158.64] ;  /* 0x000000389ed97981 */ /* 0x0010e2000c1e1500 */
[----:B----4-:R-:W-:-:S03]  /*23680*/  IMAD.WIDE R154, R0, 0x2, R182 ;  /* 0x00000002009a7825 */ /* 0x010fc600078e02b6 */
[----:B------:R-:W4:Y:S01]  /*23690*/  LDL.64 R182, [R1+0x1558] ;  /* 0x0015580001b67983 */ /* 0x000f220000100a00 */
        /* <DEDUP_REMOVED lines=8> */
[----:B-1----:R-:W2:Y:S04]  /*23720*/  LDG.E.U16 R179, desc[UR56][R154.64] ;  /* 0x000000389ab37981 */ /* 0x002ea8000c1e1500 */
[----:B------:R3:W2:Y:S01]  /*23730*/  LDG.E.U16 R199, desc[UR56][R156.64] ;  /* 0x000000389cc77981 */ /* 0x0006a2000c1e1500 */
[----:B0-----:R-:W-:-:S03]  /*23740*/  IMAD.WIDE R158, R0, 0x2, R186 ;  /* 0x00000002009e7825 */ /* 0x001fc600078e02ba */
[----:B------:R-:W2:Y:S01]  /*23750*/  LDL.64 R186, [R1+0x1548] ;  /* 0x0015480001ba7983 */ /* 0x000ea20000100a00 */
        /* <DEDUP_REMOVED lines=20> */
[----:B-1----:R-:W2:Y:S04]  /*238a0*/  LDG.E.U16 R232, desc[UR56][R156.64] ;  /* 0x000000389ce87981 */ /* 0x002ea8000c1e1500 */
[----:B0-----:R0:W2:Y:S01]  /*238b0*/  LDG.E.U16 R231, desc[UR56][R154.64] ;  /* 0x000000389ae77981 */ /* 0x0010a2000c1e1500 */
[----:B------:R-:W-:-:S03]  /*238c0*/  IMAD.WIDE R158, R0, 0x2, R186 ;  /* 0x00000002009e7825 */ /* 0x000fc600078e02ba */
[----:B------:R-:W2:Y:S04]  /*238d0*/  LDL.64 R186, [R1+0x1508] ;  /* 0x0015080001ba7983 */ /* 0x000ea80000100a00 */
        /* <DEDUP_REMOVED lines=15> */
[----:B-1----:R2:W3:Y:S04]  /*239d0*/  LDG.E.U16 R199, desc[UR56][R154.64] ;  /* 0x000000389ac77981 */ /* 0x0024e8000c1e1500 */
[----:B------:R1:W3:Y:S01]  /*239e0*/  LDG.E.U16 R179, desc[UR56][R152.64] ;  /* 0x0000003898b37981 */ /* 0x0002e2000c1e1500 */
[----:B----4-:R-:W-:-:S03]  /*239f0*/  IMAD.WIDE R156, R0, 0x2, R182 ;  /* 0x00000002009c7825 */ /* 0x010fc600078e02b6 */
[----:B------:R-:W4:Y:S01]  /*23a00*/  LDL.64 R182, [R1+0x14f0] ;  /* 0x0014f00001b67983 */ /* 0x000f220000100a00 */
        /* <DEDUP_REMOVED lines=159> */
[----:B0-----:R0:W3:Y:S04]  /*24400*/  LDG.E.U16 R239, desc[UR56][R14.64] ;  /* 0x000000380eef7981 */ /* 0x0010e8000c1e1500 */
[----:B------:R-:W3:Y:S01]  /*24410*/  LDL.64 R222, [R1+0x13a0] ;  /* 0x0013a00001de7983 */ /* 0x000ee20000100a00 */
[----:B----4-:R-:W-:-:S03]  /*24420*/  IMAD.WIDE R158, R0, 0x2, R182 ;  /* 0x00000002009e7825 */ /* 0x010fc600078e02b6 */
        /* <DEDUP_REMOVED lines=19> */
[----:B------:R1:W3:Y:S04]  /*24560*/  LDG.E.U16 R229, desc[UR56][R152.64] ;  /* 0x0000003898e57981 */ /* 0x0002e8000c1e1500 */
        /* <DEDUP_REMOVED lines=13> */
[----:B------:R-:W-:-:S03]  /*24640*/  IMAD.WIDE R152, R0, 0x2, R222 ;  /* 0x0000000200987825 */ /* 0x000fc600078e02de */
[----:B0-----:R-:W2:Y:S01]  /*24650*/  LDG.E.U16 R23, desc[UR56][R14.64] ;  /* 0x000000380e177981 */ /* 0x001ea2000c1e1500 */
[----:B------:R-:W-:-:S03]  /*24660*/  IMAD.WIDE R158, R0, 0x2, R186 ;  /* 0x00000002009e7825 */ /* 0x000fc600078e02ba */
[----:B------:R-:W2:Y:S04]  /*24670*/  LDL.64 R186, [R1+0x1368] ;  /* 0x0013680001ba7983 */ /* 0x000ea80000100a00 */
        /* <DEDUP_REMOVED lines=19> */
[----:B0-----:R0:W2:Y:S04]  /*247b0*/  LDG.E.U16 R231, desc[UR56][R154.64] ;  /* 0x000000389ae77981 */ /* 0x0010a8000c1e1500 */
[----:B------:R-:W2:Y:S01]  /*247c0*/  LDG.E.U16 R229, desc[UR56][R14.64] ;  /* 0x000000380ee57981 */ /* 0x000ea2000c1e1500 */
[----:B------:R-:W-:-:S03]  /*247d0*/  IMAD.WIDE R158, R0, 0x2, R186 ;  /* 0x00000002009e7825 */ /* 0x000fc600078e02ba */
[----:B------:R-:W2:Y:S04]  /*247e0*/  LDL.64 R186, [R1+0x1328] ;  /* 0x0013280001ba7983 */ /* 0x000ea80000100a00 */
[----:B------:R1:W2:Y:S01]  /*247f0*/  LDG.E.U16 R230, desc[UR56][R152.64] ;  /* 0x0000003898e67981 */ /* 0x0002a2000c1e1500 */
[----:B0-----:R-:W-:-:S03]  /*24800*/  IMAD.WIDE R154, R0, 0x2, R226 ;  /* 0x00000002009a7825 */ /* 0x001fc600078e02e2 */
[----:B------:R0:W2:Y:S01]  /*24810*/  LDG.E.U16 R228, desc[UR56][R158.64] ;  /* 0x000000389ee47981 */ /* 0x0000a2000c1e1500 */
        /* <DEDUP_REMOVED lines=8> */
[----:B-1----:R4:W3:Y:S04]  /*248a0*/  LDG.E.U16 R217, desc[UR56][R156.64] ;  /* 0x000000389cd97981 */ /* 0x0028e8000c1e1500 */
[----:B------:R1:W-:Y:S04]  /*248b0*/  STL [R1+0x69c], R160 ;  /* 0x00069ca001007387 */ /* 0x0003e80000100800 */
[----:B------:R4:W-:Y:S04]  /*248c0*/  STL [R1+0x698], R23 ;  /* 0x0006981701007387 */ /* 0x0009e80000100800 */
[----:B0-----:R2:W3:Y:S04]  /*248d0*/  LDG.E.U16 R199, desc[UR56][R154.64] ;  /* 0x000000389ac77981 */ /* 0x0014e8000c1e1500 */
[----:B------:R0:W3:Y:S01]  /*248e0*/  LDG.E.U16 R179, desc[UR56][R152.64] ;  /* 0x0000003898b37981 */ /* 0x0000e2000c1e1500 */
[----:B------:R-:W-:-:S03]  /*248f0*/  IMAD.WIDE R158, R0, 0x2, R222 ;  /* 0x00000002009e7825 */ /* 0x000fc600078e02de */
[----:B-1----:R3:W3:Y:S01]  /*24900*/  LDG.E.U16 R160, desc[UR56][R14.64] ;  /* 0x000000380ea07981 */ /* 0x0026e2000c1e1500 */
[----:B----4-:R-:W-:-:S03]  /*24910*/  IMAD.WIDE R156, R0, 0x2, R182 ;  /* 0x00000002009c7825 */ /* 0x010fc600078e02b6 */
[----:B------:R-:W4:Y:S04]  /*24920*/  LDL.64 R182, [R1+0x1310] ;  /* 0x0013100001b67983 */ /* 0x000f280000100a00 */
[----:B------:R-:W4:Y:S04]  /*24930*/  LDL.64 R226, [R1+0x12f8] ;  /* 0x0012f80001e27983 */ /* 0x000f280000100a00 */
[----:B------:R-:W4:Y:S04]  /*24940*/  LDL.64 R224, [R1+0x12f0] ;  /* 0x0012f00001e07983 */ /* 0x000f280000100a00 */
[----:B------:R1:W4:Y:S04]  /*24950*/  LDG.E.U16 R23, desc[UR56][R158.64] ;  /* 0x000000389e177981 */ /* 0x000328000c1e1500 */
[----:B------:R4:W4:Y:S01]  /*24960*/  LDG.E.U16 R239, desc[UR56][R156.64] ;  /* 0x000000389cef7981 */ /* 0x000922000c1e1500 */
[----:B--2---:R-:W-:-:S03]  /*24970*/  IMAD.WIDE R154, R0, 0x2, R220 ;  /* 0x00000002009a7825 */ /* 0x004fc600078e02dc */
[----:B------:R-:W2:Y:S04]  /*24980*/  LDL.64 R220, [R1+0x1308] ;  /* 0x0013080001dc7983 */ /* 0x000ea80000100a00 */
[----:B------:R2:W2:Y:S01]  /*24990*/  LDG.E.U16 R243, desc[UR56][R154.64] ;  /* 0x000000389af37981 */ /* 0x0004a2000c1e1500 */
[----:B0-----:R-:W-:-:S03]  /*249a0*/  IMAD.WIDE R152, R0, 0x2, R186 ;  /* 0x0000000200987825 */ /* 0x001fc600078e02ba */
        /* <DEDUP_REMOVED lines=8> */
[----:B-1----:R-:W-:-:S03]  /*24a30*/  IMAD.WIDE R158, R0, 0x2, R212 ;  /* 0x00000002009e7825 */ /* 0x002fc600078e02d4 */
[----:B------:R-:W3:Y:S04]  /*24a40*/  LDL.64 R212, [R1+0x12d8] ;  /* 0x0012d80001d47983 */ /* 0x000ee80000100a00 */
[----:B0-----:R0:W3:Y:S04]  /*24a50*/  LDG.E.U16 R240, desc[UR56][R152.64] ;  /* 0x0000003898f07981 */ /* 0x0010e8000c1e1500 */
        /* <DEDUP_REMOVED lines=78> */
[----:B------:R-:W2:Y:S01]  /*24f40*/  LDL.64 R224, [R1+0x1230] ;  /* 0x0012300001e07983 */ /* 0x000ea20000100a00 */
[----:B---3--:R-:W-:-:S03]  /*24f50*/  IMAD.WIDE R158, R0, 0x2, R218 ;  /* 0x00000002009e7825 */ /* 0x008fc600078e02da */
[----:B------:R-:W3:Y:S04]  /*24f60*/  LDL.64 R222, [R1+0x1220] ;  /* 0x0012200001de7983 */ /* 0x000ee80000100a00 */
        /* <DEDUP_REMOVED lines=94> */
[----:B0-----:R-:W2:Y:S04]  /*25550*/  LDG.E.U16 R23, desc[UR56][R14.64] ;  /* 0x000000380e177981 */ /* 0x001ea8000c1e1500 */
[----:B------:R4:W2:Y:S01]  /*25560*/  LDG.E.U16 R160, desc[UR56][R152.64] ;  /* 0x0000003898a07981 */ /* 0x0008a2000c1e1500 */
[----:B------:R-:W-:-:S03]  /*25570*/  IMAD.WIDE R158, R0, 0x2, R186 ;  /* 0x00000002009e7825 */ /* 0x000fc600078e02ba */
[----:B------:R-:W2:Y:S04]  /*25580*/  LDL.64 R186, [R1+0x1188] ;  /* 0x0011880001ba7983 */ /* 0x000ea80000100a00 */
        /* <DEDUP_REMOVED lines=19> */
[----:B------:R-:W2:Y:S04]  /*256c0*/  LDG.E.U16 R229, desc[UR56][R14.64] ;  /* 0x000000380ee57981 */ /* 0x000ea8000c1e1500 */
[----:B------:R1:W2:Y:S01]  /*256d0*/  LDG.E.U16 R230, desc[UR56][R152.64] ;  /* 0x0000003898e67981 */ /* 0x0002a2000c1e1500 */
[----:B------:R-:W-:-:S03]  /*256e0*/  IMAD.WIDE R158, R0, 0x2, R186 ;  /* 0x00000002009e7825 */ /* 0x000fc600078e02ba */
[----:B------:R-:W2:Y:S01]  /*256f0*/  LDL.64 R186, [R1+0x1148] ;  /* 0x0011480001ba7983 */ /* 0x000ea20000100a00 */
        /* <DEDUP_REMOVED lines=16> */
[----:B-1----:R3:W3:Y:S04]  /*25800*/  LDG.E.U16 R160, desc[UR56][R14.64] ;  /* 0x000000380ea07981 */ /* 0x0026e8000c1e1500 */
[----:B------:R-:W3:Y:S01]  /*25810*/  LDL.64 R226, [R1+0x1118] ;  /* 0x0011180001e27983 */ /* 0x000ee20000100a00 */
[----:B----4-:R-:W-:-:S03]  /*25820*/  IMAD.WIDE R156, R0, 0x2, R182 ;  /* 0x00000002009c7825 */ /* 0x010fc600078e02b6 */
        /* <DEDUP_REMOVED lines=14> */
[----:B------:R4:W-:Y:S01]  /*25910*/  STL [R1+0x598], R230 ;  /* 0x000598e601007387 */ /* 0x0009e20000100800 */
[----:B-1----:R-:W-:-:S03]  /*25920*/  IMAD.WIDE R158, R0, 0x2, R212 ;  /* 0x00000002009e7825 */ /* 0x002fc600078e02d4 */
[----:B------:R1:W-:Y:S04]  /*25930*/  STL [R1+0x594], R229 ;  /* 0x000594e501007387 */ /* 0x0003e80000100800 */
[----:B------:R-:W3:Y:S04]  /*25940*/  LDL.64 R212, [R1+0x10f8] ;  /* 0x0010f80001d47983 */ /* 0x000ee80000100a00 */
[----:B0-----:R0:W3:Y:S04]  /*25950*/  LDG.E.U16 R240, desc[UR56][R152.64] ;  /* 0x0000003898f07981 */ /* 0x0010e8000c1e1500 */
[----:B------:R1:W3:Y:S04]  /*25960*/  LDG.E.U16 R232, desc[UR56][R14.64] ;  /* 0x000000380ee87981 */ /* 0x0002e8000c1e1500 */
[----:B------:R-:W3:Y:S04]  /*25970*/  LDL.64 R222, [R1+0x1100] ;  /* 0x0011000001de7983 */ /* 0x000ee80000100a00 */
[----:B------:R-:W3:Y:S01]  /*25980*/  LDG.E.U16 R231, desc[UR56][R158.64] ;  /* 0x000000389ee77981 */ /* 0x000ee2000c1e1500 */
[----:B----4-:R-:W-:-:S03]  /*25990*/  IMAD.WIDE R156, R0, 0x2, R182 ;  /* 0x00000002009c7825 */ /* 0x010fc600078e02b6 */
[----:B------:R-:W4:Y:S04]  /*259a0*/  LDL.64 R182, [R1+0x10f0] ;  /* 0x0010f00001b67983 */ /* 0x000f280000100a00 */
[----:B------:R3:W4:Y:S01]  /*259b0*/  LDG.E.U16 R230, desc[UR56][R156.64] ;  /* 0x000000389ce67981 */ /* 0x000722000c1e1500 */
[----:B--2---:R-:W-:-:S03]  /*259c0*/  IMAD.WIDE R154, R0, 0x2, R220 ;  /* 0x00000002009a7825 */ /* 0x004fc600078e02dc */
[----:B------:R-:W2:Y:S01]  /*259d0*/  LDL.64 R220, [R1+0x10e8] ;  /* 0x0010e80001dc7983 */ /* 0x000ea20000100a00 */
[----:B0-----:R-:W-:-:S03]  /*259e0*/  IMAD.WIDE R152, R0, 0x2, R186 ;  /* 0x0000000200987825 */ /* 0x001fc600078e02ba */
[----:B-1----:R-:W2:Y:S04]  /*259f0*/  LDG.E.U16 R229, desc[UR56][R154.64] ;  /* 0x000000389ae57981 */ /* 0x002ea8000c1e1500 */
[----:B------:R-:W2:Y:S04]  /*25a00*/  LDL.64 R186, [R1+0x10e0] ;  /* 0x0010e00001ba7983 */ /* 0x000ea80000100a00 */
[----:B------:R0:W-:Y:S04]  /*25a10*/  STL [R1+0x590], R228 ;  /* 0x000590e401007387 */ /* 0x0001e80000100800 */
[----:B------:R1:W-:Y:S04]  /*25a20*/  STL [R1+0x58c], R217 ;  /* 0x00058cd901007387 */ /* 0x0003e80000100800 */
[----:B------:R-:W-:Y:S04]  /*25a30*/  STL [R1+0x588], R199 ;  /* 0x000588c701007387 */ /* 0x000fe80000100800 */
[----:B------:R3:W-:Y:S04]  /*25a40*/  STL [R1+0x584], R179 ;  /* 0x000584b301007387 */ /* 0x0007e80000100800 */
[----:B------:R-:W-:Y:S04]  /*25a50*/  STL [R1+0x580], R160 ;  /* 0x000580a001007387 */ /* 0x000fe80000100800 */
[----:B0-----:R0:W2:Y:S01]  /*25a60*/  LDG.E.U16 R228, desc[UR56][R152.64] ;  /* 0x0000003898e47981 */ /* 0x0010a2000c1e1500 */
[----:B------:R-:W-:-:S05]  /*25a70*/  IMAD.WIDE R14, R0, 0x2, R226 ;  /* 0x00000002000e7825 */ /* 0x000fca00078e02e2 */
[----:B-1----:R4:W2:Y:S01]  /*25a80*/  LDG.E.U16 R217, desc[UR56][R14.64] ;  /* 0x000000380ed97981 */ /* 0x0028a2000c1e1500 */
[----:B---3--:R-:W-:-:S03]  /*25a90*/  IMAD.WIDE R156, R0, 0x2, R218 ;  /* 0x00000002009c7825 */ /* 0x008fc600078e02da */
[----:B------:R-:W3:Y:S01]  /*25aa0*/  LDL.64 R218, [R1+0x10d8] ;  /* 0x0010d80001da7983 */ /* 0x000ee20000100a00 */
[----:B------:R-:W-:-:S03]  /*25ab0*/  IMAD.WIDE R158, R0, 0x2, R224 ;  /* 0x00000002009e7825 */ /* 0x000fc600078e02e0 */
[----:B------:R-:W3:Y:S04]  /*25ac0*/  LDG.E.U16 R179, desc[UR56][R156.64] ;  /* 0x000000389cb37981 */ /* 0x000ee8000c1e1500 */
        /* <DEDUP_REMOVED lines=19> */
[----:B0-----:R-:W2:Y:S01]  /*25c00*/  LDG.E.U16 R232, desc[UR56][R158.64] ;  /* 0x000000389ee87981 */ /* 0x001ea2000c1e1500 */
        /* <DEDUP_REMOVED lines=18> */
[----:B------:R-:W2:Y:S01]  /*25d30*/  LDL.64 R186, [R1+0x1078] ;  /* 0x0010780001ba7983 */ /* 0x000ea20000100a00 */
[----:B------:R-:W-:-:S03]  /*25d40*/  IMAD.WIDE R158, R0, 0x2, R220 ;  /* 0x00000002009e7825 */ /* 0x000fc600078e02dc */
[----:B------:R-:W2:Y:S04]  /*25d50*/  LDL.64 R220, [R1+0x1080] ;  /* 0x0010800001dc7983 */ /* 0x000ea80000100a00 */
[----:B------:R1:W-:Y:S04]  /*25d60*/  STL [R1+0x554], R199 ;  /* 0x000554c701007387 */ /* 0x0003e80000100800 */
[----:B------:R-:W-:Y:S01]  /*25d70*/  STL [R1+0x550], R179 ;  /* 0x000550b301007387 */ /* 0x000fe20000100800 */
[----:B0-----:R-:W-:-:S03]  /*25d80*/  IMAD.WIDE R156, R0, 0x2, R226 ;  /* 0x00000002009c7825 */ /* 0x001fc600078e02e2 */
[----:B------:R0:W-:Y:S04]  /*25d90*/  STL [R1+0x54c], R160 ;  /* 0x00054ca001007387 */ /* 0x0001e80000100800 */
[----:B------:R3:W2:Y:S04]  /*25da0*/  LDG.E.U16 R217, desc[UR56][R158.64] ;  /* 0x000000389ed97981 */ /* 0x0006a8000c1e1500 */
[----:B------:R3:W-:Y:S04]  /*25db0*/  STL [R1+0x548], R23 ;  /* 0x0005481701007387 */ /* 0x0007e80000100800 */
[----:B------:R2:W-:Y:S04]  /*25dc0*/  STL [R1+0x544], R239 ;  /* 0x000544ef01007387 */ /* 0x0005e80000100800 */
[----:B-1----:R1:W2:Y:S01]  /*25dd0*/  LDG.E.U16 R199, desc[UR56][R156.64] ;  /* 0x000000389cc77981 */ /* 0x0022a2000c1e1500 */
[----:B------:R-:W-:-:S03]  /*25de0*/  IMAD.WIDE R154, R0, 0x2, R224 ;  /* 0x00000002009a7825 */ /* 0x000fc600078e02e0 */
[----:B0-----:R-:W2:Y:S04]  /*25df0*/  LDG.E.U16 R160, desc[UR56][R152.64] ;  /* 0x0000003898a07981 */ /* 0x001ea8000c1e1500 */
[----:B------:R4:W2:Y:S01]  /*25e00*/  LDG.E.U16 R179, desc[UR56][R154.64] ;  /* 0x000000389ab37981 */ /* 0x0008a2000c1e1500 */
[----:B------:R-:W-:-:S03]  /*25e10*/  IMAD.WIDE R14, R0, 0x2, R222 ;  /* 0x00000002000e7825 */ /* 0x000fc600078e02de */
[----:B------:R-:W2:Y:S01]  /*25e20*/  LDL.64 R226, [R1+0x1058] ;  /* 0x0010580001e27983 */ /* 0x000ea20000100a00 */
[----:B---3--:R-:W-:-:S03]  /*25e30*/  IMAD.WIDE R158, R0, 0x2, R218 ;  /* 0x00000002009e7825 */ /* 0x008fc600078e02da */
[----:B------:R-:W3:Y:S04]  /*25e40*/  LDL.64 R218, [R1+0x1070] ;  /* 0x0010700001da7983 */ /* 0x000ee80000100a00 */
[----:B------:R2:W3:Y:S04]  /*25e50*/  LDG.E.U16 R23, desc[UR56][R14.64] ;  /* 0x000000380e177981 */ /* 0x0004e8000c1e1500 */
[----:B------:R-:W3:Y:S04]  /*25e60*/  LDL.64 R224, [R1+0x1050] ;  /* 0x0010500001e07983 */ /* 0x000ee80000100a00 */
[----:B------:R-:W3:Y:S04]  /*25e70*/  LDL.64 R222, [R1+0x1040] ;  /* 0x0010400001de7983 */ /* 0x000ee80000100a00 */
[----:B------:R3:W3:Y:S01]  /*25e80*/  LDG.E.U16 R243, desc[UR56][R158.64] ;  /* 0x000000389ef37981 */ /* 0x0006e2000c1e1500 */
[----:B-1----:R-:W-:-:S03]  /*25e90*/  IMAD.WIDE R156, R0, 0x2, R212 ;  /* 0x00000002009c7825 */ /* 0x002fc600078e02d4 */
[----:B------:R-:W3:Y:S04]  /*25ea0*/  LDL.64 R212, [R1+0x1068] ;  /* 0x0010680001d47983 */ /* 0x000ee80000100a00 */
[----:B------:R0:W3:Y:S01]  /*25eb0*/  LDG.E.U16 R244, desc[UR56][R156.64] ;  /* 0x000000389cf47981 */ /* 0x0000e2000c1e1500 */
[----:B----4-:R-:W-:-:S03]  /*25ec0*/  IMAD.WIDE R154, R0, 0x2, R182 ;  /* 0x00000002009a7825 */ /* 0x010fc600078e02b6 */
[----:B------:R-:W4:Y:S04]  /*25ed0*/  LDL.64 R182, [R1+0x1060] ;  /* 0x0010600001b67983 */ /* 0x000f280000100a00 */
[----:B------:R4:W4:Y:S01]  /*25ee0*/  LDG.E.U16 R240, desc[UR56][R154.64] ;  /* 0x000000389af07981 */ /* 0x000922000c1e1500 */
[----:B--2---:R-:W-:-:S03]  /*25ef0*/  IMAD.WIDE R14, R0, 0x2, R186 ;  /* 0x00000002000e7825 */ /* 0x004fc600078e02ba */
[----:B------:R-:W2:Y:S01]  /*25f00*/  LDL.64 R186, [R1+0x1038] ;  /* 0x0010380001ba7983 */ /* 0x000ea20000100a00 */
[----:B------:R-:W-:-:S03]  /*25f10*/  IMAD.WIDE R152, R0, 0x2, R220 ;  /* 0x0000000200987825 */ /* 0x000fc600078e02dc */
[----:B------:R-:W2:Y:S04]  /*25f20*/  LDL.64 R220, [R1+0x1048] ;  /* 0x0010480001dc7983 */ /* 0x000ea80000100a00 */
[----:B------:R1:W-:Y:S04]  /*25f30*/  STL [R1+0x540], R232 ;  /* 0x000540e801007387 */ /* 0x0003e80000100800 */
[----:B------:R0:W-:Y:S04]  /*25f40*/  STL [R1+0x53c], R231 ;  /* 0x00053ce701007387 */ /* 0x0001e80000100800 */
[----:B------:R4:W-:Y:S04]  /*25f50*/  STL [R1+0x538], R230 ;  /* 0x000538e601007387 */ /* 0x0009e80000100800 */
[----:B------:R4:W-:Y:S04]  /*25f60*/  STL [R1+0x534], R229 ;  /* 0x000534e501007387 */ /* 0x0009e80000100800 */
[----:B------:R-:W-:Y:S04]  /*25f70*/  STL [R1+0x530], R228 ;  /* 0x000530e401007387 */ /* 0x000fe80000100800 */
[----:B------:R-:W2:Y:S04]  /*25f80*/  LDG.E.U16 R239, desc[UR56][R152.64] ;  /* 0x0000003898ef7981 */ /* 0x000ea8000c1e1500 */
[----:B-1----:R-:W2:Y:S01]  /*25f90*/  LDG.E.U16 R232, desc[UR56][R14.64] ;  /* 0x000000380ee87981 */ /* 0x002ea2000c1e1500 */
[----:B---3--:R-:W-:-:S03]  /*25fa0*/  IMAD.WIDE R158, R0, 0x2, R218 ;  /* 0x00000002009e7825 */ /* 0x008fc600078e02da */
[----:B------:R-:W3:Y:S01]  /*25fb0*/  LDL.64 R218, [R1+0x1030] ;  /* 0x0010300001da7983 */ /* 0x000ee20000100a00 */
[----:B0-----:R-:W-:-:S03]  /*25fc0*/  IMAD.WIDE R156, R0, 0x2, R212 ;  /* 0x00000002009c7825 */ /* 0x001fc600078e02d4 */
[----:B------:R-:W3:Y:S04]  /*25fd0*/  LDG.E.U16 R231, desc[UR56][R158.64] ;  /* 0x000000389ee77981 */ /* 0x000ee8000c1e1500 */
[----:B------:R-:W3:Y:S01]  /*25fe0*/  LDL.64 R212, [R1+0x1028] ;  /* 0x0010280001d47983 */ /* 0x000ee20000100a00 */
[----:B----4-:R-:W-:-:S03]  /*25ff0*/  IMAD.WIDE R154, R0, 0x2, R182 ;  /* 0x00000002009a7825 */ /* 0x010fc600078e02b6 */
[----:B------:R-:W4:Y:S04]  /*26000*/  LDG.E.U16 R230, desc[UR56][R156.64] ;  /* 0x000000389ce67981 */ /* 0x000f28000c1e1500 */
[----:B------:R-:W4:Y:S04]  /*26010*/  LDL.64 R182, [R1+0x1020] ;  /* 0x0010200001b67983 */ /* 0x000f280000100a00 */
[----:B------:R-:W-:Y:S04]  /*26020*/  STL [R1+0x52c], R217 ;  /* 0x00052cd901007387 */ /* 0x000fe80000100800 */
[----:B------:R-:W-:Y:S04]  /*26030*/  STL [R1+0x528], R199 ;  /* 0x000528c701007387 */ /* 0x000fe80000100800 */
[----:B------:R-:W-:Y:S04]  /*26040*/  STL [R1+0x524], R179 ;  /* 0x000524b301007387 */ /* 0x000fe80000100800 */
[----:B------:R2:W4:Y:S04]  /*26050*/  LDG.E.U16 R229, desc[UR56][R154.64] ;  /* 0x000000389ae57981 */ /* 0x000528000c1e1500 */
[----:B------:R0:W-:Y:S04]  /*26060*/  STL [R1+0x520], R160 ;  /* 0x000520a001007387 */ /* 0x0001e80000100800 */
[----:B------:R1:W-:Y:S01]  /*26070*/  STL [R1+0x51c], R23 ;  /* 0x00051c1701007387 */ /* 0x0003e20000100800 */
[----:B--2---:R-:W-:-:S03]  /*26080*/  IMAD.WIDE R154, R0, 0x2, R186 ;  /* 0x00000002009a7825 */ /* 0x004fc600078e02ba */
[----:B------:R-:W2:Y:S01]  /*26090*/  LDL.64 R186, [R1+0x1010] ;  /* 0x0010100001ba7983 */ /* 0x000ea20000100a00 */
[----:B------:R-:W-:-:S03]  /*260a0*/  IMAD.WIDE R152, R0, 0x2, R226 ;  /* 0x0000000200987825 */ /* 0x000fc600078e02e2 */
[----:B0-----:R-:W2:Y:S01]  /*260b0*/  LDG.E.U16 R160, desc[UR56][R154.64] ;  /* 0x000000389aa07981 */ /* 0x001ea2000c1e1500 */
[----:B------:R-:W-:-:S03]  /*260c0*/  IMAD.WIDE R14, R0, 0x2, R224 ;  /* 0x00000002000e7825 */ /* 0x000fc600078e02e0 */
[----:B------:R3:W2:Y:S01]  /*260d0*/  LDG.E.U16 R228, desc[UR56][R152.64] ;  /* 0x0000003898e47981 */ /* 0x0006a2000c1e1500 */
[----:B------:R-:W-:-:S03]  /*260e0*/  IMAD.WIDE R158, R0, 0x2, R220 ;  /* 0x00000002009e7825 */ /* 0x000fc600078e02dc */
[----:B------:R0:W2:Y:S04]  /*260f0*/  LDG.E.U16 R217, desc[UR56][R14.64] ;  /* 0x000000380ed97981 */ /* 0x0000a8000c1e1500 */
[----:B------:R-:W2:Y:S04]  /*26100*/  LDL.64 R220, [R1+0x1018] ;  /* 0x0010180001dc7983 */ /* 0x000ea80000100a00 */
[----:B------:R4:W2:Y:S01]  /*26110*/  LDG.E.U16 R199, desc[UR56][R158.64] ;  /* 0x000000389ec77981 */ /* 0x0008a2000c1e1500 */
[----:B------:R-:W-:-:S05]  /*26120*/  IMAD.WIDE R156, R0, 0x2, R222 ;  /* 0x00000002009c7825 */ /* 0x000fca00078e02de */
[----:B------:R2:W2:Y:S01]  /*26130*/  LDG.E.U16 R179, desc[UR56][R156.64] ;  /* 0x000000389cb37981 */ /* 0x0004a2000c1e1500 */
[----:B---3--:R-:W-:-:S03]  /*26140*/  IMAD.WIDE R152, R0, 0x2, R218 ;  /* 0x0000000200987825 */ /* 0x008fc600078e02da */
[----:B------:R-:W3:Y:S04]  /*26150*/  LDL.64 R218, [R1+0x1008] ;  /* 0x0010080001da7983 */ /* 0x000ee80000100a00 */
[----:B-1----:R3:W3:Y:S01]  /*26160*/  LDG.E.U16 R23, desc[UR56][R152.64] ;  /* 0x0000003898177981 */ /* 0x0026e2000c1e1500 */
[----:B0-----:R-:W-:-:S03]  /*26170*/  IMAD.WIDE R14, R0, 0x2, R212 ;  /* 0x00000002000e7825 */ /* 0x001fc600078e02d4 */
[----:B------:R-:W3:Y:S04]  /*26180*/  LDL.64 R212, [R1+0x1000] ;  /* 0x0010000001d47983 */ /* 0x000ee80000100a00 */
[----:B------:R0:W-:Y:S04]  /*26190*/  STL [R1+0x518], R243 ;  /* 0x000518f301007387 */ /* 0x0001e80000100800 */
[----:B------:R-:W-:Y:S04]  /*261a0*/  STL [R1+0x514], R244 ;  /* 0x000514f401007387 */ /* 0x000fe80000100800 */
[----:B------:R1:W-:Y:S04]  /*261b0*/  STL [R1+0x510], R240 ;  /* 0x000510f001007387 */ /* 0x0003e80000100800 */
        /* <DEDUP_REMOVED lines=10> */
[----:B------:R-:W2:Y:S04]  /*26260*/  LDL.64 R186, [R1+0xfd0] ;  /* 0x000fd00001ba7983 */ /* 0x000ea80000100a00 */
[----:B------:R4:W2:Y:S01]  /*26270*/  LDG.E.U16 R232, desc[UR56][R154.64] ;  /* 0x000000389ae87981 */ /* 0x0008a2000c1e1500 */
[----:B------:R-:W-:-:S03]  /*26280*/  IMAD.WIDE R156, R0, 0x2, R220 ;  /* 0x00000002009c7825 */ /* 0x000fc600078e02dc */
[----:B------:R-:W2:Y:S04]  /*26290*/  LDL.64 R220, [R1+0xfd8] ;  /* 0x000fd80001dc7983 */ /* 0x000ea80000100a00 */
[----:B------:R4:W2:Y:S01]  /*262a0*/  LDG.E.U16 R239, desc[UR56][R156.64] ;  /* 0x000000389cef7981 */ /* 0x0008a2000c1e1500 */
[----:B---3--:R-:W-:-:S03]  /*262b0*/  IMAD.WIDE R152, R0, 0x2, R218 ;  /* 0x0000000200987825 */ /* 0x008fc600078e02da */
[----:B------:R-:W3:Y:S04]  /*262c0*/  LDL.64 R218, [R1+0xfc8] ;  /* 0x000fc80001da7983 */ /* 0x000ee80000100a00 */
[----:B------:R0:W-:Y:S04]  /*262d0*/  STL [R1+0x504], R231 ;  /* 0x000504e701007387 */ /* 0x0001e80000100800 */
[----:B0-----:R0:W3:Y:S01]  /*262e0*/  LDG.E.U16 R231, desc[UR56][R152.64] ;  /* 0x0000003898e77981 */ /* 0x0010e2000c1e1500 */
[----:B------:R-:W-:-:S03]  /*262f0*/  IMAD.WIDE R14, R0, 0x2, R212 ;  /* 0x00000002000e7825 */ /* 0x000fc600078e02d4 */
[----:B------:R-:W3:Y:S04]  /*26300*/  LDL.64 R212, [R1+0xfc0] ;  /* 0x000fc00001d47983 */ /* 0x000ee80000100a00 */
[----:B------:R0:W-:Y:S04]  /*26310*/  STL [R1+0x500], R230 ;  /* 0x000500e601007387 */ /* 0x0001e80000100800 */
[----:B------:R-:W-:Y:S04]  /*26320*/  STL [R1+0x4fc], R229 ;  /* 0x0004fce501007387 */ /* 0x000fe80000100800 */
[----:B------:R0:W-:Y:S04]  /*26330*/  STL [R1+0x4f8], R228 ;  /* 0x0004f8e401007387 */ /* 0x0001e80000100800 */
[----:B------:R0:W-:Y:S01]  /*26340*/  STL [R1+0x4f4], R217 ;  /* 0x0004f4d901007387 */ /* 0x0001e20000100800 */
[----:B-1----:R-:W-:-:S03]  /*26350*/  IMAD.WIDE R158, R0, 0x2, R226 ;  /* 0x00000002009e7825 */ /* 0x002fc600078e02e2 */
[----:B0-----:R-:W3:Y:S04]  /*26360*/  LDG.E.U16 R230, desc[UR56][R14.64] ;  /* 0x000000380ee67981 */ /* 0x001ee8000c1e1500 */
[----:B------:R-:W3:Y:S04]  /*26370*/  LDL.64 R228, [R1+0xfb0] ;  /* 0x000fb00001e47983 */ /* 0x000ee80000100a00 */
[----:B------:R2:W3:Y:S01]  /*26380*/  LDG.E.U16 R217, desc[UR56][R158.64] ;  /* 0x000000389ed97981 */ /* 0x0004e2000c1e1500 */
[----:B----4-:R-:W-:-:S03]  /*26390*/  IMAD.WIDE R154, R0, 0x2, R182 ;  /* 0x00000002009a7825 */ /* 0x010fc600078e02b6 */
[----:B------:R-:W4:Y:S04]  /*263a0*/  LDL.64 R182, [R1+0xfb8] ;  /* 0x000fb80001b67983 */ /* 0x000f280000100a00 */
[----:B------:R-:W-:Y:S04]  /*263b0*/  STL [R1+0x4f0], R199 ;  /* 0x0004f0c701007387 */ /* 0x000fe80000100800 */
[----:B------:R0:W-:Y:S04]  /*263c0*/  STL [R1+0x4ec], R179 ;  /* 0x0004ecb301007387 */ /* 0x0001e80000100800 */
[----:B------:R1:W-:Y:S04]  /*263d0*/  STL [R1+0x4e8], R160 ;  /* 0x0004e8a001007387 */ /* 0x0003e80000100800 */
[----:B------:R2:W-:Y:S04]  /*263e0*/  STL [R1+0x4e4], R23 ;  /* 0x0004e41701007387 */ /* 0x0005e80000100800 */
[----:B------:R-:W-:Y:S01]  /*263f0*/  STL [R1+0x4e0], R243 ;  /* 0x0004e0f301007387 */ /* 0x000fe20000100800 */
[----:B------:R-:W-:-:S03]  /*26400*/  IMAD.WIDE R156, R0, 0x2, R224 ;  /* 0x00000002009c7825 */ /* 0x000fc600078e02e0 */
[----:B0-----:R-:W4:Y:S04]  /*26410*/  LDG.E.U16 R179, desc[UR56][R154.64] ;  /* 0x000000389ab37981 */ /* 0x001f28000c1e1500 */
[----:B------:R3:W4:Y:S01]  /*26420*/  LDG.E.U16 R199, desc[UR56][R156.64] ;  /* 0x000000389cc77981 */ /* 0x000722000c1e1500 */
[----:B------:R-:W-:-:S03]  /*26430*/  IMAD.WIDE R152, R0, 0x2, R222 ;  /* 0x0000000200987825 */ /* 0x000fc600078e02de */
[----:B------:R-:W4:Y:S04]  /*26440*/  LDL.64 R226, [R1+0xf98] ;  /* 0x000f980001e27983 */ /* 0x000f280000100a00 */
[----:B-1----:R4:W4:Y:S04]  /*26450*/  LDG.E.U16 R160, desc[UR56][R152.64] ;  /* 0x0000003898a07981 */ /* 0x002928000c1e1500 */
[----:B------:R-:W4:Y:S04]  /*26460*/  LDL.64 R224, [R1+0xf90] ;  /* 0x000f900001e07983 */ /* 0x000f280000100a00 */
[----:B------:R-:W4:Y:S01]  /*26470*/  LDL.64 R222, [R1+0xf80] ;  /* 0x000f800001de7983 */ /* 0x000f220000100a00 */
[----:B--2---:R-:W-:-:S03]  /*26480*/  IMAD.WIDE R158, R0, 0x2, R186 ;  /* 0x00000002009e7825 */ /* 0x004fc600078e02ba */
[----:B------:R-:W2:Y:S04]  /*26490*/  LDL.64 R186, [R1+0xfa8] ;  /* 0x000fa80001ba7983 */ /* 0x000ea80000100a00 */
[----:B------:R2:W2:Y:S01]  /*264a0*/  LDG.E.U16 R244, desc[UR56][R158.64] ;  /* 0x000000389ef47981 */ /* 0x0004a2000c1e1500 */
[----:B------:R-:W-:-:S03]  /*264b0*/  IMAD.WIDE R14, R0, 0x2, R220 ;  /* 0x00000002000e7825 */ /* 0x000fc600078e02dc */
[----:B------:R-:W2:Y:S04]  /*264c0*/  LDL.64 R220, [R1+0xf78] ;  /* 0x000f780001dc7983 */ /* 0x000ea80000100a00 */
[----:B------:R0:W2:Y:S01]  /*264d0*/  LDG.E.U16 R23, desc[UR56][R14.64] ;  /* 0x000000380e177981 */ /* 0x0000a2000c1e1500 */
[----:B---3--:R-:W-:-:S03]  /*264e0*/  IMAD.WIDE R156, R0, 0x2, R218 ;  /* 0x00000002009c7825 */ /* 0x008fc600078e02da */
[----:B------:R-:W3:Y:S01]  /*264f0*/  LDL.64 R218, [R1+0xfa0] ;  /* 0x000fa00001da7983 */ /* 0x000ee20000100a00 */
[----:B------:R-:W-:-:S03]  /*26500*/  IMAD.WIDE R154, R0, 0x2, R212 ;  /* 0x00000002009a7825 */ /* 0x000fc600078e02d4 */
[----:B------:R-:W3:Y:S01]  /*26510*/  LDL.64 R212, [R1+0xf88] ;  /* 0x000f880001d47983 */ /* 0x000ee20000100a00 */
[----:B----4-:R-:W-:-:S03]  /*26520*/  IMAD.WIDE R152, R0, 0x2, R182 ;  /* 0x0000000200987825 */ /* 0x010fc600078e02b6 */
[----:B------:R-:W4:Y:S04]  /*26530*/  LDL.64 R182, [R1+0xf70] ;  /* 0x000f700001b67983 */ /* 0x000f280000100a00 */
[----:B------:R1:W-:Y:S04]  /*26540*/  STL [R1+0x4dc], R240 ;  /* 0x0004dcf001007387 */ /* 0x0003e80000100800 */
[----:B------:R0:W-:Y:S04]  /*26550*/  STL [R1+0x4d8], R239 ;  /* 0x0004d8ef01007387 */ /* 0x0001e80000100800 */
[----:B------:R-:W-:Y:S04]  /*26560*/  STL [R1+0x4d4], R232 ;  /* 0x0004d4e801007387 */ /* 0x000fe80000100800 */
[----:B------:R0:W-:Y:S04]  /*26570*/  STL [R1+0x4d0], R231 ;  /* 0x0004d0e701007387 */ /* 0x0001e80000100800 */
[----:B------:R0:W-:Y:S01]  /*26580*/  STL [R1+0x4cc], R230 ;  /* 0x0004cce601007387 */ /* 0x0001e20000100800 */
[----:B--2---:R-:W-:-:S03]  /*26590*/  IMAD.WIDE R158, R0, 0x2, R186 ;  /* 0x00000002009e7825 */ /* 0x004fc600078e02ba */
[----:B-1----:R-:W2:Y:S04]  /*265a0*/  LDG.E.U16 R240, desc[UR56][R156.64] ;  /* 0x000000389cf07981 */ /* 0x002ea8000c1e1500 */
[----:B------:R-:W2:Y:S01]  /*265b0*/  LDL.64 R186, [R1+0xf68] ;  /* 0x000f680001ba7983 */ /* 0x000ea20000100a00 */
[----:B0-----:R-:W-:-:S03]  /*265c0*/  IMAD.WIDE R14, R0, 0x2, R228 ;  /* 0x00000002000e7825 */ /* 0x001fc600078e02e4 */
[----:B------:R0:W2:Y:S04]  /*265d0*/  LDG.E.U16 R239, desc[UR56][R154.64] ;  /* 0x000000389aef7981 */ /* 0x0000a8000c1e1500 */
[----:B------:R-:W2:Y:S04]  /*265e0*/  LDG.E.U16 R231, desc[UR56][R14.64] ;  /* 0x000000380ee77981 */ /* 0x000ea8000c1e1500 */
[----:B------:R1:W2:Y:S01]  /*265f0*/  LDG.E.U16 R232, desc[UR56][R152.64] ;  /* 0x0000003898e87981 */ /* 0x0002a2000c1e1500 */
[----:B0-----:R-:W-:-:S03]  /*26600*/  IMAD.WIDE R154, R0, 0x2, R226 ;  /* 0x00000002009a7825 */ /* 0x001fc600078e02e2 */
[----:B------:R0:W2:Y:S01]  /*26610*/  LDG.E.U16 R230, desc[UR56][R158.64] ;  /* 0x000000389ee67981 */ /* 0x0000a2000c1e1500 */
[----:B---3--:R-:W-:-:S03]  /*26620*/  IMAD.WIDE R156, R0, 0x2, R218 ;  /* 0x00000002009c7825 */ /* 0x008fc600078e02da */
[----:B------:R-:W3:Y:S04]  /*26630*/  LDL.64 R218, [R1+0xf60] ;  /* 0x000f600001da7983 */ /* 0x000ee80000100a00 */
[----:B------:R0:W-:Y:S01]  /*26640*/  STL [R1+0x4c8], R217 ;  /* 0x0004c8d901007387 */ /* 0x0001e20000100800 */
[----:B-1----:R-:W-:-:S04]  /*26650*/  IMAD.WIDE R152, R0, 0x2, R224 ;  /* 0x0000000200987825 */ /* 0x002fc800078e02e0 */
[C---:B------:R-:W-:Y:S01]  /*26660*/  IMAD.WIDE R14, R0.reuse, 0x2, R212 ;  /* 0x00000002000e7825 */ /* 0x040fe200078e02d4 */
[----:B0-----:R-:W3:Y:S04]  /*26670*/  LDG.E.U16 R217, desc[UR56][R156.64] ;  /* 0x000000389cd97981 */ /* 0x001ee8000c1e1500 */
[----:B------:R-:W3:Y:S04]  /*26680*/  LDL.64 R212, [R1+0xf58] ;  /* 0x000f580001d47983 */ /* 0x000ee80000100a00 */
[----:B------:R0:W-:Y:S04]  /*26690*/  STL [R1+0x4c4], R199 ;  /* 0x0004c4c701007387 */ /* 0x0001e80000100800 */
[----:B------:R1:W-:Y:S04]  /*266a0*/  STL [R1+0x4c0], R179 ;  /* 0x0004c0b301007387 */ /* 0x0003e80000100800 */
[----:B------:R1:W-:Y:S04]  /*266b0*/  STL [R1+0x4bc], R160 ;  /* 0x0004bca001007387 */ /* 0x0003e80000100800 */
[----:B0-----:R4:W3:Y:S04]  /*266c0*/  LDG.E.U16 R199, desc[UR56][R154.64] ;  /* 0x000000389ac77981 */ /* 0x0018e8000c1e1500 */
[----:B------:R0:W-:Y:S04]  /*266d0*/  STL [R1+0x4b8], R23 ;  /* 0x0004b81701007387 */ /* 0x0001e80000100800 */
[----:B-1----:R2:W3:Y:S04]  /*266e0*/  LDG.E.U16 R179, desc[UR56][R152.64] ;  /* 0x0000003898b37981 */ /* 0x0024e8000c1e1500 */
[----:B------:R-:W3:Y:S01]  /*266f0*/  LDL.64 R228, [R1+0xf50] ;  /* 0x000f500001e47983 */ /* 0x000ee20000100a00 */
[----:B------:R-:W-:-:S03]  /*26700*/  IMAD.WIDE R158, R0, 0x2, R222 ;  /* 0x00000002009e7825 */ /* 0x000fc600078e02de */
[----:B------:R3:W3:Y:S01]  /*26710*/  LDG.E.U16 R160, desc[UR56][R14.64] ;  /* 0x000000380ea07981 */ /* 0x0006e2000c1e1500 */
[----:B----4-:R-:W-:-:S03]  /*26720*/  IMAD.WIDE R154, R0, 0x2, R182 ;  /* 0x00000002009a7825 */ /* 0x010fc600078e02b6 */
[----:B------:R-:W4:Y:S04]  /*26730*/  LDL.64 R226, [R1+0xf38] ;  /* 0x000f380001e27983 */ /* 0x000f280000100a00 */
[----:B------:R-:W4:Y:S04]  /*26740*/  LDL.64 R182, [R1+0xf48] ;  /* 0x000f480001b67983 */ /* 0x000f280000100a00 */
[----:B------:R-:W4:Y:S04]  /*26750*/  LDL.64 R224, [R1+0xf30] ;  /* 0x000f300001e07983 */ /* 0x000f280000100a00 */
[----:B0-----:R0:W4:Y:S01]  /*26760*/  LDG.E.U16 R23, desc[UR56][R158.64] ;  /* 0x000000389e177981 */ /* 0x001122000c1e1500 */
[----:B------:R-:W-:-:S03]  /*26770*/  IMAD.WIDE R156, R0, 0x2, R220 ;  /* 0x00000002009c7825 */ /* 0x000fc600078e02dc */
[----:B------:R4:W4:Y:S04]  /*26780*/  LDG.E.U16 R245, desc[UR56][R154.64] ;  /* 0x000000389af57981 */ /* 0x000928000c1e1500 */
[----:B------:R-:W4:Y:S01]  /*26790*/  LDG.E.U16 R243, desc[UR56][R156.64] ;  /* 0x000000389cf37981 */ /* 0x000f22000c1e1500 */
[----:B--2---:R-:W-:-:S03]  /*267a0*/  IMAD.WIDE R152, R0, 0x2, R186 ;  /* 0x0000000200987825 */ /* 0x004fc600078e02ba */
[----:B------:R-:W2:Y:S01]  /*267b0*/  LDL.64 R186, [R1+0xf40] ;  /* 0x000f400001ba7983 */ /* 0x000ea20000100a00 */
[----:B---3--:R-:W-:-:S03]  /*267c0*/  IMAD.WIDE R14, R0, 0x2, R218 ;  /* 0x00000002000e7825 */ /* 0x008fc600078e02da */
[----:B------:R-:W3:Y:S04]  /*267d0*/  LDL.64 R218, [R1+0xf28] ;  /* 0x000f280001da7983 */ /* 0x000ee80000100a00 */
[----:B------:R1:W-:Y:S04]  /*267e0*/  STL [R1+0x4b4], R244 ;  /* 0x0004b4f401007387 */ /* 0x0003e80000100800 */
[----:B------:R0:W-:Y:S04]  /*267f0*/  STL [R1+0x4b0], R240 ;  /* 0x0004b0f001007387 */ /* 0x0001e80000100800 */
[----:B------:R0:W-:Y:S04]  /*26800*/  STL [R1+0x4ac], R239 ;  /* 0x0004acef01007387 */ /* 0x0001e80000100800 */
[----:B------:R-:W-:Y:S04]  /*26810*/  STL [R1+0x4a8], R232 ;  /* 0x0004a8e801007387 */ /* 0x000fe80000100800 */
[----:B------:R2:W-:Y:S04]  /*26820*/  STL [R1+0x4a4], R231 ;  /* 0x0004a4e701007387 */ /* 0x0005e80000100800 */
[----:B-1----:R2:W3:Y:S01]  /*26830*/  LDG.E.U16 R244, desc[UR56][R152.64] ;  /* 0x0000003898f47981 */ /* 0x0024e2000c1e1500 */
[----:B0-----:R-:W-:-:S03]  /*26840*/  IMAD.WIDE R158, R0, 0x2, R212 ;  /* 0x00000002009e7825 */ /* 0x001fc600078e02d4 */
[----:B------:R0:W3:Y:S04]  /*26850*/  LDG.E.U16 R240, desc[UR56][R14.64] ;  /* 0x000000380ef07981 */ /* 0x0000e8000c1e1500 */
[----:B------:R-:W3:Y:S04]  /*26860*/  LDL.64 R212, [R1+0xf10] ;  /* 0x000f100001d47983 */ /* 0x000ee80000100a00 */
[----:B------:R-:W3:Y:S04]  /*26870*/  LDL.64 R222, [R1+0xf20] ;  /* 0x000f200001de7983 */ /* 0x000ee80000100a00 */
[----:B------:R-:W3:Y:S04]  /*26880*/  LDL.64 R220, [R1+0xf18] ;  /* 0x000f180001dc7983 */ /* 0x000ee80000100a00 */
[----:B------:R1:W3:Y:S01]  /*26890*/  LDG.E.U16 R239, desc[UR56][R158.64] ;  /* 0x000000389eef7981 */ /* 0x0002e2000c1e1500 */
[----:B----4-:R-:W-:-:S03]  /*268a0*/  IMAD.WIDE R154, R0, 0x2, R182 ;  /* 0x00000002009a7825 */ /* 0x010fc600078e02b6 */
[----:B------:R-:W4:Y:S01]  /*268b0*/  LDL.64 R182, [R1+0xf08] ;  /* 0x000f080001b67983 */ /* 0x000f220000100a00 */
[----:B--2---:R-:W-:-:S03]  /*268c0*/  IMAD.WIDE R152, R0, 0x2, R186 ;  /* 0x0000000200987825 */ /* 0x004fc600078e02ba */
[----:B------:R-:W2:Y:S04]  /*268d0*/  LDG.E.U16 R231, desc[UR56][R154.64] ;  /* 0x000000389ae77981 */ /* 0x000ea8000c1e1500 */
[----:B------:R-:W2:Y:S01]  /*268e0*/  LDL.64 R186, [R1+0xf00] ;  /* 0x000f000001ba7983 */ /* 0x000ea20000100a00 */
[----:B------:R-:W-:-:S03]  /*268f0*/  IMAD.WIDE R156, R0, 0x2, R228 ;  /* 0x00000002009c7825 */ /* 0x000fc600078e02e4 */
[----:B------:R-:W-:Y:S04]  /*26900*/  STL [R1+0x4a0], R230 ;  /* 0x0004a0e601007387 */ /* 0x000fe80000100800 */
[----:B------:R1:W-:Y:S01]  /*26910*/  STL [R1+0x49c], R217 ;  /* 0x00049cd901007387 */ /* 0x0003e20000100800 */
[----:B0-----:R-:W-:-:S03]  /*26920*/  IMAD.WIDE R14, R0, 0x2, R226 ;  /* 0x00000002000e7825 */ /* 0x001fc600078e02e2 */
[----:B------:R0:W-:Y:S04]  /*26930*/  STL [R1+0x498], R199 ;  /* 0x000498c701007387 */ /* 0x0001e80000100800 */
[----:B------:R3:W2:Y:S04]  /*26940*/  LDG.E.U16 R232, desc[UR56][R156.64] ;  /* 0x000000389ce87981 */ /* 0x0006a8000c1e1500 */
[----:B------:R-:W-:Y:S04]  /*26950*/  STL [R1+0x494], R179 ;  /* 0x000494b301007387 */ /* 0x000fe80000100800 */
[----:B------:R3:W-:Y:S04]  /*26960*/  STL [R1+0x490], R160 ;  /* 0x000490a001007387 */ /* 0x0007e80000100800 */
[----:B-1----:R1:W2:Y:S01]  /*26970*/  LDG.E.U16 R217, desc[UR56][R14.64] ;  /* 0x000000380ed97981 */ /* 0x0022a2000c1e1500 */
[----:B------:R-:W-:-:S03]  /*26980*/  IMAD.WIDE R158, R0, 0x2, R224 ;  /* 0x00000002009e7825 */ /* 0x000fc600078e02e0 */
[----:B------:R-:W2:Y:S04]  /*26990*/  LDL.64 R228, [R1+0xef0] ;  /* 0x000ef00001e47983 */ /* 0x000ea80000100a00 */
[----:B0-----:R4:W2:Y:S01]  /*269a0*/  LDG.E.U16 R199, desc[UR56][R158.64] ;  /* 0x000000389ec77981 */ /* 0x0018a2000c1e1500 */
[----:B---3--:R-:W-:-:S03]  /*269b0*/  IMAD.WIDE R156, R0, 0x2, R218 ;  /* 0x00000002009c7825 */ /* 0x008fc600078e02da */
[----:B------:R0:W3:Y:S04]  /*269c0*/  LDG.E.U16 R230, desc[UR56][R152.64] ;  /* 0x0000003898e67981 */ /* 0x0000e8000c1e1500 */
[----:B------:R-:W3:Y:S04]  /*269d0*/  LDL.64 R218, [R1+0xef8] ;  /* 0x000ef80001da7983 */ /* 0x000ee80000100a00 */
[----:B------:R2:W3:Y:S01]  /*269e0*/  LDG.E.U16 R160, desc[UR56][R156.64] ;  /* 0x000000389ca07981 */ /* 0x0004e2000c1e1500 */
[----:B-1----:R-:W-:-:S03]  /*269f0*/  IMAD.WIDE R14, R0, 0x2, R212 ;  /* 0x00000002000e7825 */ /* 0x002fc600078e02d4 */
[----:B------:R-:W3:Y:S04]  /*26a00*/  LDL.64 R212, [R1+0xee8] ;  /* 0x000ee80001d47983 */ /* 0x000ee80000100a00 */
[----:B------:R-:W-:Y:S04]  /*26a10*/  STL [R1+0x48c], R23 ;  /* 0x00048c1701007387 */ /* 0x000fe80000100800 */
[----:B------:R1:W-:Y:S04]  /*26a20*/  STL [R1+0x488], R243 ;  /* 0x000488f301007387 */ /* 0x0003e80000100800 */
[----:B------:R-:W-:Y:S04]  /*26a30*/  STL [R1+0x484], R245 ;  /* 0x000484f501007387 */ /* 0x000fe80000100800 */
[----:B------:R-:W-:Y:S01]  /*26a40*/  STL [R1+0x480], R244 ;  /* 0x000480f401007387 */ /* 0x000fe20000100800 */
[----:B----4-:R-:W-:-:S03]  /*26a50*/  IMAD.WIDE R158, R0, 0x2, R182 ;  /* 0x00000002009e7825 */ /* 0x010fc600078e02b6 */
[----:B-1----:R-:W4:Y:S04]  /*26a60*/  LDG.E.U16 R243, desc[UR56][R14.64] ;  /* 0x000000380ef37981 */ /* 0x002f28000c1e1500 */
[----:B------:R-:W4:Y:S04]  /*26a70*/  LDL.64 R182, [R1+0xee0] ;  /* 0x000ee00001b67983 */ /* 0x000f280000100a00 */
[----:B------:R1:W-:Y:S01]  /*26a80*/  STL [R1+0x47c], R240 ;  /* 0x00047cf001007387 */ /* 0x0003e20000100800 */
[----:B------:R-:W-:-:S03]  /*26a90*/  IMAD.WIDE R154, R0, 0x2, R222 ;  /* 0x00000002009a7825 */ /* 0x000fc600078e02de */
[----:B------:R-:W4:Y:S01]  /*26aa0*/  LDL.64 R226, [R1+0xed8] ;  /* 0x000ed80001e27983 */ /* 0x000f220000100a00 */
[----:B0-----:R-:W-:-:S03]  /*26ab0*/  IMAD.WIDE R152, R0, 0x2, R220 ;  /* 0x0000000200987825 */ /* 0x001fc600078e02dc */
[----:B------:R3:W4:Y:S04]  /*26ac0*/  LDG.E.U16 R179, desc[UR56][R154.64] ;  /* 0x000000389ab37981 */ /* 0x000728000c1e1500 */
[----:B------:R0:W4:Y:S04]  /*26ad0*/  LDG.E.U16 R23, desc[UR56][R152.64] ;  /* 0x0000003898177981 */ /* 0x000128000c1e1500 */
[----:B------:R-:W4:Y:S04]  /*26ae0*/  LDL.64 R224, [R1+0xed0] ;  /* 0x000ed00001e07983 */ /* 0x000f280000100a00 */
[----:B------:R-:W4:Y:S04]  /*26af0*/  LDL.64 R222, [R1+0xec0] ;  /* 0x000ec00001de7983 */ /* 0x000f280000100a00 */
[----:B------:R-:W4:Y:S04]  /*26b00*/  LDL.64 R220, [R1+0xeb8] ;  /* 0x000eb80001dc7983 */ /* 0x000f280000100a00 */
[----:B-1----:R4:W4:Y:S01]  /*26b10*/  LDG.E.U16 R240, desc[UR56][R158.64] ;  /* 0x000000389ef07981 */ /* 0x002922000c1e1500 */
[----:B--2---:R-:W-:-:S03]  /*26b20*/  IMAD.WIDE R156, R0, 0x2, R186 ;  /* 0x00000002009c7825 */ /* 0x004fc600078e02ba */
[----:B------:R-:W2:Y:S01]  /*26b30*/  LDL.64 R186, [R1+0xec8] ;  /* 0x000ec80001ba7983 */ /* 0x000ea20000100a00 */
[----:B---3--:R-:W-:-:S03]  /*26b40*/  IMAD.WIDE R154, R0, 0x2, R218 ;  /* 0x00000002009a7825 */ /* 0x008fc600078e02da */
[----:B------:R-:W3:Y:S01]  /*26b50*/  LDL.64 R218, [R1+0xeb0] ;  /* 0x000eb00001da7983 */ /* 0x000ee20000100a00 */
[----:B0-----:R-:W-:-:S04]  /*26b60*/  IMAD.WIDE R152, R0, 0x2, R228 ;  /* 0x0000000200987825 */ /* 0x001fc800078e02e4 */
[C---:B------:R-:W-:Y:S02]  /*26b70*/  IMAD.WIDE R14, R0.reuse, 0x2, R212 ;  /* 0x00000002000e7825 */ /* 0x040fe400078e02d4 */
[----:B------:R-:W3:Y:S04]  /*26b80*/  LDL.64 R212, [R1+0xea8] ;  /* 0x000ea80001d47983 */ /* 0x000ee80000100a00 */
[----:B------:R-:W-:Y:S04]  /*26b90*/  STL [R1+0x478], R239 ;  /* 0x000478ef01007387 */ /* 0x000fe80000100800 */
[----:B------:R-:W-:Y:S04]  /*26ba0*/  STL [R1+0x474], R232 ;  /* 0x000474e801007387 */ /* 0x000fe80000100800 */
[----:B------:R0:W-:Y:S04]  /*26bb0*/  STL [R1+0x470], R231 ;  /* 0x000470e701007387 */ /* 0x0001e80000100800 */
[----:B------:R1:W-:Y:S04]  /*26bc0*/  STL [R1+0x46c], R230 ;  /* 0x00046ce601007387 */ /* 0x0003e80000100800 */
[----:B------:R4:W-:Y:S04]  /*26bd0*/  STL [R1+0x468], R217 ;  /* 0x000468d901007387 */ /* 0x0009e80000100800 */
[----:B0-----:R2:W3:Y:S04]  /*26be0*/  LDG.E.U16 R231, desc[UR56][R152.64] ;  /* 0x0000003898e77981 */ /* 0x0014e8000c1e1500 */
[----:B------:R0:W3:Y:S04]  /*26bf0*/  LDG.E.U16 R239, desc[UR56][R156.64] ;  /* 0x000000389cef7981 */ /* 0x0000e8000c1e1500 */
[----:B------:R0:W3:Y:S04]  /*26c00*/  LDG.E.U16 R232, desc[UR56][R154.64] ;  /* 0x000000389ae87981 */ /* 0x0000e8000c1e1500 */
[----:B-1----:R1:W3:Y:S01]  /*26c10*/  LDG.E.U16 R230, desc[UR56][R14.64] ;  /* 0x000000380ee67981 */ /* 0x0022e2000c1e1500 */
[----:B----4-:R-:W-:-:S03]  /*26c20*/  IMAD.WIDE R158, R0, 0x2, R182 ;  /* 0x00000002009e7825 */ /* 0x010fc600078e02b6 */
[----:B------:R-:W4:Y:S04]  /*26c30*/  LDL.64 R182, [R1+0xea0] ;  /* 0x000ea00001b67983 */ /* 0x000f280000100a00 */
[----:B------:R-:W4:Y:S01]  /*26c40*/  LDG.E.U16 R217, desc[UR56][R158.64] ;  /* 0x000000389ed97981 */ /* 0x000f22000c1e1500 */
[----:B--2---:R-:W-:-:S03]  /*26c50*/  IMAD.WIDE R152, R0, 0x2, R186 ;  /* 0x0000000200987825 */ /* 0x004fc600078e02ba */
[----:B------:R-:W2:Y:S01]  /*26c60*/  LDL.64 R186, [R1+0xe98] ;  /* 0x000e980001ba7983 */ /* 0x000ea20000100a00 */
[----:B0-----:R-:W-:-:S03]  /*26c70*/  IMAD.WIDE R156, R0, 0x2, R226 ;  /* 0x00000002009c7825 */ /* 0x001fc600078e02e2 */
[----:B------:R0:W-:Y:S04]  /*26c80*/  STL [R1+0x464], R199 ;  /* 0x000464c701007387 */ /* 0x0001e80000100800 */
[----:B------:R1:W-:Y:S01]  /*26c90*/  STL [R1+0x460], R160 ;  /* 0x000460a001007387 */ /* 0x0003e20000100800 */
[----:B------:R-:W-:-:S03]  /*26ca0*/  IMAD.WIDE R154, R0, 0x2, R224 ;  /* 0x00000002009a7825 */ /* 0x000fc600078e02e0 */
[----:B------:R1:W-:Y:S04]  /*26cb0*/  STL [R1+0x45c], R179 ;  /* 0x00045cb301007387 */ /* 0x0003e80000100800 */
[----:B0-----:R3:W2:Y:S04]  /*26cc0*/  LDG.E.U16 R199, desc[UR56][R156.64] ;  /* 0x000000389cc77981 */ /* 0x0016a8000c1e1500 */
[----:B------:R0:W-:Y:S04]  /*26cd0*/  STL [R1+0x458], R23 ;  /* 0x0004581701007387 */ /* 0x0001e80000100800 */
[----:B------:R-:W-:Y:S04]  /*26ce0*/  STL [R1+0x450], R243 ;  /* 0x000450f301007387 */ /* 0x000fe80000100800 */
[----:B-1----:R1:W2:Y:S01]  /*26cf0*/  LDG.E.U16 R160, desc[UR56][R154.64] ;  /* 0x000000389aa07981 */ /* 0x0022a2000c1e1500 */
[----:B------:R-:W-:-:S03]  /*26d00*/  IMAD.WIDE R14, R0, 0x2, R222 ;  /* 0x00000002000e7825 */ /* 0x000fc600078e02de */
[----:B------:R-:W2:Y:S04]  /*26d10*/  LDL.64 R228, [R1+0xe90] ;  /* 0x000e900001e47983 */ /* 0x000ea80000100a00 */
[----:B------:R4:W2:Y:S04]  /*26d20*/  LDG.E.U16 R179, desc[UR56][R152.64] ;  /* 0x0000003898b37981 */ /* 0x0008a8000c1e1500 */
[----:B0-----:R2:W2:Y:S01]  /*26d30*/  LDG.E.U16 R23, desc[UR56][R14.64] ;  /* 0x000000380e177981 */ /* 0x0014a2000c1e1500 */
[----:B---3--:R-:W-:-:S03]  /*26d40*/  IMAD.WIDE R156, R0, 0x2, R218 ;  /* 0x00000002009c7825 */ /* 0x008fc600078e02da */
[----:B------:R-:W3:Y:S04]  /*26d50*/  LDL.64 R226, [R1+0xe78] ;  /* 0x000e780001e27983 */ /* 0x000ee80000100a00 */
[----:B------:R-:W3:Y:S01]  /*26d60*/  LDL.64 R218, [R1+0xe88] ;  /* 0x000e880001da7983 */ /* 0x000ee20000100a00 */
[----:B------:R-:W-:-:S03]  /*26d70*/  IMAD.WIDE R158, R0, 0x2, R220 ;  /* 0x00000002009e7825 */ /* 0x000fc600078e02dc */
[----:B------:R-:W3:Y:S04]  /*26d80*/  LDL.64 R224, [R1+0xe70] ;  /* 0x000e700001e07983 */ /* 0x000ee80000100a00 */
[----:B------:R-:W3:Y:S04]  /*26d90*/  LDL.64 R222, [R1+0xe60] ;  /* 0x000e600001de7983 */ /* 0x000ee80000100a00 */
[----:B------:R-:W3:Y:S04]  /*26da0*/  LDL.64 R220, [R1+0xe58] ;  /* 0x000e580001dc7983 */ /* 0x000ee80000100a00 */
[----:B------:R-:W3:Y:S04]  /*26db0*/  LDG.E.U16 R248, desc[UR56][R156.64] ;  /* 0x000000389cf87981 */ /* 0x000ee8000c1e1500 */
[----:B------:R0:W3:Y:S01]  /*26dc0*/  LDG.E.U16 R250, desc[UR56][R158.64] ;  /* 0x000000389efa7981 */ /* 0x0000e2000c1e1500 */
[----:B-1----:R-:W-:-:S03]  /*26dd0*/  IMAD.WIDE R154, R0, 0x2, R212 ;  /* 0x00000002009a7825 */ /* 0x002fc600078e02d4 */
[----:B------:R-:W3:Y:S04]  /*26de0*/  LDL.64 R212, [R1+0xe80] ;  /* 0x000e800001d47983 */ /* 0x000ee80000100a00 */
[----:B------:R-:W3:Y:S01]  /*26df0*/  LDG.E.U16 R245, desc[UR56][R154.64] ;  /* 0x000000389af57981 */ /* 0x000ee2000c1e1500 */
[----:B----4-:R-:W-:-:S03]  /*26e00*/  IMAD.WIDE R152, R0, 0x2, R182 ;  /* 0x0000000200987825 */ /* 0x010fc600078e02b6 */
[----:B------:R-:W4:Y:S01]  /*26e10*/  LDL.64 R182, [R1+0xe68] ;  /* 0x000e680001b67983 */ /* 0x000f220000100a00 */
[----:B--2---:R-:W-:-:S03]  /*26e20*/  IMAD.WIDE R14, R0, 0x2, R186 ;  /* 0x00000002000e7825 */ /* 0x004fc600078e02ba */
[----:B------:R-:W2:Y:S04]  /*26e30*/  LDL.64 R186, [R1+0xe50] ;  /* 0x000e500001ba7983 */ /* 0x000ea80000100a00 */
[----:B------:R-:W-:Y:S04]  /*26e40*/  STL [R1+0x448], R240 ;  /* 0x000448f001007387 */ /* 0x000fe80000100800 */
[----:B------:R1:W-:Y:S04]  /*26e50*/  STL [R1+0x440], R239 ;  /* 0x000440ef01007387 */ /* 0x0003e80000100800 */
[----:B------:R0:W-:Y:S04]  /*26e60*/  STL [R1+0x43c], R232 ;  /* 0x00043ce801007387 */ /* 0x0001e80000100800 */
[----:B------:R0:W-:Y:S04]  /*26e70*/  STL [R1+0x438], R231 ;  /* 0x000438e701007387 */ /* 0x0001e80000100800 */
[----:B------:R3:W-:Y:S04]  /*26e80*/  STL [R1+0x434], R230 ;  /* 0x000434e601007387 */ /* 0x0007e80000100800 */
[----:B-1----:R1:W2:Y:S04]  /*26e90*/  LDG.E.U16 R239, desc[UR56][R152.64] ;  /* 0x0000003898ef7981 */ /* 0x0022a8000c1e1500 */
[----:B0-----:R0:W2:Y:S01]  /*26ea0*/  LDG.E.U16 R232, desc[UR56][R14.64] ;  /* 0x000000380ee87981 */ /* 0x0010a2000c1e1500 */
[----:B------:R-:W-:-:S05]  /*26eb0*/  IMAD.WIDE R158, R0, 0x2, R228 ;  /* 0x00000002009e7825 */ /* 0x000fca00078e02e4 */
[----:B------:R4:W2:Y:S01]  /*26ec0*/  LDG.E.U16 R231, desc[UR56][R158.64] ;  /* 0x000000389ee77981 */ /* 0x0008a2000c1e1500 */
[----:B---3--:R-:W-:-:S03]  /*26ed0*/  IMAD.WIDE R156, R0, 0x2, R218 ;  /* 0x00000002009c7825 */ /* 0x008fc600078e02da */
[----:B------:R-:W3:Y:S01]  /*26ee0*/  LDL.64 R218, [R1+0xe48] ;  /* 0x000e480001da7983 */ /* 0x000ee20000100a00 */
[----:B-1----:R-:W-:-:S05]  /*26ef0*/  IMAD.WIDE R152, R0, 0x2, R226 ;  /* 0x0000000200987825 */ /* 0x002fca00078e02e2 */
[----:B------:R2:W3:Y:S01]  /*26f00*/  LDG.E.U16 R230, desc[UR56][R152.64] ;  /* 0x0000003898e67981 */ /* 0x0004e2000c1e1500 */
[----:B------:R-:W-:-:S03]  /*26f10*/  IMAD.WIDE R154, R0, 0x2, R212 ;  /* 0x00000002009a7825 */ /* 0x000fc600078e02d4 */
[----:B------:R-:W3:Y:S04]  /*26f20*/  LDL.64 R212, [R1+0xe40] ;  /* 0x000e400001d47983 */ /* 0x000ee80000100a00 */
[----:B------:R-:W-:Y:S04]  /*26f30*/  STL [R1+0x430], R217 ;  /* 0x000430d901007387 */ /* 0x000fe80000100800 */
[----:B------:R1:W-:Y:S04]  /*26f40*/  STL [R1+0x42c], R199 ;  /* 0x00042cc701007387 */ /* 0x0003e80000100800 */
[----:B------:R-:W-:Y:S04]  /*26f50*/  STL [R1+0x428], R160 ;  /* 0x000428a001007387 */ /* 0x000fe80000100800 */
[----:B------:R-:W-:Y:S04]  /*26f60*/  STL [R1+0x424], R179 ;  /* 0x000424b301007387 */ /* 0x000fe80000100800 */
[----:B------:R1:W-:Y:S01]  /*26f70*/  STL [R1+0x420], R23 ;  /* 0x0004201701007387 */ /* 0x0003e20000100800 */
[----:B0-----:R-:W-:-:S03]  /*26f80*/  IMAD.WIDE R14, R0, 0x2, R224 ;  /* 0x00000002000e7825 */ /* 0x001fc600078e02e0 */
[----:B------:R-:W3:Y:S04]  /*26f90*/  LDL.64 R228, [R1+0xe30] ;  /* 0x000e300001e47983 */ /* 0x000ee80000100a00 */
[----:B-1----:R0:W3:Y:S04]  /*26fa0*/  LDG.E.U16 R199, desc[UR56][R156.64] ;  /* 0x000000389cc77981 */ /* 0x0020e8000c1e1500 */
[----:B------:R-:W3:Y:S04]  /*26fb0*/  LDG.E.U16 R23, desc[UR56][R14.64] ;  /* 0x000000380e177981 */ /* 0x000ee8000c1e1500 */
[----:B------:R1:W3:Y:S01]  /*26fc0*/  LDG.E.U16 R160, desc[UR56][R154.64] ;  /* 0x000000389aa07981 */ /* 0x0002e2000c1e1500 */
[----:B----4-:R-:W-:-:S03]  /*26fd0*/  IMAD.WIDE R158, R0, 0x2, R182 ;  /* 0x00000002009e7825 */ /* 0x010fc600078e02b6 */
[----:B------:R-:W4:Y:S01]  /*26fe0*/  LDL.64 R182, [R1+0xe38] ;  /* 0x000e380001b67983 */ /* 0x000f220000100a00 */
[----:B--2---:R-:W-:-:S03]  /*26ff0*/  IMAD.WIDE R152, R0, 0x2, R186 ;  /* 0x0000000200987825 */ /* 0x004fc600078e02ba */
[----:B------:R2:W4:Y:S04]  /*27000*/  LDG.E.U16 R244, desc[UR56][R158.64] ;  /* 0x000000389ef47981 */ /* 0x000528000c1e1500 */
[----:B------:R-:W4:Y:S01]  /*27010*/  LDL.64 R186, [R1+0xe28] ;  /* 0x000e280001ba7983 */ /* 0x000f220000100a00 */
[----:B0-----:R-:W-:-:S03]  /*27020*/  IMAD.WIDE R156, R0, 0x2, R222 ;  /* 0x00000002009c7825 */ /* 0x001fc600078e02de */
[----:B------:R-:W4:Y:S01]  /*27030*/  LDG.E.U16 R240, desc[UR56][R152.64] ;  /* 0x0000003898f07981 */ /* 0x000f22000c1e1500 */
[----:B-1----:R-:W-:-:S03]  /*27040*/  IMAD.WIDE R154, R0, 0x2, R220 ;  /* 0x00000002009a7825 */ /* 0x002fc600078e02dc */
[----:B------:R4:W4:Y:S04]  /*27050*/  LDG.E.U16 R179, desc[UR56][R156.64] ;  /* 0x000000389cb37981 */ /* 0x000928000c1e1500 */
[----:B------:R0:W4:Y:S01]  /*27060*/  LDG.E.U16 R243, desc[UR56][R154.64] ;  /* 0x000000389af37981 */ /* 0x000122000c1e1500 */
[----:B---3--:R-:W-:-:S03]  /*27070*/  IMAD.WIDE R14, R0, 0x2, R218 ;  /* 0x00000002000e7825 */ /* 0x008fc600078e02da */
[----:B------:R-:W3:Y:S04]  /*27080*/  LDL.64 R218, [R1+0xe20] ;  /* 0x000e200001da7983 */ /* 0x000ee80000100a00 */
[----:B------:R-:W-:Y:S04]  /*27090*/  STL [R1+0x41c], R250 ;  /* 0x00041cfa01007387 */ /* 0x000fe80000100800 */
[----:B------:R-:W-:Y:S04]  /*270a0*/  STL [R1+0x418], R248 ;  /* 0x000418f801007387 */ /* 0x000fe80000100800 */
[----:B------:R-:W3:Y:S04]  /*270b0*/  LDL.64 R226, [R1+0xe18] ;  /* 0x000e180001e27983 */ /* 0x000ee80000100a00 */
[----:B------:R-:W-:Y:S04]  /*270c0*/  STL [R1+0x414], R245 ;  /* 0x000414f501007387 */ /* 0x000fe80000100800 */
[----:B------:R-:W3:Y:S04]  /*270d0*/  LDL.64 R224, [R1+0xe10] ;  /* 0x000e100001e07983 */ /* 0x000ee80000100a00 */
[----:B------:R1:W-:Y:S01]  /*270e0*/  STL [R1+0x410], R239 ;  /* 0x000410ef01007387 */ /* 0x0003e20000100800 */
[----:B--2---:R-:W-:-:S03]  /*270f0*/  IMAD.WIDE R158, R0, 0x2, R212 ;  /* 0x00000002009e7825 */ /* 0x004fc600078e02d4 */
[----:B------:R-:W2:Y:S04]  /*27100*/  LDL.64 R212, [R1+0xe08] ;  /* 0x000e080001d47983 */ /* 0x000ea80000100a00 */
[----:B------:R3:W2:Y:S04]  /*27110*/  LDG.E.U16 R217, desc[UR56][R14.64] ;  /* 0x000000380ed97981 */ /* 0x0006a8000c1e1500 */
[----:B------:R-:W-:Y:S04]  /*27120*/  STL [R1+0x40c], R232 ;  /* 0x00040ce801007387 */ /* 0x000fe80000100800 */
[----:B------:R-:W2:Y:S04]  /*27130*/  LDL.64 R222, [R1+0xe00] ;  /* 0x000e000001de7983 */ /* 0x000ea80000100a00 */
[----:B------:R-:W2:Y:S01]  /*27140*/  LDL.64 R220, [R1+0xdf8] ;  /* 0x000df80001dc7983 */ /* 0x000ea20000100a00 */
[----:B----4-:R-:W-:-:S03]  /*27150*/  IMAD.WIDE R156, R0, 0x2, R182 ;  /* 0x00000002009c7825 */ /* 0x010fc600078e02b6 */
[----:B------:R-:W4:Y:S01]  /*27160*/  LDL.64 R182, [R1+0xdf0] ;  /* 0x000df00001b67983 */ /* 0x000f220000100a00 */
[----:B------:R-:W-:-:S03]  /*27170*/  IMAD.WIDE R152, R0, 0x2, R186 ;  /* 0x0000000200987825 */ /* 0x000fc600078e02ba */
[----:B------:R-:W4:Y:S01]  /*27180*/  LDL.64 R186, [R1+0xde8] ;  /* 0x000de80001ba7983 */ /* 0x000f220000100a00 */
[----:B0-----:R-:W-:-:S03]  /*27190*/  IMAD.WIDE R154, R0, 0x2, R228 ;  /* 0x00000002009a7825 */ /* 0x001fc600078e02e4 */
[----:B------:R-:W-:Y:S04]  /*271a0*/  STL [R1+0x408], R231 ;  /* 0x000408e701007387 */ /* 0x000fe80000100800 */
[----:B-1----:R2:W4:Y:S01]  /*271b0*/  LDG.E.U16 R239, desc[UR56][R152.64] ;  /* 0x0000003898ef7981 */ /* 0x002522000c1e1500 */
[----:B---3--:R-:W-:-:S03]  /*271c0*/  IMAD.WIDE R14, R0, 0x2, R218 ;  /* 0x00000002000e7825 */ /* 0x008fc600078e02da */
[----:B------:R-:W3:Y:S04]  /*271d0*/  LDL.64 R218, [R1+0xde0] ;  /* 0x000de00001da7983 */ /* 0x000ee80000100a00 */
[----:B------:R0:W-:Y:S04]  /*271e0*/  STL [R1+0x404], R199 ;  /* 0x000404c701007387 */ /* 0x0001e80000100800 */
[----:B------:R1:W-:Y:S04]  /*271f0*/  STL [R1+0x400], R160 ;  /* 0x000400a001007387 */ /* 0x0003e80000100800 */
[----:B------:R2:W-:Y:S04]  /*27200*/  STL [R1+0x3fc], R230 ;  /* 0x0003fce601007387 */ /* 0x0005e80000100800 */
[----:B0-----:R-:W3:Y:S04]  /*27210*/  LDG.E.U16 R199, desc[UR56][R158.64] ;  /* 0x000000389ec77981 */ /* 0x001ee8000c1e1500 */
[----:B-1----:R0:W3:Y:S04]  /*27220*/  LDG.E.U16 R160, desc[UR56][R156.64] ;  /* 0x000000389ca07981 */ /* 0x0020e8000c1e1500 */
[----:B--2---:R1:W2:Y:S01]  /*27230*/  LDG.E.U16 R230, desc[UR56][R154.64] ;  /* 0x000000389ae67981 */ /* 0x0042a2000c1e1500 */
[----:B------:R-:W-:-:S03]  /*27240*/  IMAD.WIDE R152, R0, 0x2, R212 ;  /* 0x0000000200987825 */ /* 0x000fc600078e02d4 */
[----:B------:R-:W-:Y:S04]  /*27250*/  STL [R1+0x3f8], R23 ;  /* 0x0003f81701007387 */ /* 0x000fe80000100800 */
[----:B------:R-:W2:Y:S01]  /*27260*/  LDL.64 R212, [R1+0xdd8] ;  /* 0x000dd80001d47983 */ /* 0x000ea20000100a00 */
[----:B0-----:R-:W-:-:S03]  /*27270*/  IMAD.WIDE R156, R0, 0x2, R226 ;  /* 0x00000002009c7825 */ /* 0x001fc600078e02e2 */
[----:B------:R-:W-:Y:S01]  /*27280*/  STL [R1+0x3f4], R244 ;  /* 0x0003f4f401007387 */ /* 0x000fe20000100800 */
[----:B-1----:R-:W-:-:S03]  /*27290*/  IMAD.WIDE R154, R0, 0x2, R224 ;  /* 0x00000002009a7825 */ /* 0x002fc600078e02e0 */
[----:B------:R0:W2:Y:S04]  /*272a0*/  LDG.E.U16 R232, desc[UR56][R14.64] ;  /* 0x000000380ee87981 */ /* 0x0000a8000c1e1500 */
[----:B------:R1:W-:Y:S04]  /*272b0*/  STL [R1+0x3f0], R179 ;  /* 0x0003f0b301007387 */ /* 0x0003e80000100800 */
[----:B------:R-:W-:Y:S04]  /*272c0*/  STL [R1+0x3ec], R243 ;  /* 0x0003ecf301007387 */ /* 0x000fe80000100800 */
[----:B------:R-:W-:Y:S04]  /*272d0*/  STL [R1+0x3e8], R240 ;  /* 0x0003e8f001007387 */ /* 0x000fe80000100800 */
[----:B------:R1:W-:Y:S04]  /*272e0*/  STL [R1+0x3e4], R217 ;  /* 0x0003e4d901007387 */ /* 0x0003e80000100800 */
[----:B------:R-:W2:Y:S04]  /*272f0*/  LDL.64 R158, [R1+0xdd0] ;  /* 0x000dd000019e7983 */ /* 0x000ea80000100a00 */
[----:B------:R-:W2:Y:S04]  /*27300*/  LDG.E.U16 R231, desc[UR56][R156.64] ;  /* 0x000000389ce77981 */ /* 0x000ea8000c1e1500 */
[----:B------:R4:W2:Y:S04]  /*27310*/  LDG.E.U16 R229, desc[UR56][R154.64] ;  /* 0x000000389ae57981 */ /* 0x0008a8000c1e1500 */
[----:B------:R1:W2:Y:S01]  /*27320*/  LDG.E.U16 R228, desc[UR56][R152.64] ;  /* 0x0000003898e47981 */ /* 0x0002a2000c1e1500 */
[----:B0-----:R-:W-:-:S03]  /*27330*/  IMAD.WIDE R14, R0, 0x2, R222 ;  /* 0x00000002000e7825 */ /* 0x001fc600078e02de */
[----:B------:R-:W2:Y:S01]  /*27340*/  LDL.64 R226, [R1+0xdc8] ;  /* 0x000dc80001e27983 */ /* 0x000ea20000100a00 */
[----:B----4-:R-:W-:-:S03]  /*27350*/  IMAD.WIDE R154, R0, 0x2, R182 ;  /* 0x00000002009a7825 */ /* 0x010fc600078e02b6 */
[----:B------:R-:W4:Y:S04]  /*27360*/  LDL.64 R182, [R1+0xdc0] ;  /* 0x000dc00001b67983 */ /* 0x000f280000100a00 */
[----:B-1----:R0:W4:Y:S01]  /*27370*/  LDG.E.U16 R179, desc[UR56][R14.64] ;  /* 0x000000380eb37981 */ /* 0x002122000c1e1500 */
[----:B------:R-:W-:Y:S01]  /*27380*/  FMNMX R23, R233, R234, !PT ;  /* 0x000000eae9177209 */ /* 0x000fe20007800000 */
[C---:B------:R-:W-:Y:S02]  /*27390*/  IMAD.WIDE R156, R0.reuse, 0x2, R220 ;  /* 0x00000002009c7825 */ /* 0x040fe400078e02dc */
[----:B------:R-:W4:Y:S04]  /*273a0*/  LDL.64 R224, [R1+0xdb0] ;  /* 0x000db00001e07983 */ /* 0x000f280000100a00 */
[----:B------:R-:W4:Y:S01]  /*273b0*/  LDL.64 R222, [R1+0xda8] ;  /* 0x000da80001de7983 */ /* 0x000f220000100a00 */
[----:B------:R-:W-:Y:S01]  /*273c0*/  IMAD.WIDE R152, R0, 0x2, R186 ;  /* 0x0000000200987825 */ /* 0x000fe200078e02ba */
[----:B0-----:R-:W-:-:S02]  /*273d0*/  FMNMX R14, R235, R23, !PT ;  /* 0x00000017eb0e7209 */ /* 0x001fc40007800000 */
[----:B------:R-:W4:Y:S02]  /*273e0*/  LDL.64 R186, [R1+0xdb8] ;  /* 0x000db80001ba7983 */ /* 0x000f240000100a00 */
[----:B------:R-:W-:Y:S02]  /*273f0*/  FMNMX R14, R236, R14, !PT ;  /* 0x0000000eec0e7209 */ /* 0x000fe40007800000 */
[----:B------:R0:W4:Y:S02]  /*27400*/  LDG.E.U16 R217, desc[UR56][R156.64] ;  /* 0x000000389cd97981 */ /* 0x000124000c1e1500 */
[----:B------:R-:W-:-:S04]  /*27410*/  FMNMX R23, R237, R14, !PT ;  /* 0x0000000eed177209 */ /* 0x000fc80007800000 */
[----:B------:R-:W-:Y:S01]  /*27420*/  FMNMX R23, R161, R23, !PT ;  /* 0x00000017a1177209 */ /* 0x000fe20007800000 */
[C---:B---3--:R-:W-:Y:S02]  /*27430*/  IMAD.WIDE R14, R0.reuse, 0x2, R218 ;  /* 0x00000002000e7825 */ /* 0x048fe400078e02da */
[----:B------:R-:W3:Y:S04]  /*27440*/  LDL.64 R218, [R1+0xda0] ;  /* 0x000da00001da7983 */ /* 0x000ee80000100a00 */
[----:B------:R1:W-:Y:S04]  /*27450*/  STL [R1+0x3e0], R199 ;  /* 0x0003e0c701007387 */ /* 0x0003e80000100800 */
[----:B------:R0:W-:Y:S04]  /*27460*/  STL [R1+0x3dc], R160 ;  /* 0x0003dca001007387 */ /* 0x0001e80000100800 */
[----:B--2---:R2:W-:Y:S04]  /*27470*/  STL [R1+0x3d8], R230 ;  /* 0x0003d8e601007387 */ /* 0x0045e80000100800 */
[----:B-1----:R-:W3:Y:S04]  /*27480*/  LDG.E.U16 R199, desc[UR56][R154.64] ;  /* 0x000000389ac77981 */ /* 0x002ee8000c1e1500 */
[----:B0-----:R-:W3:Y:S01]  /*27490*/  LDG.E.U16 R160, desc[UR56][R152.64] ;  /* 0x0000003898a07981 */ /* 0x001ee2000c1e1500 */
[----:B------:R-:W-:-:S03]  /*274a0*/  IMAD.WIDE R156, R0, 0x2, R212 ;  /* 0x00000002009c7825 */ /* 0x000fc600078e02d4 */
[----:B--2---:R0:W2:Y:S04]  /*274b0*/  LDG.E.U16 R230, desc[UR56][R14.64] ;  /* 0x000000380ee67981 */ /* 0x0040a8000c1e1500 */
[----:B------:R-:W-:Y:S04]  /*274c0*/  STL [R1+0x3d4], R239 ;  /* 0x0003d4ef01007387 */ /* 0x000fe80000100800 */
[----:B------:R-:W-:Y:S01]  /*274d0*/  STL [R1+0x3d0], R232 ;  /* 0x0003d0e801007387 */ /* 0x000fe20000100800 */
[----:B0-----:R-:W-:-:S03]  /*274e0*/  FMNMX R14, R164, R23, !PT ;  /* 0x00000017a40e7209 */ /* 0x001fc60007800000 */
[----:B------:R-:W2:Y:S01]  /*274f0*/  LDL.64 R212, [R1+0xd90] ;  /* 0x000d900001d47983 */ /* 0x000ea20000100a00 */
[----:B------:R-:W-:-:S03]  /*27500*/  FMNMX R14, R165, R14, !PT ;  /* 0x0000000ea50e7209 */ /* 0x000fc60007800000 */
[----:B------:R-:W2:Y:S01]  /*27510*/  LDL.64 R220, [R1+0xd98] ;  /* 0x000d980001dc7983 */ /* 0x000ea20000100a00 */
[----:B------:R-:W-:Y:S01]  /*27520*/  FMNMX R23, R168, R14, !PT ;  /* 0x0000000ea8177209 */ /* 0x000fe20007800000 */
[C---:B------:R-:W-:Y:S02]  /*27530*/  IMAD.WIDE R154, R0.reuse, 0x2, R158 ;  /* 0x00000002009a7825 */ /* 0x040fe400078e029e */
[----:B------:R-:W2:Y:S04]  /*27540*/  LDL.64 R158, [R1+0xd88] ;  /* 0x000d8800019e7983 */ /* 0x000ea80000100a00 */
[----:B------:R-:W-:Y:S04]  /*27550*/  STL [R1+0x3cc], R231 ;  /* 0x0003cce701007387 */ /* 0x000fe80000100800 */
[----:B------:R0:W-:Y:S04]  /*27560*/  STL [R1+0x3c8], R229 ;  /* 0x0003c8e501007387 */ /* 0x0001e80000100800 */
[----:B------:R1:W-:Y:S01]  /*27570*/  STL [R1+0x3c4], R228 ;  /* 0x0003c4e401007387 */ /* 0x0003e20000100800 */
[----:B----4-:R-:W-:-:S03]  /*27580*/  IMAD.WIDE R14, R0, 0x2, R182 ;  /* 0x00000002000e7825 */ /* 0x010fc600078e02b6 */
[----:B0-----:R0:W4:Y:S04]  /*27590*/  LDG.E.U16 R229, desc[UR56][R156.64] ;  /* 0x000000389ce57981 */ /* 0x001128000c1e1500 */
[----:B------:R-:W4:Y:S01]  /*275a0*/  LDL.64 R182, [R1+0xd80] ;  /* 0x000d800001b67983 */ /* 0x000f220000100a00 */
[----:B------:R-:W-:-:S03]  /*275b0*/  IMAD.WIDE R152, R0, 0x2, R226 ;  /* 0x0000000200987825 */ /* 0x000fc600078e02e2 */
[----:B------:R0:W-:Y:S04]  /*275c0*/  STL [R1+0x3c0], R179 ;  /* 0x0003c0b301007387 */ /* 0x0001e80000100800 */
[----:B-1----:R1:W4:Y:S04]  /*275d0*/  LDG.E.U16 R228, desc[UR56][R154.64] ;  /* 0x000000389ae47981 */ /* 0x002328000c1e1500 */
[----:B------:R1:W4:Y:S04]  /*275e0*/  LDG.E.U16 R232, desc[UR56][R14.64] ;  /* 0x000000380ee87981 */ /* 0x000328000c1e1500 */
[----:B0-----:R0:W4:Y:S01]  /*275f0*/  LDG.E.U16 R179, desc[UR56][R152.64] ;  /* 0x0000003898b37981 */ /* 0x001122000c1e1500 */
[----:B------:R-:W-:-:S03]  /*27600*/  IMAD.WIDE R156, R0, 0x2, R186 ;  /* 0x00000002009c7825 */ /* 0x000fc600078e02ba */
[----:B------:R-:W4:Y:S01]  /*27610*/  LDL.64 R186, [R1+0xd78] ;  /* 0x000d780001ba7983 */ /* 0x000f220000100a00 */
[----:B------:R-:W-:Y:S01]  /*27620*/  FMNMX R23, R169, R23, !PT ;  /* 0x00000017a9177209 */ /* 0x000fe20007800000 */
[----:B-1----:R-:W-:Y:S02]  /*27630*/  IMAD.WIDE R154, R0, 0x2, R224 ;  /* 0x00000002009a7825 */ /* 0x002fe400078e02e0 */
[----:B------:R-:W4:Y:S01]  /*27640*/  LDG.E.U16 R231, desc[UR56][R156.64] ;  /* 0x000000389ce77981 */ /* 0x000f22000c1e1500 */
[----:B------:R-:W-:-:S04]  /*27650*/  FMNMX R14, R172, R23, !PT ;  /* 0x00000017ac0e7209 */ /* 0x000fc80007800000 */
[----:B------:R-:W-:-:S04]  /*27660*/  FMNMX R14, R173, R14, !PT ;  /* 0x0000000ead0e7209 */ /* 0x000fc80007800000 */
[----:B------:R-:W-:-:S04]  /*27670*/  FMNMX R23, R176, R14, !PT ;  /* 0x0000000eb0177209 */ /* 0x000fc80007800000 */
[----:B------:R-:W-:Y:S01]  /*27680*/  FMNMX R23, R177, R23, !PT ;  /* 0x00000017b1177209 */ /* 0x000fe20007800000 */
[----:B0-----:R-:W-:-:S04]  /*27690*/  IMAD.WIDE R152, R0, 0x2, R222 ;  /* 0x0000000200987825 */ /* 0x001fc800078e02de */
[C---:B---3--:R-:W-:Y:S02]  /*276a0*/  IMAD.WIDE R14, R0.reuse, 0x2, R218 ;  /* 0x00000002000e7825 */ /* 0x048fe400078e02da */
[----:B------:R-:W3:Y:S04]  /*276b0*/  LDL.64 R218, [R1+0xd70] ;  /* 0x000d700001da7983 */ /* 0x000ee80000100a00 */
[----:B------:R0:W-:Y:S04]  /*276c0*/  STL [R1+0x3bc], R217 ;  /* 0x0003bcd901007387 */ /* 0x0001e80000100800 */
[----:B0-----:R0:W3:Y:S04]  /*276d0*/  LDG.E.U16 R217, desc[UR56][R154.64] ;  /* 0x000000389ad97981 */ /* 0x0010e8000c1e1500 */
[----:B------:R-:W-:Y:S04]  /*276e0*/  STL [R1+0x3b8], R199 ;  /* 0x0003b8c701007387 */ /* 0x000fe80000100800 */
[----:B------:R1:W-:Y:S04]  /*276f0*/  STL [R1+0x3b4], R160 ;  /* 0x0003b4a001007387 */ /* 0x0003e80000100800 */
[----:B--2---:R2:W-:Y:S04]  /*27700*/  STL [R1+0x3b0], R230 ;  /* 0x0003b0e601007387 */ /* 0x0045e80000100800 */
[----:B------:R-:W3:Y:S04]  /*27710*/  LDL.64 R226, [R1+0xd60] ;  /* 0x000d600001e27983 */ /* 0x000ee80000100a00 */
[----:B-1----:R1:W3:Y:S01]  /*27720*/  LDG.E.U16 R160, desc[UR56][R14.64] ;  /* 0x000000380ea07981 */ /* 0x0022e2000c1e1500 */
[----:B0-----:R-:W-:-:S03]  /*27730*/  IMAD.WIDE R154, R0, 0x2, R212 ;  /* 0x00000002009a7825 */ /* 0x001fc600078e02d4 */
[----:B------:R0:W3:Y:S04]  /*27740*/  LDG.E.U16 R199, desc[UR56][R152.64] ;  /* 0x0000003898c77981 */ /* 0x0000e8000c1e1500 */
[----:B------:R-:W3:Y:S01]  /*27750*/  LDL.64 R212, [R1+0xd68] ;  /* 0x000d680001d47983 */ /* 0x000ee20000100a00 */
[----:B-1----:R-:W-:-:S04]  /*27760*/  FMNMX R14, R180, R23, !PT ;  /* 0x00000017b40e7209 */ /* 0x002fc80007800000 */
[----:B------:R-:W-:-:S04]  /*27770*/  FMNMX R14, R181, R14, !PT ;  /* 0x0000000eb50e7209 */ /* 0x000fc80007800000 */
[----:B------:R-:W-:Y:S01]  /*27780*/  FMNMX R23, R184, R14, !PT ;  /* 0x0000000eb8177209 */ /* 0x000fe20007800000 */
[----:B------:R-:W-:-:S04]  /*27790*/  IMAD.WIDE R156, R0, 0x2, R220 ;  /* 0x00000002009c7825 */ /* 0x000fc800078e02dc */
[C---:B0-----:R-:W-:Y:S01]  /*277a0*/  IMAD.WIDE R152, R0.reuse, 0x2, R158 ;  /* 0x0000000200987825 */ /* 0x041fe200078e029e */
[----:B--2---:R0:W2:Y:S04]  /*277b0*/  LDG.E.U16 R230, desc[UR56][R156.64] ;  /* 0x000000389ce67981 */ /* 0x0040a8000c1e1500 */
[----:B------:R-:W2:Y:S01]  /*277c0*/  LDL.64 R158, [R1+0xd58] ;  /* 0x000d5800019e7983 */ /* 0x000ea20000100a00 */
[----:B----4-:R-:W-:-:S03]  /*277d0*/  IMAD.WIDE R14, R0, 0x2, R182 ;  /* 0x00000002000e7825 */ /* 0x010fc600078e02b6 */
[----:B------:R-:W4:Y:S04]  /*277e0*/  LDL.64 R182, [R1+0xd50] ;  /* 0x000d500001b67983 */ /* 0x000f280000100a00 */
[----:B------:R1:W-:Y:S04]  /*277f0*/  STL [R1+0x3ac], R229 ;  /* 0x0003ace501007387 */ /* 0x0003e80000100800 */
[----:B------:R0:W-:Y:S04]  /*27800*/  STL [R1+0x3a8], R228 ;  /* 0x0003a8e401007387 */ /* 0x0001e80000100800 */
[----:B-1----:R-:W4:Y:S04]  /*27810*/  LDG.E.U16 R229, desc[UR56][R154.64] ;  /* 0x000000389ae57981 */ /* 0x002f28000c1e1500 */
[----:B------:R1:W-:Y:S04]  /*27820*/  STL [R1+0x3a4], R179 ;  /* 0x0003a4b301007387 */ /* 0x0003e80000100800 */
[----:B0-----:R-:W4:Y:S04]  /*27830*/  LDG.E.U16 R228, desc[UR56][R152.64] ;  /* 0x0000003898e47981 */ /* 0x001f28000c1e1500 */
[----:B------:R-:W-:Y:S04]  /*27840*/  STL [R1+0x3a0], R232 ;  /* 0x0003a0e801007387 */ /* 0x000fe80000100800 */
[----:B-1----:R0:W4:Y:S04]  /*27850*/  LDG.E.U16 R179, desc[UR56][R14.64] ;  /* 0x000000380eb37981 */ /* 0x002128000c1e1500 */
[----:B------:R-:W4:Y:S01]  /*27860*/  LDL.64 R222, [R1+0xd40] ;  /* 0x000d400001de7983 */ /* 0x000f220000100a00 */
[----:B------:R-:W-:-:S03]  /*27870*/  FMNMX R23, R185, R23, !PT ;  /* 0x00000017b9177209 */ /* 0x000fc60007800000 */
[----:B------:R-:W4:Y:S01]  /*27880*/  LDL.64 R224, [R1+0xd48] ;  /* 0x000d480001e07983 */ /* 0x000f220000100a00 */
[----:B------:R-:W-:-:S03]  /*27890*/  IMAD.WIDE R156, R0, 0x2, R186 ;  /* 0x00000002009c7825 */ /* 0x000fc600078e02ba */
[----:B------:R-:W4:Y:S04]  /*278a0*/  LDL.64 R220, [R1+0xd30] ;  /* 0x000d300001dc7983 */ /* 0x000f280000100a00 */
[----:B------:R-:W4:Y:S01]  /*278b0*/  LDL.64 R186, [R1+0xd38] ;  /* 0x000d380001ba7983 */ /* 0x000f220000100a00 */
[----:B0-----:R-:W-:-:S04]  /*278c0*/  FMNMX R14, R188, R23, !PT ;  /* 0x00000017bc0e7209 */ /* 0x001fc80007800000 */
[----:B------:R-:W-:-:S04]  /*278d0*/  FMNMX R14, R189, R14, !PT ;  /* 0x0000000ebd0e7209 */ /* 0x000fc80007800000 */
[----:B------:R-:W-:Y:S01]  /*278e0*/  FMNMX R23, R192, R14, !PT ;  /* 0x0000000ec0177209 */ /* 0x000fe20007800000 */
[C---:B---3--:R-:W-:Y:S02]  /*278f0*/  IMAD.WIDE R154, R0.reuse, 0x2, R218 ;  /* 0x00000002009a7825 */ /* 0x048fe400078e02da */
[----:B------:R-:W3:Y:S04]  /*27900*/  LDL.64 R218, [R1+0xd28] ;  /* 0x000d280001da7983 */ /* 0x000ee80000100a00 */
[----:B------:R-:W-:Y:S01]  /*27910*/  STL [R1+0x39c], R231 ;  /* 0x00039ce701007387 */ /* 0x000fe20000100800 */
[----:B------:R-:W-:-:S03]  /*27920*/  IMAD.WIDE R14, R0, 0x2, R226 ;  /* 0x00000002000e7825 */ /* 0x000fc600078e02e2 */
[----:B------:R2:W3:Y:S01]  /*27930*/  LDG.E.U16 R226, desc[UR56][R156.64] ;  /* 0x000000389ce27981 */ /* 0x0004e2000c1e1500 */
[----:B------:R-:W-:-:S03]  /*27940*/  IMAD.WIDE R152, R0, 0x2, R212 ;  /* 0x0000000200987825 */ /* 0x000fc600078e02d4 */
[----:B------:R-:W3:Y:S04]  /*27950*/  LDL.64 R212, [R1+0xd20] ;  /* 0x000d200001d47983 */ /* 0x000ee80000100a00 */
[----:B------:R0:W-:Y:S04]  /*27960*/  STL [R1+0x398], R217 ;  /* 0x000398d901007387 */ /* 0x0001e80000100800 */
[----:B------:R1:W-:Y:S04]  /*27970*/  STL [R1+0x394], R199 ;  /* 0x000394c701007387 */ /* 0x0003e80000100800 */
[----:B------:R2:W-:Y:S04]  /*27980*/  STL [R1+0x390], R160 ;  /* 0x000390a001007387 */ /* 0x0005e80000100800 */
[----:B0-----:R4:W3:Y:S04]  /*27990*/  LDG.E.U16 R217, desc[UR56][R154.64] ;  /* 0x000000389ad97981 */ /* 0x0018e8000c1e1500 */
[----:B-1----:R-:W3:Y:S04]  /*279a0*/  LDG.E.U16 R199, desc[UR56][R152.64] ;  /* 0x0000003898c77981 */ /* 0x002ee8000c1e1500 */
[----:B--2---:R-:W2:Y:S01]  /*279b0*/  LDG.E.U16 R160, desc[UR56][R14.64] ;  /* 0x000000380ea07981 */ /* 0x004ea2000c1e1500 */
[----:B------:R-:W-:-:S03]  /*279c0*/  IMAD.WIDE R156, R0, 0x2, R158 ;  /* 0x00000002009c7825 */ /* 0x000fc600078e029e */
[----:B------:R-:W2:Y:S01]  /*279d0*/  LDL.64 R158, [R1+0xd18] ;  /* 0x000d1800019e7983 */ /* 0x000ea20000100a00 */
[----:B----4-:R-:W-:-:S03]  /*279e0*/  IMAD.WIDE R154, R0, 0x2, R182 ;  /* 0x00000002009a7825 */ /* 0x010fc600078e02b6 */
[----:B------:R0:W4:Y:S04]  /*279f0*/  LDG.E.U16 R232, desc[UR56][R156.64] ;  /* 0x000000389ce87981 */ /* 0x000128000c1e1500 */
[----:B------:R-:W4:Y:S04]  /*27a00*/  LDL.64 R182, [R1+0xd10] ;  /* 0x000d100001b67983 */ /* 0x000f280000100a00 */
[----:B------:R-:W-:Y:S01]  /*27a10*/  STL [R1+0x38c], R230 ;  /* 0x00038ce601007387 */ /* 0x000fe20000100800 */
[----:B------:R-:W-:-:S03]  /*27a20*/  FMNMX R23, R193, R23, !PT ;  /* 0x00000017c1177209 */ /* 0x000fc60007800000 */
[----:B------:R-:W4:Y:S04]  /*27a30*/  LDG.E.U16 R231, desc[UR56][R154.64] ;  /* 0x000000389ae77981 */ /* 0x000f28000c1e1500 */
[----:B------:R1:W-:Y:S04]  /*27a40*/  STL [R1+0x388], R229 ;  /* 0x000388e501007387 */ /* 0x0003e80000100800 */
[----:B------:R-:W-:Y:S04]  /*27a50*/  STL [R1+0x384], R228 ;  /* 0x000384e401007387 */ /* 0x000fe80000100800 */
[----:B------:R1:W-:Y:S01]  /*27a60*/  STL [R1+0x380], R179 ;  /* 0x000380b301007387 */ /* 0x0003e20000100800 */
[----:B0-----:R-:W-:-:S03]  /*27a70*/  IMAD.WIDE R156, R0, 0x2, R186 ;  /* 0x00000002009c7825 */ /* 0x001fc600078e02ba */
[----:B------:R-:W4:Y:S01]  /*27a80*/  LDL.64 R186, [R1+0xd08] ;  /* 0x000d080001ba7983 */ /* 0x000f220000100a00 */
[----:B------:R-:W-:Y:S01]  /*27a90*/  FMNMX R14, R196, R23, !PT ;  /* 0x00000017c40e7209 */ /* 0x000fe20007800000 */
[----:B------:R-:W-:Y:S02]  /*27aa0*/  IMAD.WIDE R152, R0, 0x2, R224 ;  /* 0x0000000200987825 */ /* 0x000fe400078e02e0 */
[----:B-1----:R-:W4:Y:S01]  /*27ab0*/  LDG.E.U16 R229, desc[UR56][R156.64] ;  /* 0x000000389ce57981 */ /* 0x002f22000c1e1500 */
[----:B------:R-:W-:-:S03]  /*27ac0*/  FMNMX R14, R197, R14, !PT ;  /* 0x0000000ec50e7209 */ /* 0x000fc60007800000 */
[----:B------:R-:W4:Y:S01]  /*27ad0*/  LDG.E.U16 R230, desc[UR56][R152.64] ;  /* 0x0000003898e67981 */ /* 0x000f22000c1e1500 */
[----:B------:R-:W-:Y:S01]  /*27ae0*/  FMNMX R23, R200, R14, !PT ;  /* 0x0000000ec8177209 */ /* 0x000fe20007800000 */
[----:B------:R-:W-:Y:S02]  /*27af0*/  IMAD.WIDE R14, R0, 0x2, R222 ;  /* 0x00000002000e7825 */ /* 0x000fe400078e02de */
[----:B------:R-:W4:Y:S01]  /*27b00*/  LDL.64 R222, [R1+0xcf8] ;  /* 0x000cf80001de7983 */ /* 0x000f220000100a00 */
[----:B------:R-:W-:-:S03]  /*27b10*/  FMNMX R23, R201, R23, !PT ;  /* 0x00000017c9177209 */ /* 0x000fc60007800000 */
[----:B------:R0:W4:Y:S02]  /*27b20*/  LDG.E.U16 R179, desc[UR56][R14.64] ;  /* 0x000000380eb37981 */ /* 0x000124000c1e1500 */
[----:B0-----:R-:W-:-:S04]  /*27b30*/  FMNMX R14, R204, R23, !PT ;  /* 0x00000017cc0e7209 */ /* 0x001fc80007800000 */
[----:B------:R-:W-:-:S04]  /*27b40*/  FMNMX R14, R205, R14, !PT ;  /* 0x0000000ecd0e7209 */ /* 0x000fc80007800000 */
[----:B------:R-:W-:Y:S01]  /*27b50*/  FMNMX R23, R208, R14, !PT ;  /* 0x0000000ed0177209 */ /* 0x000fe20007800000 */
[C---:B---3--:R-:W-:Y:S02]  /*27b60*/  IMAD.WIDE R152, R0.reuse, 0x2, R218 ;  /* 0x0000000200987825 */ /* 0x048fe400078e02da */
[----:B------:R-:W3:Y:S02]  /*27b70*/  LDL.64 R218, [R1+0xd00] ;  /* 0x000d000001da7983 */ /* 0x000ee40000100a00 */
[----:B------:R-:W-:-:S05]  /*27b80*/  IMAD.WIDE R154, R0, 0x2, R220 ;  /* 0x00000002009a7825 */ /* 0x000fca00078e02dc */
[----:B------:R0:W3:Y:S01]  /*27b90*/  LDG.E.U16 R228, desc[UR56][R154.64] ;  /* 0x000000389ae47981 */ /* 0x0000e2000c1e1500 */
[----:B------:R-:W-:-:S03]  /*27ba0*/  IMAD.WIDE R14, R0, 0x2, R212 ;  /* 0x00000002000e7825 */ /* 0x000fc600078e02d4 */
[----:B------:R-:W3:Y:S04]  /*27bb0*/  LDL.64 R212, [R1+0xcf0] ;  /* 0x000cf00001d47983 */ /* 0x000ee80000100a00 */
[----:B------:R1:W-:Y:S04]  /*27bc0*/  STL [R1+0x37c], R226 ;  /* 0x00037ce201007387 */ /* 0x0003e80000100800 */
[----:B------:R0:W-:Y:S04]  /*27bd0*/  STL [R1+0x378], R217 ;  /* 0x000378d901007387 */ /* 0x0001e80000100800 */
[----:B------:R0:W-:Y:S04]  /*27be0*/  STL [R1+0x374], R199 ;  /* 0x000374c701007387 */ /* 0x0001e80000100800 */
[----:B--2---:R-:W-:Y:S04]  /*27bf0*/  STL [R1+0x370], R160 ;  /* 0x000370a001007387 */ /* 0x004fe80000100800 */
[----:B-1----:R-:W2:Y:S04]  /*27c00*/  LDL.64 R226, [R1+0xce8] ;  /* 0x000ce80001e27983 */ /* 0x002ea80000100a00 */
[----:B------:R-:W2:Y:S04]  /*27c10*/  LDL.64 R224, [R1+0xce0] ;  /* 0x000ce00001e07983 */ /* 0x000ea80000100a00 */
[----:B------:R-:W2:Y:S01]  /*27c20*/  LDL.64 R220, [R1+0xcd0] ;  /* 0x000cd00001dc7983 */ /* 0x000ea20000100a00 */
[----:B----4-:R-:W-:-:S03]  /*27c30*/  IMAD.WIDE R156, R0, 0x2, R182 ;  /* 0x00000002009c7825 */ /* 0x010fc600078e02b6 */
[----:B------:R-:W4:Y:S04]  /*27c40*/  LDL.64 R182, [R1+0xcd8] ;  /* 0x000cd80001b67983 */ /* 0x000f280000100a00 */
[----:B0-----:R-:W2:Y:S04]  /*27c50*/  LDG.E.U16 R217, desc[UR56][R152.64] ;  /* 0x0000003898d97981 */ /* 0x001ea8000c1e1500 */
[----:B------:R0:W-:Y:S04]  /*27c60*/  STL [R1+0x36c], R232 ;  /* 0x00036ce801007387 */ /* 0x0001e80000100800 */
[----:B------:R1:W2:Y:S01]  /*27c70*/  LDG.E.U16 R199, desc[UR56][R14.64] ;  /* 0x000000380ec77981 */ /* 0x0002a2000c1e1500 */
[----:B------:R-:W-:-:S03]  /*27c80*/  IMAD.WIDE R158, R0, 0x2, R158 ;  /* 0x00000002009e7825 */ /* 0x000fc600078e029e */
[----:B------:R-:W2:Y:S04]  /*27c90*/  LDG.E.U16 R239, desc[UR56][R156.64] ;  /* 0x000000389cef7981 */ /* 0x000ea8000c1e1500 */
[----:B------:R3:W2:Y:S01]  /*27ca0*/  LDG.E.U16 R240, desc[UR56][R158.64] ;  /* 0x000000389ef07981 */ /* 0x0006a2000c1e1500 */
[----:B------:R-:W-:-:S03]  /*27cb0*/  IMAD.WIDE R154, R0, 0x2, R186 ;  /* 0x00000002009a7825 */ /* 0x000fc600078e02ba */
[----:B------:R-:W2:Y:S04]  /*27cc0*/  LDL.64 R186, [R1+0xcc8] ;  /* 0x000cc80001ba7983 */ /* 0x000ea80000100a00 */
[----:B------:R3:W-:Y:S04]  /*27cd0*/  STL [R1+0x368], R231 ;  /* 0x000368e701007387 */ /* 0x0007e80000100800 */
[----:B0-----:R-:W2:Y:S01]  /*27ce0*/  LDG.E.U16 R232, desc[UR56][R154.64] ;  /* 0x000000389ae87981 */ /* 0x001ea2000c1e1500 */
[----:B-1----:R-:W-:-:S04]  /*27cf0*/  IMAD.WIDE R14, R0, 0x2, R222 ;  /* 0x00000002000e7825 */ /* 0x002fc800078e02de */
[C---:B---3--:R-:W-:Y:S02]  /*27d00*/  IMAD.WIDE R152, R0.reuse, 0x2, R218 ;  /* 0x0000000200987825 */ /* 0x048fe400078e02da */
[----:B------:R-:W3:Y:S04]  /*27d10*/  LDL.64 R218, [R1+0xcc0] ;  /* 0x000cc00001da7983 */ /* 0x000ee80000100a00 */
[----:B------:R-:W-:Y:S04]  /*27d20*/  STL [R1+0x364], R230 ;  /* 0x000364e601007387 */ /* 0x000fe80000100800 */
[----:B------:R0:W-:Y:S04]  /*27d30*/  STL [R1+0x360], R179 ;  /* 0x000360b301007387 */ /* 0x0001e80000100800 */
[----:B------:R4:W3:Y:S04]  /*27d40*/  LDG.E.U16 R231, desc[UR56][R152.64] ;  /* 0x0000003898e77981 */ /* 0x0008e8000c1e1500 */
[----:B------:R-:W3:Y:S04]  /*27d50*/  LDL.64 R222, [R1+0xcb8] ;  /* 0x000cb80001de7983 */ /* 0x000ee80000100a00 */
[----:B0-----:R0:W3:Y:S01]  /*27d60*/  LDG.E.U16 R179, desc[UR56][R14.64] ;  /* 0x000000380eb37981 */ /* 0x0010e2000c1e1500 */
[----:B------:R-:W-:-:S03]  /*27d70*/  IMAD.WIDE R158, R0, 0x2, R212 ;  /* 0x00000002009e7825 */ /* 0x000fc600078e02d4 */
[----:B------:R-:W3:Y:S04]  /*27d80*/  LDL.64 R212, [R1+0xcb0] ;  /* 0x000cb00001d47983 */ /* 0x000ee80000100a00 */
[----:B------:R1:W3:Y:S01]  /*27d90*/  LDG.E.U16 R230, desc[UR56][R158.64] ;  /* 0x000000389ee67981 */ /* 0x0002e2000c1e1500 */
[----:B----4-:R-:W-:-:S03]  /*27da0*/  IMAD.WIDE R152, R0, 0x2, R182 ;  /* 0x0000000200987825 */ /* 0x010fc600078e02b6 */
[----:B------:R-:W4:Y:S04]  /*27db0*/  LDL.64 R182, [R1+0xca8] ;  /* 0x000ca80001b67983 */ /* 0x000f280000100a00 */
[----:B------:R1:W-:Y:S04]  /*27dc0*/  STL [R1+0x35c], R229 ;  /* 0x00035ce501007387 */ /* 0x0003e80000100800 */
[----:B------:R1:W-:Y:S04]  /*27dd0*/  STL [R1+0x358], R228 ;  /* 0x000358e401007387 */ /* 0x0003e80000100800 */
[----:B--2---:R2:W-:Y:S04]  /*27de0*/  STL [R1+0x354], R217 ;  /* 0x000354d901007387 */ /* 0x0045e80000100800 */
[----:B------:R2:W-:Y:S01]  /*27df0*/  STL [R1+0x350], R199 ;  /* 0x000350c701007387 */ /* 0x0005e20000100800 */
[----:B------:R-:W-:-:S03]  /*27e00*/  IMAD.WIDE R156, R0, 0x2, R226 ;  /* 0x00000002009c7825 */ /* 0x000fc600078e02e2 */
[----:B------:R-:W4:Y:S01]  /*27e10*/  LDL.64 R226, [R1+0xc88] ;  /* 0x000c880001e27983 */ /* 0x000f220000100a00 */
[----:B0-----:R-:W-:-:S03]  /*27e20*/  IMAD.WIDE R14, R0, 0x2, R220 ;  /* 0x00000002000e7825 */ /* 0x001fc600078e02dc */
[----:B-1----:R3:W4:Y:S01]  /*27e30*/  LDG.E.U16 R229, desc[UR56][R156.64] ;  /* 0x000000389ce57981 */ /* 0x002722000c1e1500 */
[----:B------:R-:W-:-:S03]  /*27e40*/  IMAD.WIDE R154, R0, 0x2, R224 ;  /* 0x00000002009a7825 */ /* 0x000fc600078e02e0 */
[----:B------:R-:W4:Y:S04]  /*27e50*/  LDL.64 R220, [R1+0xc98] ;  /* 0x000c980001dc7983 */ /* 0x000f280000100a00 */
[----:B------:R0:W4:Y:S04]  /*27e60*/  LDG.E.U16 R228, desc[UR56][R154.64] ;  /* 0x000000389ae47981 */ /* 0x000128000c1e1500 */
[----:B--2---:R1:W2:Y:S04]  /*27e70*/  LDG.E.U16 R217, desc[UR56][R152.64] ;  /* 0x0000003898d97981 */ /* 0x0042a8000c1e1500 */
[----:B------:R4:W2:Y:S04]  /*27e80*/  LDG.E.U16 R199, desc[UR56][R14.64] ;  /* 0x000000380ec77981 */ /* 0x0008a8000c1e1500 */
[----:B------:R-:W2:Y:S01]  /*27e90*/  LDL.64 R224, [R1+0xc80] ;  /* 0x000c800001e07983 */ /* 0x000ea20000100a00 */
[----:B------:R-:W-:-:S03]  /*27ea0*/  IMAD.WIDE R158, R0, 0x2, R186 ;  /* 0x00000002009e7825 */ /* 0x000fc600078e02ba */
[----:B------:R-:W2:Y:S04]  /*27eb0*/  LDL.64 R186, [R1+0xca0] ;  /* 0x000ca00001ba7983 */ /* 0x000ea80000100a00 */
[----:B------:R2:W2:Y:S01]  /*27ec0*/  LDG.E.U16 R243, desc[UR56][R158.64] ;  /* 0x000000389ef37981 */ /* 0x0004a2000c1e1500 */
[----:B---3--:R-:W-:-:S03]  /*27ed0*/  IMAD.WIDE R156, R0, 0x2, R218 ;  /* 0x00000002009c7825 */ /* 0x008fc600078e02da */
[----:B------:R-:W3:Y:S01]  /*27ee0*/  LDL.64 R218, [R1+0xc90] ;  /* 0x000c900001da7983 */ /* 0x000ee20000100a00 */
[----:B0-----:R-:W-:-:S04]  /*27ef0*/  IMAD.WIDE R154, R0, 0x2, R222 ;  /* 0x00000002009a7825 */ /* 0x001fc800078e02de */
[----:B-1----:R-:W-:Y:S02]  /*27f00*/  IMAD.WIDE R152, R0, 0x2, R212 ;  /* 0x0000000200987825 */ /* 0x002fe400078e02d4 */
[----:B------:R-:W3:Y:S04]  /*27f10*/  LDL.64 R212, [R1+0xc78] ;  /* 0x000c780001d47983 */ /* 0x000ee80000100a00 */
[----:B------:R0:W-:Y:S04]  /*27f20*/  STL [R1+0x34c], R240 ;  /* 0x00034cf001007387 */ /* 0x0001e80000100800 */
[----:B------:R-:W3:Y:S04]  /*27f30*/  LDL.64 R222, [R1+0xc70] ;  /* 0x000c700001de7983 */ /* 0x000ee80000100a00 */
[----:B------:R1:W-:Y:S01]  /*27f40*/  STL [R1+0x348], R239 ;  /* 0x000348ef01007387 */ /* 0x0003e20000100800 */
[----:B------:R-:W-:-:S03]  /*27f50*/  FMNMX R23, R209, R23, !PT ;  /* 0x00000017d1177209 */ /* 0x000fc60007800000 */
[----:B0-----:R0:W3:Y:S01]  /*27f60*/  LDG.E.U16 R240, desc[UR56][R156.64] ;  /* 0x000000389cf07981 */ /* 0x0010e2000c1e1500 */
[----:B----4-:R-:W-:-:S03]  /*27f70*/  IMAD.WIDE R14, R0, 0x2, R182 ;  /* 0x00000002000e7825 */ /* 0x010fc600078e02b6 */
[----:B-1----:R-:W4:Y:S04]  /*27f80*/  LDG.E.U16 R239, desc[UR56][R154.64] ;  /* 0x000000389aef7981 */ /* 0x002f28000c1e1500 */
[----:B------:R-:W4:Y:S04]  /*27f90*/  LDL.64 R182, [R1+0xc68] ;  /* 0x000c680001b67983 */ /* 0x000f280000100a00 */
[----:B------:R-:W-:Y:S04]  /*27fa0*/  STL [R1+0x344], R232 ;  /* 0x000344e801007387 */ /* 0x000fe80000100800 */
[----:B------:R-:W-:Y:S04]  /*27fb0*/  STL [R1+0x340], R231 ;  /* 0x000340e701007387 */ /* 0x000fe80000100800 */
[----:B------:R1:W-:Y:S01]  /*27fc0*/  STL [R1+0x33c], R179 ;  /* 0x00033cb301007387 */ /* 0x0003e20000100800 */
[----:B--2---:R-:W-:-:S03]  /*27fd0*/  IMAD.WIDE R158, R0, 0x2, R186 ;  /* 0x00000002009e7825 */ /* 0x004fc600078e02ba */
[----:B-1----:R-:W2:Y:S04]  /*27fe0*/  LDL R179, [R1+0x9b8] ;  /* 0x0009b80001b37983 */ /* 0x002ea80000100800 */
[----:B------:R-:W2:Y:S01]  /*27ff0*/  LDL.64 R186, [R1+0xc60] ;  /* 0x000c600001ba7983 */ /* 0x000ea20000100a00 */
[----:B------:R-:W-:Y:S01]  /*28000*/  FMNMX R23, R163, R23, !PT ;  /* 0x00000017a3177209 */ /* 0x000fe20007800000 */
[----:B0-----:R-:W-:Y:S02]  /*28010*/  IMAD.WIDE R156, R0, 0x2, R220 ;  /* 0x00000002009c7825 */ /* 0x001fe400078e02dc */
[----:B------:R-:W2:Y:S01]  /*28020*/  LDL.64 R220, [R1+0xc58] ;  /* 0x000c580001dc7983 */ /* 0x000ea20000100a00 */
[----:B------:R-:W-:-:S03]  /*28030*/  FMNMX R23, R162, R23, !PT ;  /* 0x00000017a2177209 */ /* 0x000fc60007800000 */
[----:B------:R0:W2:Y:S04]  /*28040*/  LDG.E.U16 R232, desc[UR56][R152.64] ;  /* 0x0000003898e87981 */ /* 0x0000a8000c1e1500 */
[----:B------:R-:W1:Y:S04]  /*28050*/  SHFL.BFLY PT, R160, R23, 0x2, 0x1f ;  /* 0x0c401f0017a07f89 */ /* 0x000e6800000e0000 */
[----:B------:R1:W-:Y:S01]  /*28060*/  STL [R1+0x338], R230 ;  /* 0x000338e601007387 */ /* 0x0003e20000100800 */
[----:B0-----:R-:W-:-:S03]  /*28070*/  IMAD.WIDE R152, R0, 0x2, R226 ;  /* 0x0000000200987825 */ /* 0x001fc600078e02e2 */
[----:B------:R0:W2:Y:S04]  /*28080*/  LDG.E.U16 R231, desc[UR56][R14.64] ;  /* 0x000000380ee77981 */ /* 0x0000a8000c1e1500 */
[----:B------:R-:W2:Y:S04]  /*28090*/  LDG.E.U16 R226, desc[UR56][R158.64] ;  /* 0x000000389ee27981 */ /* 0x000ea8000c1e1500 */
[----:B-1----:R1:W2:Y:S01]  /*280a0*/  LDG.E.U16 R230, desc[UR56][R156.64] ;  /* 0x000000389ce67981 */ /* 0x0022a2000c1e1500 */
[----:B------:R-:W-:Y:S01]  /*280b0*/  FMNMX R23, R23, R160, !PT ;  /* 0x000000a017177209 */ /* 0x000fe20007800000 */
[----:B---3--:R-:W-:-:S02]  /*280c0*/  IMAD.WIDE R154, R0, 0x2, R218 ;  /* 0x00000002009a7825 */ /* 0x008fc400078e02da */
[----:B------:R-:W3:Y:S04]  /*280d0*/  LDL.64 R218, [R1+0xc50] ;  /* 0x000c500001da7983 */ /* 0x000ee80000100a00 */
[----:B------:R-:W1:Y:S01]  /*280e0*/  SHFL.BFLY PT, R160, R23, 0x1, 0x1f ;  /* 0x0c201f0017a07f89 */ /* 0x000e6200000e0000 */
[----:B0-----:R-:W-:-:S03]  /*280f0*/  IMAD.WIDE R14, R0, 0x2, R224 ;  /* 0x00000002000e7825 */ /* 0x001fc600078e02e0 */
[----:B------:R0:W-:Y:S04]  /*28100*/  STL [R1+0x334], R229 ;  /* 0x000334e501007387 */ /* 0x0001e80000100800 */
[----:B------:R-:W-:Y:S04]  /*28110*/  STL [R1+0x330], R228 ;  /* 0x000330e401007387 */ /* 0x000fe80000100800 */
[----:B------:R1:W-:Y:S04]  /*28120*/  STL [R1+0x32c], R217 ;  /* 0x00032cd901007387 */ /* 0x0003e80000100800 */
[----:B------:R1:W-:Y:S04]  /*28130*/  STL [R1+0x328], R199 ;  /* 0x000328c701007387 */ /* 0x0003e80000100800 */
[----:B0-----:R0:W3:Y:S04]  /*28140*/  LDG.E.U16 R229, desc[UR56][R154.64] ;  /* 0x000000389ae57981 */ /* 0x0010e8000c1e1500 */
[----:B-1----:R4:W3:Y:S04]  /*28150*/  LDG.E.U16 R217, desc[UR56][R152.64] ;  /* 0x0000003898d97981 */ /* 0x0028e8000c1e1500 */
[----:B------:R1:W3:Y:S01]  /*28160*/  LDG.E.U16 R199, desc[UR56][R14.64] ;  /* 0x000000380ec77981 */ /* 0x0002e2000c1e1500 */
[----:B------:R-:W-:Y:S01]  /*28170*/  IMAD.WIDE R156, R0, 0x2, R212 ;  /* 0x00000002009c7825 */ /* 0x000fe200078e02d4 */
[----:B------:R-:W-:-:S02]  /*28180*/  FMNMX R23, R23, R160, !PT ;  /* 0x000000a017177209 */ /* 0x000fc40007800000 */
[----:B------:R-:W3:Y:S04]  /*28190*/  LDL.64 R212, [R1+0xc48] ;  /* 0x000c480001d47983 */ /* 0x000ee80000100a00 */
[----:B------:R-:W3:Y:S01]  /*281a0*/  LDL.64 R158, [R1+0xc38] ;  /* 0x000c3800019e7983 */ /* 0x000ee20000100a00 */
[----:B0-----:R-:W-:-:S03]  /*281b0*/  IMAD.WIDE R154, R0, 0x2, R222 ;  /* 0x00000002009a7825 */ /* 0x001fc600078e02de */
[----:B------:R-:W3:Y:S04]  /*281c0*/  LDL.64 R224, [R1+0xc30] ;  /* 0x000c300001e07983 */ /* 0x000ee80000100a00 */
[----:B------:R0:W3:Y:S04]  /*281d0*/  LDG.E.U16 R228, desc[UR56][R156.64] ;  /* 0x000000389ce47981 */ /* 0x0000e8000c1e1500 */
[----:B------:R0:W3:Y:S01]  /*281e0*/  LDG.E.U16 R227, desc[UR56][R154.64] ;  /* 0x000000389ae37981 */ /* 0x0000e2000c1e1500 */
[----:B----4-:R-:W-:-:S03]  /*281f0*/  IMAD.WIDE R152, R0, 0x2, R182 ;  /* 0x0000000200987825 */ /* 0x010fc600078e02b6 */
[----:B------:R-:W4:Y:S01]  /*28200*/  LDL.64 R182, [R1+0xc40] ;  /* 0x000c400001b67983 */ /* 0x000f220000100a00 */
[----:B--2---:R-:W-:-:S03]  /*28210*/  FMNMX R23, R23, R179, !PT ;  /* 0x000000b317177209 */ /* 0x004fc60007800000 */
[----:B------:R-:W2:Y:S01]  /*28220*/  LDG.E.U16 R179, desc[UR56][R152.64] ;  /* 0x0000003898b37981 */ /* 0x000ea2000c1e1500 */
[----:B-1----:R-:W-:-:S03]  /*28230*/  IMAD.WIDE R14, R0, 0x2, R186 ;  /* 0x00000002000e7825 */ /* 0x002fc600078e02ba */
[----:B------:R-:W2:Y:S04]  /*28240*/  LDL.64 R186, [R1+0xc28] ;  /* 0x000c280001ba7983 */ /* 0x000ea80000100a00 */
[----:B------:R1:W2:Y:S01]  /*28250*/  LDG.E.U16 R160, desc[UR56][R14.64] ;  /* 0x000000380ea07981 */ /* 0x0002a2000c1e1500 */
[----:B0-----:R-:W-:-:S03]  /*28260*/  FADD R156, R233, -R23 ;  /* 0x80000017e99c7221 */ /* 0x001fc60000000000 */
[----:B------:R-:W-:Y:S01]  /*28270*/  STL [R1+0x324], R243 ;  /* 0x000324f301007387 */ /* 0x000fe20000100800 */
[----:B------:R-:W-:-:S03]  /*28280*/  IMAD.WIDE R154, R0, 0x2, R220 ;  /* 0x00000002009a7825 */ /* 0x000fc600078e02dc */
[----:B------:R-:W-:Y:S01]  /*28290*/  STL [R1+0x320], R240 ;  /* 0x000320f001007387 */ /* 0x000fe20000100800 */
[----:B-1----:R-:W-:Y:S01]  /*282a0*/  FMUL R14, R156, 1.4426950216293334961 ;  /* 0x3fb8aa3b9c0e7820 */ /* 0x002fe20000400000 */
[----:B------:R-:W-:Y:S02]  /*282b0*/  FADD R15, R234, -R23 ;  /* 0x80000017ea0f7221 */ /* 0x000fe40000000000 */
[----:B------:R-:W-:Y:S04]  /*282c0*/  STL [R1+0x31c], R239 ;  /* 0x00031cef01007387 */ /* 0x000fe80000100800 */
[----:B------:R-:W-:Y:S01]  /*282d0*/  STL [R1+0x318], R232 ;  /* 0x000318e801007387 */ /* 0x000fe20000100800 */
[----:B------:R0:W-:Y:S03]  /*282e0*/  MUFU.EX2 R252, R14 ;  /* 0x0000000e00fc7308 */ /* 0x0001e60000000800 */
[----:B------:R-:W-:Y:S01]  /*282f0*/  STL [R1+0x314], R231 ;  /* 0x000314e701007387 */ /* 0x000fe20000100800 */
[----:B------:R-:W-:-:S03]  /*28300*/  FMUL R156, R15, 1.4426950216293334961 ;  /* 0x3fb8aa3b0f9c7820 */ /* 0x000fc60000400000 */
[----:B------:R-:W2:Y:S04]  /*28310*/  LDL.64 R222, [R1+0xc20] ;  /* 0x000c200001de7983 */ /* 0x000ea80000100a00 */
[----:B------:R-:W2:Y:S01]  /*28320*/  LDL.64 R220, [R1+0xc18] ;  /* 0x000c180001dc7983 */ /* 0x000ea20000100a00 */
[----:B---3--:R-:W-:-:S03]  /*28330*/  IMAD.WIDE R152, R0, 0x2, R218 ;  /* 0x0000000200987825 */ /* 0x008fc600078e02da */
[----:B------:R-:W3:Y:S04]  /*28340*/  LDL.64 R218, [R1+0xc10] ;  /* 0x000c100001da7983 */ /* 0x000ee80000100a00 */
[----:B------:R1:W-:Y:S04]  /*28350*/  STL [R1+0x310], R226 ;  /* 0x000310e201007387 */ /* 0x0003e80000100800 */
[----:B------:R-:W-:Y:S04]  /*28360*/  STL [R1+0x30c], R230 ;  /* 0x00030ce601007387 */ /* 0x000fe80000100800 */
[----:B-1----:R1:W3:Y:S01]  /*28370*/  LDG.E.U16 R226, desc[UR56][R154.64] ;  /* 0x000000389ae27981 */ /* 0x0022e2000c1e1500 */
[----:B------:R4:W-:Y:S03]  /*28380*/  MUFU.EX2 R251, R156 ;  /* 0x0000009c00fb7308 */ /* 0x0009e60000000800 */
[----:B------:R-:W-:Y:S04]  /*28390*/  STL [R1+0x308], R229 ;  /* 0x000308e501007387 */ /* 0x000fe80000100800 */
[----:B------:R0:W-:Y:S04]  /*283a0*/  STL [R1+0x304], R217 ;  /* 0x000304d901007387 */ /* 0x0001e80000100800 */
[----:B------:R1:W-:Y:S04]  /*283b0*/  STL [R1+0x300], R199 ;  /* 0x000300c701007387 */ /* 0x0003e80000100800 */
[----:B0-----:R0:W3:Y:S01]  /*283c0*/  LDG.E.U16 R217, desc[UR56][R152.64] ;  /* 0x0000003898d97981 */ /* 0x0010e2000c1e1500 */
[----:B-1----:R-:W-:Y:S01]  /*283d0*/  FADD R154, R235, -R23 ;  /* 0x80000017eb9a7221 */ /* 0x002fe20000000000 */
[----:B------:R-:W-:-:S02]  /*283e0*/  IMAD.WIDE R14, R0, 0x2, R212 ;  /* 0x00000002000e7825 */ /* 0x000fc400078e02d4 */
[----:B------:R-:W3:Y:S04]  /*283f0*/  LDL.64 R212, [R1+0xc08] ;  /* 0x000c080001d47983 */ /* 0x000ee80000100a00 */
[----:B------:R1:W3:Y:S01]  /*28400*/  LDG.E.U16 R199, desc[UR56][R14.64] ;  /* 0x000000380ec77981 */ /* 0x0002e2000c1e1500 */
[----:B0-----:R-:W-:-:S04]  /*28410*/  IMAD.WIDE R152, R0, 0x2, R224 ;  /* 0x0000000200987825 */ /* 0x001fc800078e02e0 */
[----:B-1----:R-:W-:Y:S01]  /*28420*/  FMUL R14, R154, 1.4426950216293334961 ;  /* 0x3fb8aa3b9a0e7820 */ /* 0x002fe20000400000 */
[----:B------:R-:W-:Y:S01]  /*28430*/  FADD R15, R236, -R23 ;  /* 0x80000017ec0f7221 */ /* 0x000fe20000000000 */
[C---:B------:R-:W-:Y:S02]  /*28440*/  IMAD.WIDE R154, R0.reuse, 0x2, R158 ;  /* 0x00000002009a7825 */ /* 0x040fe400078e029e */
[----:B------:R0:W-:Y:S02]  /*28450*/  MUFU.EX2 R250, R14 ;  /* 0x0000000e00fa7308 */ /* 0x0001e40000000800 */
[----:B------:R-:W-:Y:S01]  /*28460*/  FMUL R158, R15, 1.4426950216293334961 ;  /* 0x3fb8aa3b0f9e7820 */ /* 0x000fe20000400000 */
[----:B------:R-:W3:Y:S01]  /*28470*/  LDG.E.U16 R224, desc[UR56][R154.64] ;  /* 0x000000389ae07981 */ /* 0x000ee2000c1e1500 */
[----:B----4-:R-:W-:-:S03]  /*28480*/  IMAD.WIDE R156, R0, 0x2, R182 ;  /* 0x00000002009c7825 */ /* 0x010fc600078e02b6 */
[----:B------:R-:W4:Y:S04]  /*28490*/  LDL.64 R182, [R1+0xc00] ;  /* 0x000c000001b67983 */ /* 0x000f280000100a00 */
[----:B------:R-:W-:Y:S04]  /*284a0*/  STL [R1+0x2fc], R228 ;  /* 0x0002fce401007387 */ /* 0x000fe80000100800 */
[----:B------:R-:W4:Y:S04]  /*284b0*/  LDG.E.U16 R225, desc[UR56][R156.64] ;  /* 0x000000389ce17981 */ /* 0x000f28000c1e1500 */
[----:B------:R-:W-:Y:S04]  /*284c0*/  STL [R1+0x2f8], R227 ;  /* 0x0002f8e301007387 */ /* 0x000fe80000100800 */
[----:B--2---:R1:W-:Y:S01]  /*284d0*/  STL [R1+0x2f4], R179 ;  /* 0x0002f4b301007387 */ /* 0x0043e20000100800 */
[----:B0-----:R-:W-:-:S03]  /*284e0*/  IMAD.WIDE R14, R0, 0x2, R186 ;  /* 0x00000002000e7825 */ /* 0x001fc600078e02ba */
[----:B------:R0:W-:Y:S04]  /*284f0*/  STL [R1+0x2f0], R160 ;  /* 0x0002f0a001007387 */ /* 0x0001e80000100800 */
[----:B-1----:R1:W2:Y:S01]  /*28500*/  LDG.E.U16 R179, desc[UR56][R152.64] ;  /* 0x0000003898b37981 */ /* 0x0022a2000c1e1500 */
[----:B------:R-:W-:-:S03]  /*28510*/  FADD R159, R237, -R23 ;  /* 0x80000017ed9f7221 */ /* 0x000fc60000000000 */
[----:B------:R-:W2:Y:S04]  /*28520*/  LDL.64 R186, [R1+0xbf8] ;  /* 0x000bf80001ba7983 */ /* 0x000ea80000100a00 */
[----:B0-----:R0:W2:Y:S01]  /*28530*/  LDG.E.U16 R160, desc[UR56][R14.64] ;  /* 0x000000380ea07981 */ /* 0x0010a2000c1e1500 */
[----:B------:R0:W-:Y:S01]  /*28540*/  MUFU.EX2 R248, R158 ;  /* 0x0000009e00f87308 */ /* 0x0001e20000000800 */
[----:B-1----:R-:W-:Y:S01]  /*28550*/  FMUL R152, R159, 1.4426950216293334961 ;  /* 0x3fb8aa3b9f987820 */ /* 0x002fe20000400000 */
[--C-:B------:R-:W-:Y:S01]  /*28560*/  FADD R157, R164, -R23.reuse ;  /* 0x80000017a49d7221 */ /* 0x100fe20000000000 */
[----:B0-----:R-:W-:Y:S01]  /*28570*/  FADD R14, R161, -R23 ;  /* 0x80000017a10e7221 */ /* 0x001fe20000000000 */
[----:B------:R-:W2:Y:S03]  /*28580*/  LDL.64 R158, [R1+0xbf0] ;  /* 0x000bf000019e7983 */ /* 0x000ea60000100a00 */
[----:B------:R-:W-:Y:S01]  /*28590*/  FMUL R156, R14, 1.4426950216293334961 ;  /* 0x3fb8aa3b0e9c7820 */ /* 0x000fe20000400000 */
[----:B------:R0:W-:Y:S01]  /*285a0*/  MUFU.EX2 R245, R152 ;  /* 0x0000009800f57308 */ /* 0x0001e20000000800 */
[----:B------:R-:W-:-:S04]  /*285b0*/  IMAD.WIDE R154, R0, 0x2, R222 ;  /* 0x00000002009a7825 */ /* 0x000fc800078e02de */
[----:B---3--:R-:W-:-:S03]  /*285c0*/  IMAD.WIDE R14, R0, 0x2, R218 ;  /* 0x00000002000e7825 */ /* 0x008fc600078e02da */
[----:B------:R1:W-:Y:S01]  /*285d0*/  MUFU.EX2 R244, R156 ;  /* 0x0000009c00f47308 */ /* 0x0003e20000000800 */
[----:B------:R3:W2:Y:S01]  /*285e0*/  LDG.E.U16 R219, desc[UR56][R154.64] ;  /* 0x000000389adb7981 */ /* 0x0006a2000c1e1500 */
[----:B0-----:R-:W-:-:S05]  /*285f0*/  IMAD.WIDE R152, R0, 0x2, R220 ;  /* 0x0000000200987825 */ /* 0x001fca00078e02dc */
[----:B------:R0:W2:Y:S04]  /*28600*/  LDG.E.U16 R218, desc[UR56][R152.64] ;  /* 0x0000003898da7981 */ /* 0x0000a8000c1e1500 */
[----:B------:R-:W-:Y:S01]  /*28610*/  STL [R1+0x2ec], R226 ;  /* 0x0002ece201007387 */ /* 0x000fe20000100800 */
[----:B---3--:R-:W-:-:S03]  /*28620*/  FADD R155, R165, -R23 ;  /* 0x80000017a59b7221 */ /* 0x008fc60000000000 */
[----:B------:R3:W-:Y:S04]  /*28630*/  STL [R1+0x2e8], R217 ;  /* 0x0002e8d901007387 */ /* 0x0007e80000100800 */
[----:B---3--:R3:W2:Y:S01]  /*28640*/  LDG.E.U16 R217, desc[UR56][R14.64] ;  /* 0x000000380ed97981 */ /* 0x0086a2000c1e1500 */
[----:B0-----:R-:W-:-:S03]  /*28650*/  IMAD.WIDE R152, R0, 0x2, R212 ;  /* 0x0000000200987825 */ /* 0x001fc600078e02d4 */
[----:B------:R0:W-:Y:S01]  /*28660*/  STL [R1+0x2e4], R199 ;  /* 0x0002e4c701007387 */ /* 0x0001e20000100800 */
[----:B---3--:R-:W-:-:S03]  /*28670*/  FMUL R14, R157, 1.4426950216293334961 ;  /* 0x3fb8aa3b9d0e7820 */ /* 0x008fc60000400000 */
[----:B-1----:R-:W3:Y:S01]  /*28680*/  LDL.64 R156, [R1+0xbe8] ;  /* 0x000be800019c7983 */ /* 0x002ee20000100a00 */
[----:B------:R4:W-:Y:S03]  /*28690*/  MUFU.EX2 R243, R14 ;  /* 0x0000000e00f37308 */ /* 0x0009e60000000800 */
[----:B0-----:R0:W3:Y:S02]  /*286a0*/  LDG.E.U16 R199, desc[UR56][R152.64] ;  /* 0x0000003898c77981 */ /* 0x0010e4000c1e1500 */
[----:B0-----:R-:W-:Y:S01]  /*286b0*/  FADD R152, R168, -R23 ;  /* 0x80000017a8987221 */ /* 0x001fe20000000000 */
[----:B----4-:R-:W-:Y:S02]  /*286c0*/  IMAD.WIDE R14, R0, 0x2, R182 ;  /* 0x00000002000e7825 */ /* 0x010fe400078e02b6 */
[----:B------:R-:W4:Y:S04]  /*286d0*/  LDL.64 R182, [R1+0xbe0] ;  /* 0x000be00001b67983 */ /* 0x000f280000100a00 */
[----:B------:R0:W4:Y:S04]  /*286e0*/  LDG.E.U16 R168, desc[UR56][R14.64] ;  /* 0x000000380ea87981 */ /* 0x000128000c1e1500 */
[----:B------:R-:W-:Y:S04]  /*286f0*/  STL [R1+0x2e0], R225 ;  /* 0x0002e0e101007387 */ /* 0x000fe80000100800 */
[----:B------:R-:W-:Y:S04]  /*28700*/  STL [R1+0x2dc], R224 ;  /* 0x0002dce001007387 */ /* 0x000fe80000100800 */
[----:B--2---:R-:W-:Y:S04]  /*28710*/  STL [R1+0x2d8], R179 ;  /* 0x0002d8b301007387 */ /* 0x004fe80000100800 */
[----:B------:R-:W2:Y:S04]  /*28720*/  LDL.64 R164, [R1+0xbd8] ;  /* 0x000bd80001a47983 */ /* 0x000ea80000100a00 */
[----:B------:R1:W-:Y:S04]  /*28730*/  STL [R1+0x2d4], R160 ;  /* 0x0002d4a001007387 */ /* 0x0003e80000100800 */
[----:B-1----:R-:W2:Y:S01]  /*28740*/  LDL.64 R160, [R1+0xbd0] ;  /* 0x000bd00001a07983 */ /* 0x002ea20000100a00 */
[----:B------:R-:W-:-:S04]  /*28750*/  FMNMX R154, R238, R242, !PT ;  /* 0x000000f2ee9a7209 */ /* 0x000fc80007800000 */
[----:B------:R-:W-:-:S04]  /*28760*/  FMNMX R153, R241, R154, !PT ;  /* 0x0000009af1997209 */ /* 0x000fc80007800000 */
[----:B0-----:R-:W-:Y:S01]  /*28770*/  FMNMX R15, R246, R153, !PT ;  /* 0x00000099f60f7209 */ /* 0x001fe20007800000 */
[----:B------:R-:W-:Y:S01]  /*28780*/  FMUL R14, R152, 1.4426950216293334961 ;  /* 0x3fb8aa3b980e7820 */ /* 0x000fe20000400000 */
[C---:B------:R-:W-:Y:S02]  /*28790*/  IMAD.WIDE R152, R0.reuse, 0x2, R186 ;  /* 0x0000000200987825 */ /* 0x040fe400078e02ba */
[----:B------:R-:W-:Y:S01]  /*287a0*/  FMNMX R15, R247, R15, !PT ;  /* 0x0000000ff70f7209 */ /* 0x000fe20007800000 */
[----:B------:R0:W-:Y:S02]  /*287b0*/  MUFU.EX2 R239, R14 ;  /* 0x0000000e00ef7308 */ /* 0x0001e40000000800 */
[----:B------:R1:W2:Y:S01]  /*287c0*/  LDG.E.U16 R179, desc[UR56][R152.64] ;  /* 0x0000003898b37981 */ /* 0x0002a2000c1e1500 */
[----:B------:R-:W-:Y:S01]  /*287d0*/  FMNMX R154, R249, R15, !PT ;  /* 0x0000000ff99a7209 */ /* 0x000fe20007800000 */
[----:B0-----:R-:W-:-:S03]  /*287e0*/  IMAD.WIDE R14, R0, 0x2, R158 ;  /* 0x00000002000e7825 */ /* 0x001fc600078e029e */
[----:B-1----:R-:W-:Y:S01]  /*287f0*/  FMNMX R153, R166, R154, !PT ;  /* 0x0000009aa6997209 */ /* 0x002fe20007800000 */
[----:B------:R-:W-:Y:S02]  /*28800*/  FADD R152, R172, -R23 ;  /* 0x80000017ac987221 */ /* 0x000fe40000000000 */
[----:B------:R0:W2:Y:S01]  /*28810*/  LDG.E.U16 R172, desc[UR56][R14.64] ;  /* 0x000000380eac7981 */ /* 0x0000a2000c1e1500 */
[----:B------:R-:W-:Y:S01]  /*28820*/  FMUL R155, R155, 1.4426950216293334961 ;  /* 0x3fb8aa3b9b9b7820 */ /* 0x000fe20000400000 */
[----:B0-----:R-:W-:Y:S01]  /*28830*/  FMNMX R15, R24, R153, !PT ;  /* 0x00000099180f7209 */ /* 0x001fe20007800000 */
[----:B------:R-:W-:-:S03]  /*28840*/  FMUL R14, R152, 1.4426950216293334961 ;  /* 0x3fb8aa3b980e7820 */ /* 0x000fc60000400000 */
[----:B------:R-:W-:Y:S01]  /*28850*/  FMNMX R15, R170, R15, !PT ;  /* 0x0000000faa0f7209 */ /* 0x000fe20007800000 */
[----:B------:R0:W-:Y:S01]  /*28860*/  MUFU.EX2 R240, R155 ;  /* 0x0000009b00f07308 */ /* 0x0001e20000000800 */
[----:B------:R-:W-:Y:S02]  /*28870*/  STL [R1+0x2d0], R219 ;  /* 0x0002d0db01007387 */ /* 0x000fe40000100800 */
[----:B------:R-:W-:Y:S02]  /*28880*/  FMNMX R154, R21, R15, !PT ;  /* 0x0000000f159a7209 */ /* 0x000fe40007800000 */
[----:B------:R-:W-:Y:S03]  /*28890*/  STL [R1+0x2cc], R218 ;  /* 0x0002ccda01007387 */ /* 0x000fe60000100800 */
[----:B------:R4:W-:Y:S01]  /*288a0*/  MUFU.EX2 R235, R14 ;  /* 0x0000000e00eb7308 */ /* 0x0009e20000000800 */
[----:B0-----:R-:W-:Y:S01]  /*288b0*/  FADD R155, R169, -R23 ;  /* 0x80000017a99b7221 */ /* 0x001fe20000000000 */
[----:B------:R-:W-:Y:S04]  /*288c0*/  STL [R1+0x2c8], R217 ;  /* 0x0002c8d901007387 */ /* 0x000fe80000100800 */
[----:B------:R-:W2:Y:S01]  /*288d0*/  LDL.64 R158, [R1+0xbc8] ;  /* 0x000bc800019e7983 */ /* 0x000ea20000100a00 */
[----:B---3--:R-:W-:-:S03]  /*288e0*/  IMAD.WIDE R152, R0, 0x2, R156 ;  /* 0x0000000200987825 */ /* 0x008fc600078e029c */
[----:B------:R-:W3:Y:S04]  /*288f0*/  LDL.64 R156, [R1+0xbc0] ;  /* 0x000bc000019c7983 */ /* 0x000ee80000100a00 */
[----:B------:R0:W3:Y:S04]  /*28900*/  LDG.E.U16 R169, desc[UR56][R152.64] ;  /* 0x0000003898a97981 */ /* 0x0000e8000c1e1500 */
[----:B------:R-:W-:Y:S01]  /*28910*/  STL [R1+0x2c4], R199 ;  /* 0x0002c4c701007387 */ /* 0x000fe20000100800 */
[----:B0-----:R-:W-:Y:S01]  /*28920*/  FMNMX R153, R20, R154, !PT ;  /* 0x0000009a14997209 */ /* 0x001fe20007800000 */
[----:B------:R-:W-:Y:S01]  /*28930*/  FADD R152, R176, -R23 ;  /* 0x80000017b0987221 */ /* 0x000fe20000000000 */
[----:B----4-:R-:W-:Y:S01]  /*28940*/  IMAD.WIDE R14, R0, 0x2, R182 ;  /* 0x00000002000e7825 */ /* 0x010fe200078e02b6 */
[----:B------:R0:W-:Y:S04]  /*28950*/  STL [R1+0x2c0], R168 ;  /* 0x0002c0a801007387 */ /* 0x0001e80000100800 */
[----:B0-----:R0:W4:Y:S02]  /*28960*/  LDG.E.U16 R168, desc[UR56][R14.64] ;  /* 0x000000380ea87981 */ /* 0x001124000c1e1500 */
[----:B0-----:R-:W-:Y:S01]  /*28970*/  FMNMX R15, R175, R153, !PT ;  /* 0x00000099af0f7209 */ /* 0x001fe20007800000 */
[----:B------:R-:W-:-:S03]  /*28980*/  FMUL R14, R152, 1.4426950216293334961 ;  /* 0x3fb8aa3b980e7820 */ /* 0x000fc60000400000 */
[----:B------:R-:W-:Y:S01]  /*28990*/  FMNMX R15, R19, R15, !PT ;  /* 0x0000000f130f7209 */ /* 0x000fe20007800000 */
[----:B------:R0:W-:Y:S03]  /*289a0*/  MUFU.EX2 R233, R14 ;  /* 0x0000000e00e97308 */ /* 0x0001e60000000800 */
[----:B------:R-:W-:Y:S01]  /*289b0*/  FMNMX R154, R18, R15, !PT ;  /* 0x0000000f129a7209 */ /* 0x000fe20007800000 */
[----:B--2---:R-:W-:-:S04]  /*289c0*/  IMAD.WIDE R152, R0, 0x2, R164 ;  /* 0x0000000200987825 */ /* 0x004fc800078e02a4 */
[----:B0-----:R-:W-:Y:S02]  /*289d0*/  IMAD.WIDE R14, R0, 0x2, R160 ;  /* 0x00000002000e7825 */ /* 0x001fe400078e02a0 */
[----:B------:R0:W2:Y:S04]  /*289e0*/  LDG.E.U16 R161, desc[UR56][R152.64] ;  /* 0x0000003898a17981 */ /* 0x0000a8000c1e1500 */
[----:B------:R1:W2:Y:S01]  /*289f0*/  LDG.E.U16 R160, desc[UR56][R14.64] ;  /* 0x000000380ea07981 */ /* 0x0002a2000c1e1500 */
[----:B------:R-:W-:-:S04]  /*28a00*/  FMUL R155, R155, 1.4426950216293334961 ;  /* 0x3fb8aa3b9b9b7820 */ /* 0x000fc80000400000 */
[----:B------:R0:W-:Y:S02]  /*28a10*/  MUFU.EX2 R237, R155 ;  /* 0x0000009b00ed7308 */ /* 0x0001e40000000800 */
[----:B0-----:R-:W-:-:S04]  /*28a20*/  FADD R155, R173, -R23 ;  /* 0x80000017ad9b7221 */ /* 0x001fc80000000000 */
[----:B------:R-:W-:Y:S01]  /*28a30*/  FMUL R155, R155, 1.4426950216293334961 ;  /* 0x3fb8aa3b9b9b7820 */ /* 0x000fe20000400000 */
[----:B------:R-:W-:-:S03]  /*28a40*/  FMNMX R153, R17, R154, !PT ;  /* 0x0000009a11997209 */ /* 0x000fc60007800000 */
[----:B------:R0:W-:Y:S01]  /*28a50*/  MUFU.EX2 R234, R155 ;  /* 0x0000009b00ea7308 */ /* 0x0001e20000000800 */
[--C-:B------:R-:W-:Y:S01]  /*28a60*/  FADD R152, R180, -R23.reuse ;  /* 0x80000017b4987221 */ /* 0x100fe20000000000 */
[----:B-1----:R-:W-:Y:S01]  /*28a70*/  FMNMX R15, R16, R153, !PT ;  /* 0x00000099100f7209 */ /* 0x002fe20007800000 */
[----:B0-----:R-:W-:-:S04]  /*28a80*/  FADD R155, R177, -R23 ;  /* 0x80000017b19b7221 */ /* 0x001fc80000000000 */
[----:B------:R-:W-:Y:S01]  /*28a90*/  FMUL R155, R155, 1.4426950216293334961 ;  /* 0x3fb8aa3b9b9b7820 */ /* 0x000fe20000400000 */
[----:B------:R-:W-:Y:S01]  /*28aa0*/  FMUL R14, R152, 1.4426950216293334961 ;  /* 0x3fb8aa3b980e7820 */ /* 0x000fe20000400000 */
[----:B------:R-:W-:Y:S02]  /*28ab0*/  FMNMX R15, R167, R15, !PT ;  /* 0x0000000fa70f7209 */ /* 0x000fe40007800000 */
[----:B------:R0:W-:Y:S02]  /*28ac0*/  MUFU.EX2 R232, R155 ;  /* 0x0000009b00e87308 */ /* 0x0001e40000000800 */
[----:B------:R-:W-:Y:S01]  /*28ad0*/  FMNMX R154, R171, R15, !PT ;  /* 0x0000000fab9a7209 */ /* 0x000fe20007800000 */
[----:B0-----:R-:W-:-:S05]  /*28ae0*/  FADD R155, R181, -R23 ;  /* 0x80000017b59b7221 */ /* 0x001fca0000000000 */
[----:B------:R3:W-:Y:S01]  /*28af0*/  MUFU.EX2 R231, R14 ;  /* 0x0000000e00e77308 */ /* 0x0007e20000000800 */
[----:B------:R-:W-:Y:S01]  /*28b00*/  FMUL R155, R155, 1.4426950216293334961 ;  /* 0x3fb8aa3b9b9b7820 */ /* 0x000fe20000400000 */
[----:B------:R-:W-:Y:S01]  /*28b10*/  STL [R1+0x2bc], R179 ;  /* 0x0002bcb301007387 */ /* 0x000fe20000100800 */
[----:B------:R-:W-:-:S03]  /*28b20*/  IMAD.WIDE R152, R0, 0x2, R158 ;  /* 0x0000000200987825 */ /* 0x000fc600078e029e */
[----:B------:R-:W-:Y:S02]  /*28b30*/  STL [R1+0x2b8], R172 ;  /* 0x0002b8ac01007387 */ /* 0x000fe40000100800 */
[----:B------:R0:W-:Y:S01]  /*28b40*/  MUFU.EX2 R229, R155 ;  /* 0x0000009b00e57308 */ /* 0x0001e20000000800 */
[----:B---3--:R-:W-:Y:S02]  /*28b50*/  IMAD.WIDE R14, R0, 0x2, R156 ;  /* 0x00000002000e7825 */ /* 0x008fe400078e029c */
[----:B------:R1:W3:Y:S04]  /*28b60*/  LDG.E.U16 R157, desc[UR56][R152.64] ;  /* 0x00000038989d7981 */ /* 0x0002e8000c1e1500 */
[----:B------:R-:W-:Y:S04]  /*28b70*/  STL [R1+0x2b4], R169 ;  /* 0x0002b4a901007387 */ /* 0x000fe80000100800 */
[----:B------:R2:W3:Y:S01]  /*28b80*/  LDG.E.U16 R156, desc[UR56][R14.64] ;  /* 0x000000380e9c7981 */ /* 0x0004e2000c1e1500 */
[----:B-1----:R-:W-:-:S03]  /*28b90*/  FMNMX R152, R190, R154, !PT ;  /* 0x0000009abe987209 */ /* 0x002fc60007800000 */
[----:B0-----:R-:W3:Y:S04]  /*28ba0*/  LDL.64 R154, [R1+0xbb8] ;  /* 0x000bb800019a7983 */ /* 0x001ee80000100a00 */
[----:B----4-:R-:W-:Y:S04]  /*28bb0*/  STL [R1+0x2b0], R168 ;  /* 0x0002b0a801007387 */ /* 0x010fe80000100800 */
[----:B--2---:R-:W-:Y:S04]  /*28bc0*/  STL [R1+0x2ac], R161 ;  /* 0x0002aca101007387 */ /* 0x004fe80000100800 */
[----:B------:R0:W-:Y:S04]  /*28bd0*/  STL [R1+0x2a8], R160 ;  /* 0x0002a8a001007387 */ /* 0x0001e80000100800 */
[----:B------:R-:W2:Y:S04]  /*28be0*/  LDL.64 R164, [R1+0xbb0] ;  /* 0x000bb00001a47983 */ /* 0x000ea80000100a00 */
[----:B0-----:R-:W4:Y:S01]  /*28bf0*/  LDL.64 R160, [R1+0xba8] ;  /* 0x000ba80001a07983 */ /* 0x001f220000100a00 */
[----:B------:R-:W-:Y:S01]  /*28c00*/  FMNMX R15, R191, R152, !PT ;  /* 0x00000098bf0f7209 */ /* 0x000fe20007800000 */
[----:B------:R-:W-:-:S03]  /*28c10*/  FADD R153, R184, -R23 ;  /* 0x80000017b8997221 */ /* 0x000fc60000000000 */
[----:B------:R-:W-:Y:S01]  /*28c20*/  FMNMX R15, R194, R15, !PT ;  /* 0x0000000fc20f7209 */ /* 0x000fe20007800000 */
[----:B------:R-:W-:-:S03]  /*28c30*/  FMUL R14, R153, 1.4426950216293334961 ;  /* 0x3fb8aa3b990e7820 */ /* 0x000fc60000400000 */
[----:B------:R-:W-:Y:S01]  /*28c40*/  FMNMX R15, R195, R15, !PT ;  /* 0x0000000fc30f7209 */ /* 0x000fe20007800000 */
[----:B------:R0:W-:Y:S03]  /*28c50*/  MUFU.EX2 R228, R14 ;  /* 0x0000000e00e47308 */ /* 0x0001e60000000800 */
[----:B------:R-:W-:Y:S01]  /*28c60*/  FMNMX R15, R198, R15, !PT ;  /* 0x0000000fc60f7209 */ /* 0x000fe20007800000 */
[-C--:B------:R-:W-:Y:S01]  /*28c70*/  FMUL R203, R203, R178.reuse ;  /* 0x000000b2cbcb7220 */ /* 0x080fe20000400000 */
[--C-:B------:R-:W-:Y:S02]  /*28c80*/  FADD R152, R185, -R23.reuse ;  /* 0x80000017b9987221 */ /* 0x100fe40000000000 */
[----:B------:R-:W-:Y:S01]  /*28c90*/  FMNMX R15, R174, R15, !PT ;  /* 0x0000000fae0f7209 */ /* 0x000fe20007800000 */
[----:B0-----:R-:W-:Y:S01]  /*28ca0*/  FADD R14, R188, -R23 ;  /* 0x80000017bc0e7221 */ /* 0x001fe20000000000 */
[----:B------:R-:W-:Y:S01]  /*28cb0*/  FMUL R206, R206, R178 ;  /* 0x000000b2cece7220 */ /* 0x000fe20000400000 */
[----:B------:R-:W-:-:S02]  /*28cc0*/  FSEL R203, R203, -INF , !P5 ;  /* 0xff800000cbcb7808 */ /* 0x000fc40006800000 */
[----:B------:R-:W-:Y:S01]  /*28cd0*/  FMUL R14, R14, 1.4426950216293334961 ;  /* 0x3fb8aa3b0e0e7820 */ /* 0x000fe20000400000 */
[----:B------:R-:W-:Y:S01]  /*28ce0*/  FMNMX R15, R202, R15, !PT ;  /* 0x0000000fca0f7209 */ /* 0x000fe20007800000 */
[----:B------:R-:W-:Y:S01]  /*28cf0*/  FMUL R152, R152, 1.4426950216293334961 ;  /* 0x3fb8aa3b98987820 */ /* 0x000fe20000400000 */
[-C--:B------:R-:W-:Y:S01]  /*28d00*/  FMUL R207, R207, R178.reuse ;  /* 0x000000b2cfcf7220 */ /* 0x080fe20000400000 */
[----:B------:R0:W-:Y:S01]  /*28d10*/  MUFU.EX2 R226, R14 ;  /* 0x0000000e00e27308 */ /* 0x0001e20000000800 */
[----:B------:R-:W-:Y:S01]  /*28d20*/  FSEL R206, R206, -INF , !P3 ;  /* 0xff800000cece7808 */ /* 0x000fe20005800000 */
[----:B------:R-:W-:Y:S02]  /*28d30*/  FMUL R210, R210, R178 ;  /* 0x000000b2d2d27220 */ /* 0x000fe40000400000 */
[----:B------:R-:W-:-:S04]  /*28d40*/  FSEL R207, R207, -INF , !P6 ;  /* 0xff800000cfcf7808 */ /* 0x000fc80007000000 */
[----:B------:R1:W-:Y:S01]  /*28d50*/  MUFU.EX2 R227, R152 ;  /* 0x0000009800e37308 */ /* 0x0003e20000000800 */
[----:B0-----:R-:W-:Y:S01]  /*28d60*/  FMNMX R14, R203, R15, !PT ;  /* 0x0000000fcb0e7209 */ /* 0x001fe20007800000 */
[----:B------:R-:W-:-:S03]  /*28d70*/  FMUL R211, R211, R178 ;  /* 0x000000b2d3d37220 */ /* 0x000fc60000400000 */
[----:B------:R-:W-:Y:S01]  /*28d80*/  FMNMX R14, R206, R14, !PT ;  /* 0x0000000ece0e7209 */ /* 0x000fe20007800000 */
[----:B-1----:R-:W-:Y:S01]  /*28d90*/  FADD R152, R189, -R23 ;  /* 0x80000017bd987221 */ /* 0x002fe20000000000 */
[----:B------:R-:W-:-:S03]  /*28da0*/  FSEL R210, R210, -INF , !P1 ;  /* 0xff800000d2d27808 */ /* 0x000fc60004800000 */
[----:B------:R-:W-:Y:S01]  /*28db0*/  FMUL R15, R152, 1.4426950216293334961 ;  /* 0x3fb8aa3b980f7820 */ /* 0x000fe20000400000 */
[----:B------:R-:W-:Y:S01]  /*28dc0*/  FMNMX R152, R207, R14, !PT ;  /* 0x0000000ecf987209 */ /* 0x000fe20007800000 */
[-C--:B------:R-:W-:Y:S01]  /*28dd0*/  FMUL R214, R214, R178.reuse ;  /* 0x000000b2d6d67220 */ /* 0x080fe20000400000 */
[----:B------:R-:W-:Y:S01]  /*28de0*/  FMUL R215, R215, R178 ;  /* 0x000000b2d7d77220 */ /* 0x000fe20000400000 */
[----:B------:R0:W-:Y:S01]  /*28df0*/  MUFU.EX2 R225, R15 ;  /* 0x0000000f00e17308 */ /* 0x0001e20000000800 */
[----:B------:R-:W-:Y:S01]  /*28e00*/  FADD R153, R192, -R23 ;  /* 0x80000017c0997221 */ /* 0x000fe20000000000 */
[----:B------:R-:W-:Y:S02]  /*28e10*/  FSEL R211, R211, -INF , !P4 ;  /* 0xff800000d3d37808 */ /* 0x000fe40006000000 */
[----:B------:R-:W-:Y:S01]  /*28e20*/  FMNMX R152, R210, R152, !PT ;  /* 0x00000098d2987209 */ /* 0x000fe20007800000 */
[----:B---3--:R-:W-:Y:S01]  /*28e30*/  STL [R1+0x2a4], R157 ;  /* 0x0002a49d01007387 */ /* 0x008fe20000100800 */
[----:B------:R-:W-:Y:S01]  /*28e40*/  FMUL R153, R153, 1.4426950216293334961 ;  /* 0x3fb8aa3b99997820 */ /* 0x000fe20000400000 */
[----:B------:R-:W-:-:S02]  /*28e50*/  FSEL R214, R214, -INF , !P2 ;  /* 0xff800000d6d67808 */ /* 0x000fc40005000000 */
[----:B------:R1:W-:Y:S01]  /*28e60*/  STL [R1+0x2a0], R156 ;  /* 0x0002a09c01007387 */ /* 0x0003e20000100800 */
[----:B0-----:R-:W-:-:S03]  /*28e70*/  IMAD.WIDE R14, R0, 0x2, R154 ;  /* 0x00000002000e7825 */ /* 0x001fc600078e029a */
[----:B------:R-:W3:Y:S01]  /*28e80*/  LDL.64 R178, [R1+0xb98] ;  /* 0x000b980001b27983 */ /* 0x000ee20000100a00 */
[----:B------:R-:W-:-:S03]  /*28e90*/  FADD R154, R193, -R23 ;  /* 0x80000017c19a7221 */ /* 0x000fc60000000000 */
[----:B------:R-:W3:Y:S04]  /*28ea0*/  LDL.64 R172, [R1+0xb88] ;  /* 0x000b880001ac7983 */ /* 0x000ee80000100a00 */
[----:B-1----:R-:W3:Y:S01]  /*28eb0*/  LDL.64 R156, [R1+0xba0] ;  /* 0x000ba000019c7983 */ /* 0x002ee20000100a00 */
[----:B------:R-:W-:-:S03]  /*28ec0*/  FMNMX R152, R211, R152, !PT ;  /* 0x00000098d3987209 */ /* 0x000fc60007800000 */
[----:B------:R-:W3:Y:S04]  /*28ed0*/  LDL.64 R176, [R1+0xb90] ;  /* 0x000b900001b07983 */ /* 0x000ee80000100a00 */
[----:B------:R0:W3:Y:S01]  /*28ee0*/  LDG.E.U16 R186, desc[UR56][R14.64] ;  /* 0x000000380eba7981 */ /* 0x0000e2000c1e1500 */
[----:B------:R2:W-:Y:S01]  /*28ef0*/  MUFU.EX2 R224, R153 ;  /* 0x0000009900e07308 */ /* 0x0005e20000000800 */
[----:B------:R-:W-:Y:S02]  /*28f00*/  FMNMX R158, R214, R152, !PT ;  /* 0x00000098d69e7209 */ /* 0x000fe40007800000 */
[----:B------:R-:W3:Y:S01]  /*28f10*/  LDL.64 R168, [R1+0xb80] ;  /* 0x000b800001a87983 */ /* 0x000ee20000100a00 */
[----:B------:R-:W-:-:S03]  /*28f20*/  FADD R159, R201, -R23 ;  /* 0x80000017c99f7221 */ /* 0x000fc60000000000 */
[----:B------:R-:W3:Y:S01]  /*28f30*/  LDL.64 R184, [R1+0xb70] ;  /* 0x000b700001b87983 */ /* 0x000ee20000100a00 */
[----:B0-----:R-:W-:Y:S01]  /*28f40*/  FMUL R14, R154, 1.4426950216293334961 ;  /* 0x3fb8aa3b9a0e7820 */ /* 0x001fe20000400000 */
[----:B------:R-:W-:Y:S02]  /*28f50*/  FADD R15, R196, -R23 ;  /* 0x80000017c40f7221 */ /* 0x000fe40000000000 */
[----:B------:R-:W3:Y:S01]  /*28f60*/  LDL.64 R182, [R1+0xb68] ;  /* 0x000b680001b67983 */ /* 0x000ee20000100a00 */
[----:B------:R4:W-:Y:S01]  /*28f70*/  MUFU.EX2 R222, R14 ;  /* 0x0000000e00de7308 */ /* 0x0009e20000000800 */
[----:B------:R-:W-:Y:S02]  /*28f80*/  FMUL R154, R15, 1.4426950216293334961 ;  /* 0x3fb8aa3b0f9a7820 */ /* 0x000fe40000400000 */
[----:B------:R-:W3:Y:S01]  /*28f90*/  LDL.64 R180, [R1+0xb60] ;  /* 0x000b600001b47983 */ /* 0x000ee20000100a00 */
[----:B--2---:R-:W-:-:S03]  /*28fa0*/  IMAD.WIDE R152, R0, 0x2, R164 ;  /* 0x0000000200987825 */ /* 0x004fc600078e02a4 */
[----:B------:R-:W2:Y:S01]  /*28fb0*/  LDL.64 R164, [R1+0xb78] ;  /* 0x000b780001a47983 */ /* 0x000ea20000100a00 */
[----:B----4-:R-:W-:-:S03]  /*28fc0*/  IMAD.WIDE R14, R0, 0x2, R160 ;  /* 0x00000002000e7825 */ /* 0x010fc600078e02a0 */
[----:B------:R-:W4:Y:S04]  /*28fd0*/  LDG.E.U16 R188, desc[UR56][R152.64] ;  /* 0x0000003898bc7981 */ /* 0x000f28000c1e1500 */
[----:B------:R0:W4:Y:S01]  /*28fe0*/  LDG.E.U16 R187, desc[UR56][R14.64] ;  /* 0x000000380ebb7981 */ /* 0x000122000c1e1500 */
[--C-:B------:R-:W-:Y:S01]  /*28ff0*/  FADD R155, R197, -R23.reuse ;  /* 0x80000017c59b7221 */ /* 0x100fe20000000000 */
[----:B------:R3:W-:Y:S01]  /*29000*/  MUFU.EX2 R221, R154 ;  /* 0x0000009a00dd7308 */ /* 0x0007e20000000800 */
[----:B0-----:R-:W-:Y:S02]  /*29010*/  FADD R15, R200, -R23 ;  /* 0x80000017c80f7221 */ /* 0x001fe40000000000 */
[----:B------:R-:W-:Y:S02]  /*29020*/  FMUL R14, R155, 1.4426950216293334961 ;  /* 0x3fb8aa3b9b0e7820 */ /* 0x000fe40000400000 */
[----:B------:R-:W-:-:S03]  /*29030*/  FMUL R15, R15, 1.4426950216293334961 ;  /* 0x3fb8aa3b0f0f7820 */ /* 0x000fc60000400000 */
[----:B------:R-:W-:Y:S08]  /*29040*/  MUFU.EX2 R220, R14 ;  /* 0x0000000e00dc7308 */ /* 0x000ff00000000800 */
[----:B------:R0:W-:Y:S01]  /*29050*/  MUFU.EX2 R219, R15 ;  /* 0x0000000f00db7308 */ /* 0x0001e20000000800 */
[----:B---3--:R-:W-:-:S04]  /*29060*/  IMAD.WIDE R154, R0, 0x2, R178 ;  /* 0x00000002009a7825 */ /* 0x008fc800078e02b2 */
[C---:B0-----:R-:W-:Y:S02]  /*29070*/  IMAD.WIDE R14, R0.reuse, 0x2, R172 ;  /* 0x00000002000e7825 */ /* 0x041fe400078e02ac */
[----:B------:R-:W3:Y:S02]  /*29080*/  LDL.64 R172, [R1+0xb58] ;  /* 0x000b580001ac7983 */ /* 0x000ee40000100a00 */
[C---:B------:R-:W-:Y:S02]  /*29090*/  IMAD.WIDE R156, R0.reuse, 0x2, R156 ;  /* 0x00000002009c7825 */ /* 0x040fe400078e029c */
[----:B------:R0:W3:Y:S02]  /*290a0*/  LDG.E.U16 R189, desc[UR56][R14.64] ;  /* 0x000000380ebd7981 */ /* 0x0000e4000c1e1500 */
[----:B------:R-:W-:Y:S02]  /*290b0*/  IMAD.WIDE R152, R0, 0x2, R176 ;  /* 0x0000000200987825 */ /* 0x000fe400078e02b0 */
[----:B------:R-:W3:Y:S04]  /*290c0*/  LDG.E.U16 R192, desc[UR56][R156.64] ;  /* 0x000000389cc07981 */ /* 0x000ee8000c1e1500 */
[----:B------:R1:W-:Y:S01]  /*290d0*/  STL [R1+0x29c], R186 ;  /* 0x00029cba01007387 */ /* 0x0003e20000100800 */
[----:B0-----:R-:W-:-:S03]  /*290e0*/  FADD R14, R204, -R23 ;  /* 0x80000017cc0e7221 */ /* 0x001fc60000000000 */
[----:B------:R0:W3:Y:S04]  /*290f0*/  LDG.E.U16 R193, desc[UR56][R152.64] ;  /* 0x0000003898c17981 */ /* 0x0000e8000c1e1500 */
[----:B------:R-:W3:Y:S04]  /*29100*/  LDL.64 R178, [R1+0xb50] ;  /* 0x000b500001b27983 */ /* 0x000ee80000100a00 */
[----:B-1----:R1:W3:Y:S01]  /*29110*/  LDG.E.U16 R186, desc[UR56][R154.64] ;  /* 0x000000389aba7981 */ /* 0x0022e2000c1e1500 */
[----:B0-----:R-:W-:-:S03]  /*29120*/  IMAD.WIDE R152, R0, 0x2, R168 ;  /* 0x0000000200987825 */ /* 0x001fc600078e02a8 */
[----:B------:R-:W3:Y:S04]  /*29130*/  LDL R161, [R1+0x9bc] ;  /* 0x0009bc0001a17983 */ /* 0x000ee80000100800 */
[----:B------:R-:W3:Y:S01]  /*29140*/  LDL.64 R168, [R1+0xb48] ;  /* 0x000b480001a87983 */ /* 0x000ee20000100a00 */
[----:B-1----:R-:W-:-:S04]  /*29150*/  FMUL R154, R159, 1.4426950216293334961 ;  /* 0x3fb8aa3b9f9a7820 */ /* 0x002fc80000400000 */
[----:B------:R0:W-:Y:S02]  /*29160*/  MUFU.EX2 R218, R154 ;  /* 0x0000009a00da7308 */ /* 0x0001e40000000800 */
[----:B0-----:R-:W-:Y:S01]  /*29170*/  FMUL R154, R14, 1.4426950216293334961 ;  /* 0x3fb8aa3b0e9a7820 */ /* 0x001fe20000400000 */
[C---:B--2---:R-:W-:Y:S01]  /*29180*/  IMAD.WIDE R14, R0.reuse, 0x2, R164 ;  /* 0x00000002000e7825 */ /* 0x044fe200078e02a4 */
[----:B----4-:R0:W-:Y:S04]  /*29190*/  STL [R1+0x298], R188 ;  /* 0x000298bc01007387 */ /* 0x0101e80000100800 */
[----:B------:R1:W-:Y:S01]  /*291a0*/  STL [R1+0x294], R187 ;  /* 0x000294bb01007387 */ /* 0x0003e20000100800 */
[----:B------:R-:W-:Y:S01]  /*291b0*/  FSEL R215, R215, -INF , P0 ;  /* 0xff800000d7d77808 */ /* 0x000fe20000000000 */
[----:B------:R-:W-:Y:S01]  /*291c0*/  FADD R155, R205, -R23 ;  /* 0x80000017cd9b7221 */ /* 0x000fe20000000000 */
[----:B------:R-:W-:Y:S01]  /*291d0*/  IMAD.WIDE R156, R0, 0x2, R184 ;  /* 0x00000002009c7825 */ /* 0x000fe200078e02b8 */
[----:B------:R-:W2:Y:S04]  /*291e0*/  LDL.64 R176, [R1+0xb40] ;  /* 0x000b400001b07983 */ /* 0x000ea80000100a00 */
[----:B0-----:R-:W4:Y:S04]  /*291f0*/  LDG.E.U16 R188, desc[UR56][R152.64] ;  /* 0x0000003898bc7981 */ /* 0x001f28000c1e1500 */
[----:B-1----:R0:W2:Y:S01]  /*29200*/  LDG.E.U16 R187, desc[UR56][R14.64] ;  /* 0x000000380ebb7981 */ /* 0x0020a2000c1e1500 */
[----:B------:R-:W-:Y:S01]  /*29210*/  FMNMX R158, R215, R158, !PT ;  /* 0x0000009ed79e7209 */ /* 0x000fe20007800000 */
[----:B------:R1:W-:Y:S02]  /*29220*/  MUFU.EX2 R217, R154 ;  /* 0x0000009a00d97308 */ /* 0x0003e40000000800 */
[----:B------:R-:W2:Y:S04]  /*29230*/  LDL.64 R164, [R1+0xb38] ;  /* 0x000b380001a47983 */ /* 0x000ea80000100a00 */
[----:B------:R-:W1:Y:S01]  /*29240*/  SHFL.BFLY PT, R160, R158, 0x2, 0x1f ;  /* 0x0c401f009ea07f89 */ /* 0x000e6200000e0000 */
[----:B0-----:R-:W-:Y:S01]  /*29250*/  FADD R15, R208, -R23 ;  /* 0x80000017d00f7221 */ /* 0x001fe20000000000 */
[----:B------:R-:W-:-:S03]  /*29260*/  FMUL R14, R155, 1.4426950216293334961 ;  /* 0x3fb8aa3b9b0e7820 */ /* 0x000fc60000400000 */
[----:B------:R-:W-:Y:S01]  /*29270*/  FMUL R15, R15, 1.4426950216293334961 ;  /* 0x3fb8aa3b0f0f7820 */ /* 0x000fe20000400000 */
[----:B-1----:R-:W-:-:S05]  /*29280*/  FMNMX R158, R158, R160, !PT ;  /* 0x000000a09e9e7209 */ /* 0x002fca0007800000 */
[----:B------:R-:W0:Y:S01]  /*29290*/  SHFL.BFLY PT, R160, R158, 0x1, 0x1f ;  /* 0x0c201f009ea07f89 */ /* 0x000e2200000e0000 */
[C---:B------:R-:W-:Y:S01]  /*292a0*/  IMAD.WIDE R154, R0.reuse, 0x2, R182 ;  /* 0x00000002009a7825 */ /* 0x040fe200078e02b6 */
[----:B------:R-:W-:Y:S03]  /*292b0*/  MUFU.EX2 R213, R14 ;  /* 0x0000000e00d57308 */ /* 0x000fe60000000800 */
[----:B------:R-:W-:-:S05]  /*292c0*/  IMAD.WIDE R152, R0, 0x2, R180 ;  /* 0x0000000200987825 */ /* 0x000fca00078e02b4 */
[----:B------:R3:W-:Y:S01]  /*292d0*/  MUFU.EX2 R212, R15 ;  /* 0x0000000f00d47308 */ /* 0x0007e20000000800 */
[----:B------:R-:W-:Y:S01]  /*292e0*/  FADD R159, R209, -R23 ;  /* 0x80000017d19f7221 */ /* 0x000fe20000000000 */
[----:B------:R-:W2:Y:S01]  /*292f0*/  LDG.E.U16 R185, desc[UR56][R152.64] ;  /* 0x0000003898b97981 */ /* 0x000ea2000c1e1500 */
[----:B---3--:R-:W-:-:S05]  /*29300*/  IMAD.WIDE R14, R0, 0x2, R172 ;  /* 0x00000002000e7825 */ /* 0x008fca00078e02ac */
[----:B------:R0:W3:Y:S04]  /*29310*/  LDG.E.U16 R184, desc[UR56][R14.64] ;  /* 0x000000380eb87981 */ /* 0x0000e8000c1e1500 */
[----:B------:R1:W-:Y:S04]  /*29320*/  STL [R1+0x290], R192 ;  /* 0x000290c001007387 */ /* 0x0003e80000100800 */
[----:B-1----:R-:W3:Y:S04]  /*29330*/  LDG.E.U16 R192, desc[UR56][R156.64] ;  /* 0x000000389cc07981 */ /* 0x002ee8000c1e1500 */
[----:B------:R1:W-:Y:S04]  /*29340*/  STL [R1+0x28c], R186 ;  /* 0x00028cba01007387 */ /* 0x0003e80000100800 */
[----:B------:R-:W3:Y:S04]  /*29350*/  LDL.64 R182, [R1+0xb30] ;  /* 0x000b300001b67983 */ /* 0x000ee80000100a00 */
[----:B------:R-:W-:Y:S04]  /*29360*/  STL [R1+0x284], R193 ;  /* 0x000284c101007387 */ /* 0x000fe80000100800 */
[----:B-1----:R1:W3:Y:S04]  /*29370*/  LDG.E.U16 R186, desc[UR56][R154.64] ;  /* 0x000000389aba7981 */ /* 0x0022e8000c1e1500 */
[----:B------:R2:W-:Y:S04]  /*29380*/  STL [R1+0x288], R189 ;  /* 0x000288bd01007387 */ /* 0x0005e80000100800 */
[----:B------:R-:W3:Y:S01]  /*29390*/  LDL.64 R172, [R1+0xb28] ;  /* 0x000b280001ac7983 */ /* 0x000ee20000100a00 */
[----:B0-----:R-:W-:Y:S01]  /*293a0*/  FMNMX R15, R158, R160, !PT ;  /* 0x000000a09e0f7209 */ /* 0x001fe20007800000 */
[----:B-1----:R-:W-:-:S02]  /*293b0*/  FMUL R154, R159, 1.4426950216293334961 ;  /* 0x3fb8aa3b9f9a7820 */ /* 0x002fc40000400000 */
[----:B------:R-:W3:Y:S01]  /*293c0*/  LDL.64 R180, [R1+0xb20] ;  /* 0x000b200001b47983 */ /* 0x000ee20000100a00 */
[----:B------:R-:W-:-:S04]  /*293d0*/  IMAD.WIDE R158, R0, 0x2, R178 ;  /* 0x00000002009e7825 */ /* 0x000fc800078e02b2 */
[----:B------:R-:W-:-:S04]  /*293e0*/  IMAD.WIDE R156, R0, 0x2, R168 ;  /* 0x00000002009c7825 */ /* 0x000fc800078e02a8 */
[--C-:B------:R-:W-:Y:S01]  /*293f0*/  FADD R14, R163, -R23.reuse ;  /* 0x80000017a30e7221 */ /* 0x100fe20000000000 */
[----:B------:R-:W-:Y:S01]  /*29400*/  FADD R152, R162, -R23 ;  /* 0x80000017a2987221 */ /* 0x000fe20000000000 */
[----:B------:R-:W-:Y:S01]  /*29410*/  FMNMX R15, R15, R161, !PT ;  /* 0x000000a10f0f7209 */ /* 0x000fe20007800000 */
[----:B------:R0:W-:Y:S01]  /*29420*/  MUFU.EX2 R209, R154 ;  /* 0x0000009a00d17308 */ /* 0x0001e20000000800 */
[----:B----4-:R-:W-:Y:S04]  /*29430*/  STL [R1+0x280], R188 ;  /* 0x000280bc01007387 */ /* 0x010fe80000100800 */
[----:B------:R-:W4:Y:S04]  /*29440*/  LDL.64 R178, [R1+0xb18] ;  /* 0x000b180001b27983 */ /* 0x000f280000100a00 */
[----:B--2---:R1:W-:Y:S04]  /*29450*/  STL [R1+0x27c], R187 ;  /* 0x00027cbb01007387 */ /* 0x0043e80000100800 */
[----:B------:R-:W2:Y:S01]  /*29460*/  LDL.64 R168, [R1+0xb10] ;  /* 0x000b100001a87983 */ /* 0x000ea20000100a00 */
[----:B------:R-:W-:-:S03]  /*29470*/  FMUL R14, R14, 1.4426950216293334961 ;  /* 0x3fb8aa3b0e0e7820 */ /* 0x000fc60000400000 */
[----:B------:R-:W4:Y:S01]  /*29480*/  LDL.64 R162, [R1+0xb08] ;  /* 0x000b080001a27983 */ /* 0x000f220000100a00 */
[----:B------:R1:W-:Y:S01]  /*29490*/  MUFU.EX2 R208, R14 ;  /* 0x0000000e00d07308 */ /* 0x0003e20000000800 */
[----:B0-----:R-:W-:-:S04]  /*294a0*/  IMAD.WIDE R154, R0, 0x2, R176 ;  /* 0x00000002009a7825 */ /* 0x001fc800078e02b0 */
[----:B------:R-:W-:Y:S01]  /*294b0*/  FADD R160, R238, -R15 ;  /* 0x8000000feea07221 */ /* 0x000fe20000000000 */
[----:B------:R-:W4:Y:S04]  /*294c0*/  LDG.E.U16 R189, desc[UR56][R158.64] ;  /* 0x000000389ebd7981 */ /* 0x000f28000c1e1500 */
[----:B-1----:R-:W4:Y:S01]  /*294d0*/  LDG.E.U16 R187, desc[UR56][R156.64] ;  /* 0x000000389cbb7981 */ /* 0x002f22000c1e1500 */
[----:B------:R-:W-:Y:S01]  /*294e0*/  FMUL R14, R152, 1.4426950216293334961 ;  /* 0x3fb8aa3b980e7820 */ /* 0x000fe20000400000 */
[----:B------:R-:W-:Y:S02]  /*294f0*/  IMAD.WIDE R152, R0, 0x2, R164 ;  /* 0x0000000200987825 */ /* 0x000fe400078e02a4 */
[----:B------:R-:W4:Y:S01]  /*29500*/  LDL.64 R176, [R1+0xb00] ;  /* 0x000b000001b07983 */ /* 0x000f220000100a00 */
[----:B------:R0:W-:Y:S03]  /*29510*/  MUFU.EX2 R205, R14 ;  /* 0x0000000e00cd7308 */ /* 0x0001e60000000800 */
[----:B------:R-:W4:Y:S04]  /*29520*/  LDG.E.U16 R188, desc[UR56][R154.64] ;  /* 0x000000389abc7981 */ /* 0x000f28000c1e1500 */
[----:B------:R1:W4:Y:S01]  /*29530*/  LDG.E.U16 R159, desc[UR56][R152.64] ;  /* 0x00000038989f7981 */ /* 0x000322000c1e1500 */
[----:B0-----:R-:W-:-:S04]  /*29540*/  FMUL R14, R160, 1.4426950216293334961 ;  /* 0x3fb8aa3ba00e7820 */ /* 0x001fc80000400000 */
[----:B------:R0:W-:Y:S01]  /*29550*/  MUFU.EX2 R204, R14 ;  /* 0x0000000e00cc7308 */ /* 0x0001e20000000800 */
[----:B-1----:R-:W-:-:S04]  /*29560*/  FADD R152, R242, -R15 ;  /* 0x8000000ff2987221 */ /* 0x002fc80000000000 */
[----:B0-----:R-:W-:Y:S01]  /*29570*/  FMUL R14, R152, 1.4426950216293334961 ;  /* 0x3fb8aa3b980e7820 */ /* 0x001fe20000400000 */
[----:B---3--:R-:W-:Y:S04]  /*29580*/  STL [R1+0x278], R192 ;  /* 0x000278c001007387 */ /* 0x008fe80000100800 */
[----:B------:R-:W3:Y:S01]  /*29590*/  LDL.64 R164, [R1+0xaf8] ;  /* 0x000af80001a47983 */ /* 0x000ee20000100a00 */
[----:B------:R-:W-:-:S03]  /*295a0*/  IMAD.WIDE R156, R0, 0x2, R182 ;  /* 0x00000002009c7825 */ /* 0x000fc600078e02b6 */
[----:B------:R-:W-:Y:S04]  /*295b0*/  STL [R1+0x274], R186 ;  /* 0x000274ba01007387 */ /* 0x000fe80000100800 */
[----:B------:R0:W-:Y:S01]  /*295c0*/  STL [R1+0x270], R185 ;  /* 0x000270b901007387 */ /* 0x0001e20000100800 */
[----:B------:R-:W-:-:S03]  /*295d0*/  IMAD.WIDE R154, R0, 0x2, R172 ;  /* 0x00000002009a7825 */ /* 0x000fc600078e02ac */
[----:B------:R1:W-:Y:S01]  /*295e0*/  STL [R1+0x26c], R184 ;  /* 0x00026cb801007387 */ /* 0x0003e20000100800 */
[----:B------:R-:W-:-:S03]  /*295f0*/  IMAD.WIDE R152, R0, 0x2, R180 ;  /* 0x0000000200987825 */ /* 0x000fc600078e02b4 */
[----:B------:R-:W3:Y:S04]  /*29600*/  LDL.64 R172, [R1+0xaf0] ;  /* 0x000af00001ac7983 */ /* 0x000ee80000100a00 */
[----:B------:R-:W3:Y:S04]  /*29610*/  LDL.64 R160, [R1+0xac0] ;  /* 0x000ac00001a07983 */ /* 0x000ee80000100a00 */
[----:B0-----:R-:W3:Y:S04]  /*29620*/  LDG.E.U16 R185, desc[UR56][R156.64] ;  /* 0x000000389cb97981 */ /* 0x001ee8000c1e1500 */
[----:B-1----:R2:W3:Y:S04]  /*29630*/  LDG.E.U16 R184, desc[UR56][R154.64] ;  /* 0x000000389ab87981 */ /* 0x0024e8000c1e1500 */
[----:B------:R0:W3:Y:S01]  /*29640*/  LDG.E.U16 R181, desc[UR56][R152.64] ;  /* 0x0000003898b57981 */ /* 0x0000e2000c1e1500 */
[----:B--2---:R-:W-:-:S03]  /*29650*/  IMAD.WIDE R154, R0, 0x2, R168 ;  /* 0x00000002009a7825 */ /* 0x004fc600078e02a8 */
[----:B------:R-:W2:Y:S01]  /*29660*/  LDL.64 R168, [R1+0xa80] ;  /* 0x000a800001a87983 */ /* 0x000ea20000100a00 */
[--C-:B------:R-:W-:Y:S01]  /*29670*/  FADD R158, R241, -R15.reuse ;  /* 0x8000000ff19e7221 */ /* 0x100fe20000000000 */
[----:B0-----:R-:W-:Y:S01]  /*29680*/  FADD R152, R246, -R15 ;  /* 0x8000000ff6987221 */ /* 0x001fe20000000000 */
[----:B----4-:R-:W-:Y:S01]  /*29690*/  IMAD.WIDE R156, R0, 0x2, R178 ;  /* 0x00000002009c7825 */ /* 0x010fe200078e02b2 */
[----:B------:R0:W1:Y:S01]  /*296a0*/  MUFU.EX2 R186, R14 ;  /* 0x0000000e00ba7308 */ /* 0x0000620000000800 */
[----:B------:R-:W4:Y:S04]  /*296b0*/  LDL.64 R178, [R1+0xa40] ;  /* 0x000a400001b27983 */ /* 0x000f280000100a00 */
[----:B------:R-:W4:Y:S01]  /*296c0*/  LDG.E.U16 R180, desc[UR56][R156.64] ;  /* 0x000000389cb47981 */ /* 0x000f22000c1e1500 */
[----:B0-----:R-:W-:Y:S01]  /*296d0*/  FMUL R14, R158, 1.4426950216293334961 ;  /* 0x3fb8aa3b9e0e7820 */ /* 0x001fe20000400000 */
[----:B------:R-:W-:Y:S01]  /*296e0*/  FMUL R158, R152, 1.4426950216293334961 ;  /* 0x3fb8aa3b989e7820 */ /* 0x000fe20000400000 */
[----:B------:R-:W-:-:S02]  /*296f0*/  IMAD.WIDE R152, R0, 0x2, R162 ;  /* 0x0000000200987825 */ /* 0x000fc400078e02a2 */
[----:B------:R-:W4:Y:S01]  /*29700*/  LDL.64 R162, [R1+0xa00] ;  /* 0x000a000001a27983 */ /* 0x000f220000100a00 */
[----:B------:R0:W1:Y:S03]  /*29710*/  MUFU.EX2 R201, R14 ;  /* 0x0000000e00c97308 */ /* 0x0000660000000800 */
[----:B------:R-:W-:Y:S04]  /*29720*/  STL [R1+0x264], R189 ;  /* 0x000264bd01007387 */ /* 0x000fe80000100800 */
[----:B------:R1:W4:Y:S01]  /*29730*/  LDG.E.U16 R183, desc[UR56][R152.64] ;  /* 0x0000003898b77981 */ /* 0x000322000c1e1500 */
[----:B0-----:R-:W-:-:S03]  /*29740*/  FADD R14, R247, -R15 ;  /* 0x8000000ff70e7221 */ /* 0x001fc60000000000 */
[----:B------:R-:W-:Y:S01]  /*29750*/  STL [R1+0x268], R187 ;  /* 0x000268bb01007387 */ /* 0x000fe20000100800 */
[----:B------:R-:W-:-:S03]  /*29760*/  FMUL R14, R14, 1.4426950216293334961 ;  /* 0x3fb8aa3b0e0e7820 */ /* 0x000fc60000400000 */
[----:B------:R0:W-:Y:S01]  /*29770*/  STL [R1+0x260], R188 ;  /* 0x000260bc01007387 */ /* 0x0001e20000100800 */
[----:B-1----:R-:W-:Y:S01]  /*29780*/  FADD R152, R249, -R15 ;  /* 0x8000000ff9987221 */ /* 0x002fe20000000000 */
[----:B------:R1:W-:Y:S02]  /*29790*/  MUFU.EX2 R200, R14 ;  /* 0x0000000e00c87308 */ /* 0x0003e40000000800 */
[----:B------:R1:W-:Y:S04]  /*297a0*/  STL [R1+0x25c], R159 ;  /* 0x00025c9f01007387 */ /* 0x0003e80000100800 */
[----:B0-----:R0:W4:Y:S02]  /*297b0*/  LDG.E.U16 R188, desc[UR56][R154.64] ;  /* 0x000000389abc7981 */ /* 0x001124000c1e1500 */
[----:B------:R0:W4:Y:S01]  /*297c0*/  MUFU.EX2 R187, R158 ;  /* 0x0000009e00bb7308 */ /* 0x0001220000000800 */
[----:B-1----:R-:W-:Y:S01]  /*297d0*/  FMUL R14, R152, 1.4426950216293334961 ;  /* 0x3fb8aa3b980e7820 */ /* 0x002fe20000400000 */
[----:B0-----:R-:W-:-:S02]  /*297e0*/  IMAD.WIDE R158, R0, 0x2, R176 ;  /* 0x00000002009e7825 */ /* 0x001fc400078e02b0 */
[----:B------:R-:W4:Y:S02]  /*297f0*/  LDL.64 R176, [R1+0xae8] ;  /* 0x000ae80001b07983 */ /* 0x000f240000100a00 */
[C---:B---3--:R-:W-:Y:S02]  /*29800*/  IMAD.WIDE R156, R0.reuse, 0x2, R164 ;  /* 0x00000002009c7825 */ /* 0x048fe400078e02a4 */
[----:B------:R-:W3:Y:S02]  /*29810*/  LDL.64 R164, [R1+0xae0] ;  /* 0x000ae00001a47983 */ /* 0x000ee40000100a00 */
[C---:B------:R-:W-:Y:S02]  /*29820*/  IMAD.WIDE R154, R0.reuse, 0x2, R172 ;  /* 0x00000002009a7825 */ /* 0x040fe400078e02ac */
[----:B------:R-:W3:Y:S02]  /*29830*/  LDL.64 R172, [R1+0xad8] ;  /* 0x000ad80001ac7983 */ /* 0x000ee40000100a00 */
[----:B------:R-:W-:-:S04]  /*29840*/  IMAD.WIDE R152, R0, 0x2, R160 ;  /* 0x0000000200987825 */ /* 0x000fc800078e02a0 */
[--C-:B------:R-:W-:Y:S02]  /*29850*/  FADD R160, R166, -R15.reuse ;  /* 0x8000000fa6a07221 */ /* 0x100fe40000000000 */
[----:B------:R-:W3:Y:S04]  /*29860*/  LDG.E.U16 R166, desc[UR56][R154.64] ;  /* 0x000000389aa67981 */ /* 0x000ee8000c1e1500 */
[----:B------:R0:W-:Y:S04]  /*29870*/  STL [R1+0x258], R185 ;  /* 0x000258b901007387 */ /* 0x0001e80000100800 */
[----:B------:R1:W-:Y:S04]  /*29880*/  STL [R1+0x254], R184 ;  /* 0x000254b801007387 */ /* 0x0003e80000100800 */
[----:B0-----:R-:W3:Y:S04]  /*29890*/  LDG.E.U16 R185, desc[UR56][R158.64] ;  /* 0x000000389eb97981 */ /* 0x001ee8000c1e1500 */
[----:B-1----:R-:W3:Y:S04]  /*298a0*/  LDG.E.U16 R184, desc[UR56][R156.64] ;  /* 0x000000389cb87981 */ /* 0x002ee8000c1e1500 */
[----:B------:R-:W-:Y:S04]  /*298b0*/  STL [R1+0x250], R181 ;  /* 0x000250b501007387 */ /* 0x000fe80000100800 */
[----:B------:R0:W3:Y:S02]  /*298c0*/  LDG.E.U16 R159, desc[UR56][R152.64] ;  /* 0x00000038989f7981 */ /* 0x0000e4000c1e1500 */
[----:B0-----:R-:W-:-:S02]  /*298d0*/  FADD R152, R24, -R15 ;  /* 0x8000000f18987221 */ /* 0x001fc40000000000 */
[----:B------:R-:W3:Y:S01]  /*298e0*/  LDL.LU R24, [R1+0x19f0] ;  /* 0x0019f00001187983 */ /* 0x000ee20000300800 */
[----:B--2---:R-:W-:-:S03]  /*298f0*/  IMAD.WIDE R156, R0, 0x2, R168 ;  /* 0x00000002009c7825 */ /* 0x004fc600078e02a8 */
[----:B------:R-:W2:Y:S01]  /*29900*/  LDL.64 R168, [R1+0xad0] ;  /* 0x000ad00001a87983 */ /* 0x000ea20000100a00 */
[----:B------:R0:W1:Y:S02]  /*29910*/  MUFU.EX2 R182, R14 ;  /* 0x0000000e00b67308 */ /* 0x0000640000000800 */
[----:B0-----:R-:W-:Y:S01]  /*29920*/  FMUL R14, R160, 1.4426950216293334961 ;  /* 0x3fb8aa3ba00e7820 */ /* 0x001fe20000400000 */
[----:B----4-:R0:W-:Y:S05]  /*29930*/  STL [R1+0x24c], R180 ;  /* 0x00024cb401007387 */ /* 0x0101ea0000100800 */
[----:B------:R4:W1:Y:S01]  /*29940*/  MUFU.EX2 R199, R14 ;  /* 0x0000000e00c77308 */ /* 0x0008620000000800 */
[----:B------:R-:W-:Y:S01]  /*29950*/  IMAD.WIDE R154, R0, 0x2, R178 ;  /* 0x00000002009a7825 */ /* 0x000fe200078e02b2 */
[----:B------:R-:W2:Y:S03]  /*29960*/  LDL.64 R160, [R1+0xab0] ;  /* 0x000ab00001a07983 */ /* 0x000ea60000100a00 */
[----:B------:R-:W-:Y:S01]  /*29970*/  FADD R158, R170, -R15 ;  /* 0x8000000faa9e7221 */ /* 0x000fe20000000000 */
[----:B------:R-:W2:Y:S01]  /*29980*/  LDG.E.U16 R179, desc[UR56][R156.64] ;  /* 0x000000389cb37981 */ /* 0x000ea2000c1e1500 */
[----:B----4-:R-:W-:Y:S01]  /*29990*/  FMUL R14, R152, 1.4426950216293334961 ;  /* 0x3fb8aa3b980e7820 */ /* 0x010fe20000400000 */
[----:B------:R-:W-:-:S02]  /*299a0*/  IMAD.WIDE R152, R0, 0x2, R162 ;  /* 0x0000000200987825 */ /* 0x000fc400078e02a2 */
[----:B0-----:R-:W4:Y:S04]  /*299b0*/  LDL.64 R180, [R1+0xac8] ;  /* 0x000ac80001b47983 */ /* 0x001f280000100a00 */
[----:B------:R-:W4:Y:S04]  /*299c0*/  LDL.64 R162, [R1+0xab8] ;  /* 0x000ab80001a27983 */ /* 0x000f280000100a00 */
[----:B------:R0:W4:Y:S04]  /*299d0*/  LDG.E.U16 R170, desc[UR56][R152.64] ;  /* 0x0000003898aa7981 */ /* 0x000128000c1e1500 */
[----:B------:R1:W-:Y:S01]  /*299e0*/  STL [R1+0x248], R188 ;  /* 0x000248bc01007387 */ /* 0x0003e20000100800 */
[----:B0-----:R-:W-:-:S03]  /*299f0*/  FADD R152, R21, -R15 ;  /* 0x8000000f15987221 */ /* 0x001fc60000000000 */
[----:B------:R0:W-:Y:S04]  /*29a00*/  STL [R1+0x244], R183 ;  /* 0x000244b701007387 */ /* 0x0001e80000100800 */
[----:B------:R-:W4:Y:S04]  /*29a10*/  LDL.LU R21, [R1+0x19ec] ;  /* 0x0019ec0001157983 */ /* 0x000f280000300800 */
[----:B-1----:R3:W4:Y:S01]  /*29a20*/  LDG.E.U16 R188, desc[UR56][R154.64] ;  /* 0x000000389abc7981 */ /* 0x002722000c1e1500 */
[----:B0-----:R0:W1:Y:S01]  /*29a30*/  MUFU.EX2 R183, R14 ;  /* 0x0000000e00b77308 */ /* 0x0010620000000800 */
[----:B------:R-:W-:-:S05]  /*29a40*/  IMAD.WIDE R156, R0, 0x2, R176 ;  /* 0x00000002009c7825 */ /* 0x000fca00078e02b0 */
[----:B------:R-:W4:Y:S01]  /*29a50*/  LDG.E.U16 R176, desc[UR56][R156.64] ;  /* 0x000000389cb07981 */ /* 0x000f22000c1e1500 */
[----:B0-----:R-:W-:Y:S01]  /*29a60*/  FMUL R14, R158, 1.4426950216293334961 ;  /* 0x3fb8aa3b9e0e7820 */ /* 0x001fe20000400000 */
[----:B------:R-:W-:-:S03]  /*29a70*/  FMUL R158, R152, 1.4426950216293334961 ;  /* 0x3fb8aa3b989e7820 */ /* 0x000fc60000400000 */
[----:B------:R0:W1:Y:S01]  /*29a80*/  MUFU.EX2 R178, R14 ;  /* 0x0000000e00b27308 */ /* 0x0000620000000800 */
[----:B---3--:R-:W-:Y:S02]  /*29a90*/  IMAD.WIDE R154, R0, 0x2, R164 ;  /* 0x00000002009a7825 */ /* 0x008fe400078e02a4 */
[----:B------:R-:W3:Y:S02]  /*29aa0*/  LDL.64 R164, [R1+0xaa8] ;  /* 0x000aa80001a47983 */ /* 0x000ee40000100a00 */
[----:B0-----:R-:W-:-:S03]  /*29ab0*/  FADD R14, R20, -R15 ;  /* 0x8000000f140e7221 */ /* 0x001fc60000000000 */
[----:B------:R2:W0:Y:S01]  /*29ac0*/  MUFU.EX2 R177, R158 ;  /* 0x0000009e00b17308 */ /* 0x0004220000000800 */
[C---:B------:R-:W-:Y:S02]  /*29ad0*/  IMAD.WIDE R152, R0.reuse, 0x2, R172 ;  /* 0x0000000200987825 */ /* 0x040fe400078e02ac */
[----:B------:R-:W3:Y:S04]  /*29ae0*/  LDG.E.U16 R173, desc[UR56][R154.64] ;  /* 0x000000389aad7981 */ /* 0x000ee8000c1e1500 */
[----:B------:R-:W-:Y:S04]  /*29af0*/  STL [R1+0x240], R185 ;  /* 0x000240b901007387 */ /* 0x000fe80000100800 */
[----:B------:R1:W-:Y:S04]  /*29b00*/  STL [R1+0x23c], R184 ;  /* 0x00023cb801007387 */ /* 0x0003e80000100800 */
[----:B------:R-:W3:Y:S04]  /*29b10*/  LDL.LU R20, [R1+0x19e8] ;  /* 0x0019e80001147983 */ /* 0x000ee80000300800 */
[----:B------:R0:W-:Y:S04]  /*29b20*/  STL [R1+0x238], R166 ;  /* 0x000238a601007387 */ /* 0x0001e80000100800 */
[----:B------:R2:W-:Y:S04]  /*29b30*/  STL [R1+0x234], R159 ;  /* 0x0002349f01007387 */ /* 0x0005e80000100800 */
[----:B-1----:R-:W3:Y:S04]  /*29b40*/  LDL.64 R184, [R1+0xaa0] ;  /* 0x000aa00001b87983 */ /* 0x002ee80000100a00 */
[----:B0-----:R0:W3:Y:S01]  /*29b50*/  LDG.E.U16 R166, desc[UR56][R152.64] ;  /* 0x0000003898a67981 */ /* 0x0010e2000c1e1500 */
[----:B--2---:R-:W-:-:S03]  /*29b60*/  IMAD.WIDE R158, R0, 0x2, R168 ;  /* 0x00000002009e7825 */ /* 0x004fc600078e02a8 */
[----:B------:R-:W2:Y:S01]  /*29b70*/  LDL.64 R168, [R1+0xa98] ;  /* 0x000a980001a87983 */ /* 0x000ea20000100a00 */
[----:B------:R-:W-:Y:S01]  /*29b80*/  FMUL R14, R14, 1.4426950216293334961 ;  /* 0x3fb8aa3b0e0e7820 */ /* 0x000fe20000400000 */
[----:B0-----:R-:W-:Y:S02]  /*29b90*/  FADD R152, R175, -R15 ;  /* 0x8000000faf987221 */ /* 0x001fe40000000000 */
[----:B------:R-:W2:Y:S01]  /*29ba0*/  LDG.E.U16 R193, desc[UR56][R158.64] ;  /* 0x000000389ec17981 */ /* 0x000ea2000c1e1500 */
[----:B------:R0:W1:Y:S02]  /*29bb0*/  MUFU.EX2 R172, R14 ;  /* 0x0000000e00ac7308 */ /* 0x0000640000000800 */
[----:B0-----:R-:W-:Y:S01]  /*29bc0*/  FMUL R14, R152, 1.4426950216293334961 ;  /* 0x3fb8aa3b980e7820 */ /* 0x001fe20000400000 */
[----:B------:R-:W-:-:S04]  /*29bd0*/  IMAD.WIDE R152, R0, 0x2, R160 ;  /* 0x0000000200987825 */ /* 0x000fc800078e02a0 */
[----:B------:R-:W-:Y:S01]  /*29be0*/  FADD R160, R19, -R15 ;  /* 0x8000000f13a07221 */ /* 0x000fe20000000000 */
[----:B------:R0:W2:Y:S01]  /*29bf0*/  LDG.E.U16 R159, desc[UR56][R152.64] ;  /* 0x00000038989f7981 */ /* 0x0000a2000c1e1500 */
[----:B----4-:R-:W-:-:S03]  /*29c00*/  IMAD.WIDE R154, R0, 0x2, R162 ;  /* 0x00000002009a7825 */ /* 0x010fc600078e02a2 */
[----:B------:R-:W4:Y:S01]  /*29c10*/  LDL.64 R162, [R1+0xa78] ;  /* 0x000a780001a27983 */ /* 0x000f220000100a00 */
[----:B------:R-:W-:-:S03]  /*29c20*/  IMAD.WIDE R156, R0, 0x2, R180 ;  /* 0x00000002009c7825 */ /* 0x000fc600078e02b4 */
[----:B------:R-:W4:Y:S01]  /*29c30*/  LDL.LU R19, [R1+0x19e4] ;  /* 0x0019e40001137983 */ /* 0x000f220000300800 */
[----:B0-----:R-:W-:-:S03]  /*29c40*/  FADD R152, R18, -R15 ;  /* 0x8000000f12987221 */ /* 0x001fc60000000000 */
[----:B------:R0:W-:Y:S04]  /*29c50*/  STL [R1+0x230], R179 ;  /* 0x000230b301007387 */ /* 0x0001e80000100800 */
[----:B------:R3:W4:Y:S01]  /*29c60*/  LDG.E.U16 R192, desc[UR56][R156.64] ;  /* 0x000000389cc07981 */ /* 0x000722000c1e1500 */
[----:B------:R-:W-:-:S03]  /*29c70*/  FADD R158, R17, -R15 ;  /* 0x8000000f119e7221 */ /* 0x000fc60000000000 */
[----:B------:R-:W4:Y:S01]  /*29c80*/  LDG.E.U16 R175, desc[UR56][R154.64] ;  /* 0x000000389aaf7981 */ /* 0x000f22000c1e1500 */
[----:B0-----:R0:W1:Y:S03]  /*29c90*/  MUFU.EX2 R179, R14 ;  /* 0x0000000e00b37308 */ /* 0x0010660000000800 */
[----:B------:R-:W-:Y:S04]  /*29ca0*/  STL [R1+0x22c], R188 ;  /* 0x00022cbc01007387 */ /* 0x000fe80000100800 */
[----:B------:R1:W-:Y:S01]  /*29cb0*/  STL [R1+0x228], R170 ;  /* 0x000228aa01007387 */ /* 0x0003e20000100800 */
[----:B0-----:R-:W-:-:S03]  /*29cc0*/  FMUL R14, R160, 1.4426950216293334961 ;  /* 0x3fb8aa3ba00e7820 */ /* 0x001fc60000400000 */
[----:B------:R-:W4:Y:S04]  /*29cd0*/  LDL.LU R18, [R1+0x19e0] ;  /* 0x0019e00001127983 */ /* 0x000f280000300800 */
[----:B------:R-:W4:Y:S01]  /*29ce0*/  LDL.64 R180, [R1+0xa38] ;  /* 0x000a380001b47983 */ /* 0x000f220000100a00 */
[----:B-1----:R0:W1:Y:S01]  /*29cf0*/  MUFU.EX2 R170, R14 ;  /* 0x0000000e00aa7308 */ /* 0x0020620000000800 */
[----:B---3--:R-:W-:-:S04]  /*29d00*/  IMAD.WIDE R156, R0, 0x2, R164 ;  /* 0x00000002009c7825 */ /* 0x008fc800078e02a4 */
[----:B0-----:R-:W-:Y:S01]  /*29d10*/  FMUL R14, R152, 1.4426950216293334961 ;  /* 0x3fb8aa3b980e7820 */ /* 0x001fe20000400000 */
[----:B------:R-:W3:Y:S04]  /*29d20*/  LDL.64 R164, [R1+0x9f8] ;  /* 0x0009f80001a47983 */ /* 0x000ee80000100a00 */
[----:B------:R-:W-:Y:S04]  /*29d30*/  STL [R1+0x224], R176 ;  /* 0x000224b001007387 */ /* 0x000fe80000100800 */
[----:B------:R-:W-:Y:S04]  /*29d40*/  STL [R1+0x220], R173 ;  /* 0x000220ad01007387 */ /* 0x000fe80000100800 */
[----:B------:R-:W3:Y:S04]  /*29d50*/  LDL.LU R17, [R1+0x19dc] ;  /* 0x0019dc0001117983 */ /* 0x000ee80000300800 */
[----:B------:R0:W-:Y:S04]  /*29d60*/  STL [R1+0x21c], R166 ;  /* 0x00021ca601007387 */ /* 0x0001e80000100800 */
[----:B------:R-:W3:Y:S01]  /*29d70*/  LDL.64 R188, [R1+0xa90] ;  /* 0x000a900001bc7983 */ /* 0x000ee20000100a00 */
[----:B--2---:R-:W-:-:S03]  /*29d80*/  IMAD.WIDE R152, R0, 0x2, R168 ;  /* 0x0000000200987825 */ /* 0x004fc600078e02a8 */
[----:B------:R-:W2:Y:S04]  /*29d90*/  LDG.E.U16 R169, desc[UR56][R156.64] ;  /* 0x000000389ca97981 */ /* 0x000ea8000c1e1500 */
[----:B0-----:R0:W2:Y:S02]  /*29da0*/  LDG.E.U16 R166, desc[UR56][R152.64] ;  /* 0x0000003898a67981 */ /* 0x0010a4000c1e1500 */
[----:B0-----:R-:W-:Y:S02]  /*29db0*/  FADD R152, R16, -R15 ;  /* 0x8000000f10987221 */ /* 0x001fe40000000000 */
[----:B------:R-:W2:Y:S04]  /*29dc0*/  LDL.LU R16, [R1+0x19d8] ;  /* 0x0019d80001107983 */ /* 0x000ea80000300800 */
[----:B------:R-:W2:Y:S01]  /*29dd0*/  LDL.64 R160, [R1+0xa68] ;  /* 0x000a680001a07983 */ /* 0x000ea20000100a00 */
[----:B------:R-:W-:-:S03]  /*29de0*/  IMAD.WIDE R154, R0, 0x2, R184 ;  /* 0x00000002009a7825 */ /* 0x000fc600078e02b8 */
[----:B------:R-:W2:Y:S04]  /*29df0*/  LDL.64 R184, [R1+0xa88] ;  /* 0x000a880001b87983 */ /* 0x000ea80000100a00 */
[----:B------:R0:W2:Y:S01]  /*29e00*/  LDG.E.U16 R176, desc[UR56][R154.64] ;  /* 0x000000389ab07981 */ /* 0x0000a2000c1e1500 */
[----:B----4-:R-:W-:-:S03]  /*29e10*/  IMAD.WIDE R156, R0, 0x2, R162 ;  /* 0x00000002009c7825 */ /* 0x010fc600078e02a2 */
[----:B------:R-:W4:Y:S04]  /*29e20*/  LDL.64 R162, [R1+0xa70] ;  /* 0x000a700001a27983 */ /* 0x000f280000100a00 */
[----:B------:R-:W-:Y:S01]  /*29e30*/  STL [R1+0x218], R193 ;  /* 0x000218c101007387 */ /* 0x000fe20000100800 */
[----:B------:R1:W4:Y:S03]  /*29e40*/  MUFU.EX2 R173, R14 ;  /* 0x0000000e00ad7308 */ /* 0x0003260000000800 */
[----:B------:R-:W-:Y:S04]  /*29e50*/  STL [R1+0x214], R192 ;  /* 0x000214c001007387 */ /* 0x000fe80000100800 */
[----:B------:R-:W4:Y:S01]  /*29e60*/  LDG.E.U16 R249, desc[UR56][R156.64] ;  /* 0x000000389cf97981 */ /* 0x000f22000c1e1500 */
[----:B-1----:R-:W-:-:S04]  /*29e70*/  FMUL R14, R158, 1.4426950216293334961 ;  /* 0x3fb8aa3b9e0e7820 */ /* 0x002fc80000400000 */
[----:B------:R1:W4:Y:S01]  /*29e80*/  MUFU.EX2 R168, R14 ;  /* 0x0000000e00a87308 */ /* 0x0003220000000800 */
[----:B0-----:R-:W-:Y:S02]  /*29e90*/  IMAD.WIDE R154, R0, 0x2, R180 ;  /* 0x00000002009a7825 */ /* 0x001fe400078e02b4 */
[----:B------:R-:W4:Y:S02]  /*29ea0*/  LDL.64 R180, [R1+0xa30] ;  /* 0x000a300001b47983 */ /* 0x000f240000100a00 */
[----:B-1----:R-:W-:Y:S02]  /*29eb0*/  FMUL R14, R152, 1.4426950216293334961 ;  /* 0x3fb8aa3b980e7820 */ /* 0x002fe40000400000 */
[----:B------:R0:W-:Y:S04]  /*29ec0*/  STL [R1+0x210], R175 ;  /* 0x000210af01007387 */ /* 0x0001e80000100800 */
[----:B------:R-:W4:Y:S01]  /*29ed0*/  LDG.E.U16 R247, desc[UR56][R154.64] ;  /* 0x000000389af77981 */ /* 0x000f22000c1e1500 */
[----:B---3--:R-:W-:-:S03]  /*29ee0*/  IMAD.WIDE R152, R0, 0x2, R164 ;  /* 0x0000000200987825 */ /* 0x008fc600078e02a4 */
[----:B------:R-:W-:Y:S04]  /*29ef0*/  STL [R1+0x20c], R159 ;  /* 0x00020c9f01007387 */ /* 0x000fe80000100800 */
[----:B------:R2:W3:Y:S02]  /*29f00*/  LDG.E.U16 R246, desc[UR56][R152.64] ;  /* 0x0000003898f67981 */ /* 0x0004e4000c1e1500 */
[C---:B--2---:R-:W-:Y:S02]  /*29f10*/  IMAD.WIDE R152, R0.reuse, 0x2, R160 ;  /* 0x0000000200987825 */ /* 0x044fe400078e02a0 */
[----:B------:R-:W2:Y:S02]  /*29f20*/  LDL.64 R160, [R1+0x9f0] ;  /* 0x0009f00001a07983 */ /* 0x000ea40000100a00 */
[----:B------:R-:W-:-:S02]  /*29f30*/  IMAD.WIDE R156, R0, 0x2, R184 ;  /* 0x00000002009c7825 */ /* 0x000fc400078e02b8 */
[----:B------:R1:W-:Y:S04]  /*29f40*/  STL [R1+0x208], R169 ;  /* 0x000208a901007387 */ /* 0x0003e80000100800 */
[----:B------:R-:W-:Y:S04]  /*29f50*/  STL [R1+0x204], R176 ;  /* 0x000204b001007387 */ /* 0x000fe80000100800 */
[----:B------:R3:W-:Y:S04]  /*29f60*/  STL [R1+0x200], R166 ;  /* 0x000200a601007387 */ /* 0x0007e80000100800 */
[----:B------:R-:W2:Y:S01]  /*29f70*/  LDG.E.U16 R241, desc[UR56][R156.64] ;  /* 0x000000389cf17981 */ /* 0x000ea2000c1e1500 */
[----:B0-----:R0:W2:Y:S03]  /*29f80*/  MUFU.EX2 R175, R14 ;  /* 0x0000000e00af7308 */ /* 0x0010a60000000800 */
[----:B------:R1:W2:Y:S04]  /*29f90*/  LDG.E.U16 R236, desc[UR56][R152.64] ;  /* 0x0000003898ec7981 */ /* 0x0002a8000c1e1500 */
[----:B------:R-:W2:Y:S01]  /*29fa0*/  LDL.64 R156, [R1+0xa60] ;  /* 0x000a6000019c7983 */ /* 0x000ea20000100a00 */
[----:B0-----:R-:W-:-:S04]  /*29fb0*/  FADD R14, R171, -R15 ;  /* 0x8000000fab0e7221 */ /* 0x001fc80000000000 */
[----:B------:R-:W-:-:S04]  /*29fc0*/  FMUL R14, R14, 1.4426950216293334961 ;  /* 0x3fb8aa3b0e0e7820 */ /* 0x000fc80000400000 */
[----:B-1----:R0:W-:Y:S01]  /*29fd0*/  MUFU.EX2 R169, R14 ;  /* 0x0000000e00a97308 */ /* 0x0021e20000000800 */
[----:B------:R-:W-:Y:S01]  /*29fe0*/  FADD R152, R204, R186 ;  /* 0x000000bacc987221 */ /* 0x000fe20000000000 */
[----:B----4-:R-:W-:-:S04]  /*29ff0*/  IMAD.WIDE R154, R0, 0x2, R162 ;  /* 0x00000002009a7825 */ /* 0x010fc800078e02a2 */
[----:B0-----:R-:W-:Y:S01]  /*2a000*/  FADD R14, R252, R251 ;  /* 0x000000fbfc0e7221 */ /* 0x001fe20000000000 */
[----:B------:R-:W-:Y:S01]  /*2a010*/  FADD R152, R201, R152 ;  /* 0x00000098c9987221 */ /* 0x000fe20000000000 */
[----:B------:R0:W4:Y:S02]  /*2a020*/  LDG.E.U16 R238, desc[UR56][R154.64] ;  /* 0x000000389aee7981 */ /* 0x000124000c1e1500 */
[----:B------:R-:W-:-:S04]  /*2a030*/  FADD R14, R250, R14 ;  /* 0x0000000efa0e7221 */ /* 0x000fc80000000000 */
[----:B------:R-:W-:Y:S01]  /*2a040*/  FADD R14, R248, R14 ;  /* 0x0000000ef80e7221 */ /* 0x000fe20000000000 */
[----:B0-----:R-:W-:-:S03]  /*2a050*/  FADD R154, R187, R152 ;  /* 0x00000098bb9a7221 */ /* 0x001fc60000000000 */
[----:B------:R-:W-:Y:S01]  /*2a060*/  FADD R14, R245, R14 ;  /* 0x0000000ef50e7221 */ /* 0x000fe20000000000 */
[----:B------:R-:W-:-:S04]  /*2a070*/  IMAD.WIDE R152, R0, 0x2, R180 ;  /* 0x0000000200987825 */ /* 0x000fc800078e02b4 */
[----:B------:R-:W-:Y:S01]  /*2a080*/  FADD R154, R200, R154 ;  /* 0x0000009ac89a7221 */ /* 0x000fe20000000000 */
[----:B------:R-:W-:Y:S01]  /*2a090*/  FADD R14, R244, R14 ;  /* 0x0000000ef40e7221 */ /* 0x000fe20000000000 */
[----:B------:R0:W4:Y:S02]  /*2a0a0*/  LDG.E.U16 R230, desc[UR56][R152.64] ;  /* 0x0000003898e67981 */ /* 0x000124000c1e1500 */
[----:B------:R-:W-:Y:S01]  /*2a0b0*/  FADD R154, R182, R154 ;  /* 0x0000009ab69a7221 */ /* 0x000fe20000000000 */
[----:B------:R-:W-:Y:S01]  /*2a0c0*/  FADD R14, R243, R14 ;  /* 0x0000000ef30e7221 */ /* 0x000fe20000000000 */
[----:B------:R-:W-:-:S04]  /*2a0d0*/  IMAD.WIDE R158, R0, 0x2, R188 ;  /* 0x00000002009e7825 */ /* 0x000fc800078e02bc */
[--C-:B------:R-:W-:Y:S01]  /*2a0e0*/  FADD R164, R167, -R15.reuse ;  /* 0x8000000fa7a47221 */ /* 0x100fe20000000000 */
[--C-:B------:R-:W-:Y:S01]  /*2a0f0*/  FADD R163, R190, -R15.reuse ;  /* 0x8000000fbea37221 */ /* 0x100fe20000000000 */
[--C-:B------:R-:W-:Y:S01]  /*2a100*/  FADD R171, R191, -R15.reuse ;  /* 0x8000000fbfab7221 */ /* 0x100fe20000000000 */
[--C-:B------:R-:W-:Y:S01]  /*2a110*/  FADD R193, R198, -R15.reuse ;  /* 0x8000000fc6c17221 */ /* 0x100fe20000000000 */
[----:B------:R-:W4:Y:S01]  /*2a120*/  LDG.E.U16 R242, desc[UR56][R158.64] ;  /* 0x000000389ef27981 */ /* 0x000f22000c1e1500 */
[----:B0-----:R-:W-:Y:S01]  /*2a130*/  FADD R152, R199, R154 ;  /* 0x0000009ac7987221 */ /* 0x001fe20000000000 */
[----:B------:R-:W-:Y:S01]  /*2a140*/  FADD R153, R240, R14 ;  /* 0x0000000ef0997221 */ /* 0x000fe20000000000 */
[--C-:B---3--:R-:W-:Y:S01]  /*2a150*/  FADD R166, R194, -R15.reuse ;  /* 0x8000000fc2a67221 */ /* 0x108fe20000000000 */
[----:B------:R-:W-:Y:S01]  /*2a160*/  FADD R165, R195, -R15 ;  /* 0x8000000fc3a57221 */ /* 0x000fe20000000000 */
[----:B------:R-:W-:Y:S01]  /*2a170*/  FADD R14, R183, R152 ;  /* 0x00000098b70e7221 */ /* 0x000fe20000000000 */
[----:B------:R-:W-:Y:S01]  /*2a180*/  FADD R152, R239, R153 ;  /* 0x00000099ef987221 */ /* 0x000fe20000000000 */
[--C-:B------:R-:W-:Y:S01]  /*2a190*/  FADD R197, R215, -R15.reuse ;  /* 0x8000000fd7c57221 */ /* 0x100fe20000000000 */
[--C-:B------:R-:W-:Y:S01]  /*2a1a0*/  FADD R192, R202, -R15.reuse ;  /* 0x8000000fcac07221 */ /* 0x100fe20000000000 */
[----:B------:R-:W3:Y:S01]  /*2a1b0*/  LDL.64 R158, [R1+0xa28] ;  /* 0x000a2800019e7983 */ /* 0x000ee20000100a00 */
[----:B------:R-:W-:Y:S01]  /*2a1c0*/  FADD R155, R237, R152 ;  /* 0x00000098ed9b7221 */ /* 0x000fe20000000000 */
[----:B------:R-:W-:-:S02]  /*2a1d0*/  FADD R196, R206, -R15 ;  /* 0x8000000fcec47221 */ /* 0x000fc40000000000 */
[----:B------:R-:W4:Y:S01]  /*2a1e0*/  LDL.64 R188, [R1+0xa20] ;  /* 0x000a200001bc7983 */ /* 0x000f220000100a00 */
[----:B--2---:R-:W-:-:S03]  /*2a1f0*/  IMAD.WIDE R152, R0, 0x2, R160 ;  /* 0x0000000200987825 */ /* 0x004fc600078e02a0 */
[----:B------:R-:W2:Y:S01]  /*2a200*/  LDL.64 R160, [R1+0x9e8] ;  /* 0x0009e80001a07983 */ /* 0x000ea20000100a00 */
[----:B------:R-:W-:Y:S01]  /*2a210*/  FADD R14, R178, R14 ;  /* 0x0000000eb20e7221 */ /* 0x000fe20000000000 */
[----:B------:R-:W-:Y:S02]  /*2a220*/  FMUL R164, R164, 1.4426950216293334961 ;  /* 0x3fb8aa3ba4a47820 */ /* 0x000fe40000400000 */
[----:B------:R0:W4:Y:S01]  /*2a230*/  LDG.E.U16 R223, desc[UR56][R152.64] ;  /* 0x0000003898df7981 */ /* 0x000122000c1e1500 */
[----:B------:R-:W-:Y:S01]  /*2a240*/  FADD R154, R177, R14 ;  /* 0x0000000eb19a7221 */ /* 0x000fe20000000000 */
[----:B------:R-:W-:-:S03]  /*2a250*/  FADD R14, R235, R155 ;  /* 0x0000009beb0e7221 */ /* 0x000fc60000000000 */
[----:B------:R-:W-:Y:S01]  /*2a260*/  FADD R154, R172, R154 ;  /* 0x0000009aac9a7221 */ /* 0x000fe20000000000 */
[----:B------:R-:W-:-:S03]  /*2a270*/  FADD R14, R234, R14 ;  /* 0x0000000eea0e7221 */ /* 0x000fc60000000000 */
[----:B------:R-:W-:Y:S01]  /*2a280*/  FADD R154, R179, R154 ;  /* 0x0000009ab39a7221 */ /* 0x000fe20000000000 */
[----:B------:R-:W-:Y:S01]  /*2a290*/  FADD R14, R233, R14 ;  /* 0x0000000ee90e7221 */ /* 0x000fe20000000000 */
[----:B------:R-:W1:Y:S02]  /*2a2a0*/  MUFU.EX2 R164, R164 ;  /* 0x000000a400a47308 */ /* 0x000e640000000800 */
[----:B0-----:R-:W-:Y:S01]  /*2a2b0*/  FADD R152, R170, R154 ;  /* 0x0000009aaa987221 */ /* 0x001fe20000000000 */
[----:B------:R-:W-:Y:S01]  /*2a2c0*/  FADD R153, R232, R14 ;  /* 0x0000000ee8997221 */ /* 0x000fe20000000000 */
[----:B------:R-:W-:Y:S02]  /*2a2d0*/  FMUL R163, R163, 1.4426950216293334961 ;  /* 0x3fb8aa3ba3a37820 */ /* 0x000fe40000400000 */
[----:B------:R-:W-:Y:S01]  /*2a2e0*/  FADD R14, R173, R152 ;  /* 0x00000098ad0e7221 */ /* 0x000fe20000000000 */
[----:B------:R-:W-:Y:S01]  /*2a2f0*/  FADD R152, R231, R153 ;  /* 0x00000099e7987221 */ /* 0x000fe20000000000 */
[----:B------:R-:W-:-:S02]  /*2a300*/  FMUL R171, R171, 1.4426950216293334961 ;  /* 0x3fb8aa3babab7820 */ /* 0x000fc40000400000 */
[----:B------:R-:W0:Y:S01]  /*2a310*/  MUFU.EX2 R163, R163 ;  /* 0x000000a300a37308 */ /* 0x000e220000000800 */
[----:B------:R-:W-:Y:S01]  /*2a320*/  FADD R14, R168, R14 ;  /* 0x0000000ea80e7221 */ /* 0x000fe20000000000 */
[----:B------:R-:W-:Y:S01]  /*2a330*/  FADD R155, R229, R152 ;  /* 0x00000098e59b7221 */ /* 0x000fe20000000000 */
[----:B------:R-:W-:Y:S02]  /*2a340*/  IMAD.WIDE R152, R0, 0x2, R156 ;  /* 0x0000000200987825 */ /* 0x000fe400078e029c */
[----:B------:R-:W4:Y:S02]  /*2a350*/  LDL.64 R156, [R1+0xa58] ;  /* 0x000a5800019c7983 */ /* 0x000f240000100a00 */
[----:B------:R-:W-:Y:S01]  /*2a360*/  FADD R154, R175, R14 ;  /* 0x0000000eaf9a7221 */ /* 0x000fe20000000000 */
[----:B------:R-:W0:Y:S01]  /*2a370*/  MUFU.EX2 R171, R171 ;  /* 0x000000ab00ab7308 */ /* 0x000e220000000800 */
[----:B------:R-:W-:Y:S02]  /*2a380*/  FADD R14, R228, R155 ;  /* 0x0000009be40e7221 */ /* 0x000fe40000000000 */
[----:B-1----:R-:W-:-:S02]  /*2a390*/  FADD R154, R164, R154 ;  /* 0x0000009aa49a7221 */ /* 0x002fc40000000000 */
[----:B------:R-:W-:Y:S02]  /*2a3a0*/  FADD R14, R227, R14 ;  /* 0x0000000ee30e7221 */ /* 0x000fe40000000000 */
[----:B------:R-:W-:Y:S01]  /*2a3b0*/  FADD R154, R169, R154 ;  /* 0x0000009aa99a7221 */ /* 0x000fe20000000000 */
[--C-:B------:R-:W-:Y:S01]  /*2a3c0*/  FADD R198, R214, -R15.reuse ;  /* 0x8000000fd6c67221 */ /* 0x100fe20000000000 */
[--C-:B------:R-:W-:Y:S01]  /*2a3d0*/  FADD R195, R210, -R15.reuse ;  /* 0x8000000fd2c37221 */ /* 0x100fe20000000000 */
[----:B------:R-:W-:Y:S01]  /*2a3e0*/  FADD R14, R226, R14 ;  /* 0x0000000ee20e7221 */ /* 0x000fe20000000000 */
[--C-:B------:R-:W-:Y:S01]  /*2a3f0*/  FADD R194, R211, -R15.reuse ;  /* 0x8000000fd3c27221 */ /* 0x100fe20000000000 */
[----:B------:R-:W4:Y:S01]  /*2a400*/  LDL.64 R214, [R1+0xa50] ;  /* 0x000a500001d67983 */ /* 0x000f220000100a00 */
[----:B------:R-:W-:-:S03]  /*2a410*/  FADD R191, R203, -R15 ;  /* 0x8000000fcbbf7221 */ /* 0x000fc60000000000 */
[----:B------:R-:W4:Y:S04]  /*2a420*/  LDL.64 R210, [R1+0xa48] ;  /* 0x000a480001d27983 */ /* 0x000f280000100a00 */
[----:B------:R0:W4:Y:S02]  /*2a430*/  LDG.E.U16 R203, desc[UR56][R152.64] ;  /* 0x0000003898cb7981 */ /* 0x000124000c1e1500 */
[----:B0-----:R-:W-:Y:S01]  /*2a440*/  FADD R152, R163, R154 ;  /* 0x0000009aa3987221 */ /* 0x001fe20000000000 */
[----:B------:R-:W-:-:S03]  /*2a450*/  FADD R153, R225, R14 ;  /* 0x0000000ee1997221 */ /* 0x000fc60000000000 */
[----:B------:R-:W-:Y:S01]  /*2a460*/  FADD R14, R171, R152 ;  /* 0x00000098ab0e7221 */ /* 0x000fe20000000000 */
[----:B------:R-:W-:-:S04]  /*2a470*/  FADD R152, R224, R153 ;  /* 0x00000099e0987221 */ /* 0x000fc80000000000 */
[----:B------:R-:W-:-:S04]  /*2a480*/  FADD R152, R222, R152 ;  /* 0x00000098de987221 */ /* 0x000fc80000000000 */
[----:B------:R-:W-:-:S04]  /*2a490*/  FADD R152, R221, R152 ;  /* 0x00000098dd987221 */ /* 0x000fc80000000000 */
[----:B------:R-:W-:-:S04]  /*2a4a0*/  FADD R152, R220, R152 ;  /* 0x00000098dc987221 */ /* 0x000fc80000000000 */
[----:B------:R-:W-:-:S04]  /*2a4b0*/  FADD R152, R219, R152 ;  /* 0x00000098db987221 */ /* 0x000fc80000000000 */
[----:B------:R-:W-:Y:S01]  /*2a4c0*/  FADD R152, R218, R152 ;  /* 0x00000098da987221 */ /* 0x000fe20000000000 */
[----:B---3--:R-:W-:-:S04]  /*2a4d0*/  IMAD.WIDE R154, R0, 0x2, R158 ;  /* 0x00000002009a7825 */ /* 0x008fc800078e029e */
[----:B------:R-:W-:Y:S01]  /*2a4e0*/  FADD R152, R217, R152 ;  /* 0x00000098d9987221 */ /* 0x000fe20000000000 */
[----:B------:R-:W-:Y:S01]  /*2a4f0*/  FMUL R166, R166, 1.4426950216293334961 ;  /* 0x3fb8aa3ba6a67820 */ /* 0x000fe20000400000 */
[----:B------:R-:W-:Y:S01]  /*2a500*/  FMUL R165, R165, 1.4426950216293334961 ;  /* 0x3fb8aa3ba5a57820 */ /* 0x000fe20000400000 */
[----:B------:R-:W-:Y:S01]  /*2a510*/  FMUL R193, R193, 1.4426950216293334961 ;  /* 0x3fb8aa3bc1c17820 */ /* 0x000fe20000400000 */
[----:B------:R-:W-:Y:S01]  /*2a520*/  FADD R158, R213, R152 ;  /* 0x00000098d59e7221 */ /* 0x000fe20000000000 */
[--C-:B------:R-:W-:Y:S01]  /*2a530*/  FADD R167, R174, -R15.reuse ;  /* 0x8000000faea77221 */ /* 0x100fe20000000000 */
[----:B------:R-:W-:Y:S01]  /*2a540*/  FMUL R192, R192, 1.4426950216293334961 ;  /* 0x3fb8aa3bc0c07820 */ /* 0x000fe20000400000 */
[----:B------:R-:W-:Y:S01]  /*2a550*/  FMUL R191, R191, 1.4426950216293334961 ;  /* 0x3fb8aa3bbfbf7820 */ /* 0x000fe20000400000 */
[----:B------:R-:W-:Y:S01]  /*2a560*/  FMUL R196, R196, 1.4426950216293334961 ;  /* 0x3fb8aa3bc4c47820 */ /* 0x000fe20000400000 */
[----:B------:R-:W-:Y:S01]  /*2a570*/  FADD R190, R207, -R15 ;  /* 0x8000000fcfbe7221 */ /* 0x000fe20000000000 */
[----:B------:R-:W-:Y:S01]  /*2a580*/  FMUL R195, R195, 1.4426950216293334961 ;  /* 0x3fb8aa3bc3c37820 */ /* 0x000fe20000400000 */
[----:B------:R-:W-:Y:S01]  /*2a590*/  FMUL R194, R194, 1.4426950216293334961 ;  /* 0x3fb8aa3bc2c27820 */ /* 0x000fe20000400000 */
[----:B------:R0:W3:Y:S01]  /*2a5a0*/  LDG.E.U16 R184, desc[UR56][R154.64] ;  /* 0x000000389ab87981 */ /* 0x0000e2000c1e1500 */
[----:B--2---:R-:W-:Y:S01]  /*2a5b0*/  IMAD.WIDE R152, R0, 0x2, R160 ;  /* 0x0000000200987825 */ /* 0x004fe200078e02a0 */
[----:B------:R-:W1:Y:S02]  /*2a5c0*/  MUFU.EX2 R166, R166 ;  /* 0x000000a600a67308 */ /* 0x000e640000000800 */
[----:B------:R-:W2:Y:S01]  /*2a5d0*/  LDL.64 R160, [R1+0xa18] ;  /* 0x000a180001a07983 */ /* 0x000ea20000100a00 */
[----:B------:R-:W-:-:S05]  /*2a5e0*/  FMUL R167, R167, 1.4426950216293334961 ;  /* 0x3fb8aa3ba7a77820 */ /* 0x000fca0000400000 */
[----:B------:R-:W0:Y:S08]  /*2a5f0*/  MUFU.EX2 R165, R165 ;  /* 0x000000a500a57308 */ /* 0x000e300000000800 */
[----:B------:R-:W0:Y:S01]  /*2a600*/  MUFU.EX2 R193, R193 ;  /* 0x000000c100c17308 */ /* 0x000e220000000800 */
[----:B-1----:R-:W-:Y:S01]  /*2a610*/  FADD R14, R166, R14 ;  /* 0x0000000ea60e7221 */ /* 0x002fe20000000000 */
[----:B------:R-:W-:Y:S01]  /*2a620*/  FMUL R190, R190, 1.4426950216293334961 ;  /* 0x3fb8aa3bbebe7820 */ /* 0x000fe20000400000 */
[----:B------:R-:W3:Y:S01]  /*2a630*/  LDL.64 R206, [R1+0x9d8] ;  /* 0x0009d80001ce7983 */ /* 0x000ee20000100a00 */
[----:B------:R-:W-:-:S03]  /*2a640*/  FADD R158, R212, R158 ;  /* 0x0000009ed49e7221 */ /* 0x000fc60000000000 */
[----:B------:R-:W3:Y:S01]  /*2a650*/  LDG.E.U16 R181, desc[UR56][R152.64] ;  /* 0x0000003898b57981 */ /* 0x000ee2000c1e1500 */
[----:B------:R-:W1:Y:S01]  /*2a660*/  MUFU.EX2 R167, R167 ;  /* 0x000000a700a77308 */ /* 0x000e620000000800 */
[----:B0-----:R-:W-:-:S07]  /*2a670*/  FADD R14, R165, R14 ;  /* 0x0000000ea50e7221 */ /* 0x001fce0000000000 */
[----:B------:R-:W0:Y:S01]  /*2a680*/  MUFU.EX2 R192, R192 ;  /* 0x000000c000c07308 */ /* 0x000e220000000800 */
[----:B------:R-:W-:-:S07]  /*2a690*/  FADD R14, R193, R14 ;  /* 0x0000000ec10e7221 */ /* 0x000fce0000000000 */
[----:B------:R-:W4:Y:S01]  /*2a6a0*/  MUFU.EX2 R191, R191 ;  /* 0x000000bf00bf7308 */ /* 0x000f220000000800 */
[----:B-1----:R-:W-:-:S07]  /*2a6b0*/  FADD R14, R167, R14 ;  /* 0x0000000ea70e7221 */ /* 0x002fce0000000000 */
[----:B------:R-:W1:Y:S01]  /*2a6c0*/  MUFU.EX2 R196, R196 ;  /* 0x000000c400c47308 */ /* 0x000e620000000800 */
[----:B0-----:R-:W-:-:S07]  /*2a6d0*/  FADD R14, R192, R14 ;  /* 0x0000000ec00e7221 */ /* 0x001fce0000000000 */
[----:B------:R-:W0:Y:S01]  /*2a6e0*/  MUFU.EX2 R190, R190 ;  /* 0x000000be00be7308 */ /* 0x000e220000000800 */
[----:B----4-:R-:W-:-:S07]  /*2a6f0*/  FADD R14, R191, R14 ;  /* 0x0000000ebf0e7221 */ /* 0x010fce0000000000 */
[----:B------:R-:W4:Y:S01]  /*2a700*/  MUFU.EX2 R195, R195 ;  /* 0x000000c300c37308 */ /* 0x000f220000000800 */
[----:B-1----:R-:W-:-:S07]  /*2a710*/  FADD R14, R196, R14 ;  /* 0x0000000ec40e7221 */ /* 0x002fce0000000000 */
[----:B------:R-:W1:Y:S01]  /*2a720*/  MUFU.EX2 R194, R194 ;  /* 0x000000c200c27308 */ /* 0x000e620000000800 */
[----:B------:R-:W-:-:S04]  /*2a730*/  IMAD.WIDE R156, R0, 0x2, R156 ;  /* 0x00000002009c7825 */ /* 0x000fc800078e029c */
[----:B0-----:R-:W-:Y:S01]  /*2a740*/  FADD R14, R190, R14 ;  /* 0x0000000ebe0e7221 */ /* 0x001fe20000000000 */
[----:B------:R4:W3:Y:S01]  /*2a750*/  LDG.E.U16 R185, desc[UR56][R156.64] ;  /* 0x000000389cb97981 */ /* 0x0008e2000c1e1500 */
[----:B------:R-:W-:-:S03]  /*2a760*/  IMAD.WIDE R154, R0, 0x2, R210 ;  /* 0x00000002009a7825 */ /* 0x000fc600078e02d2 */
[----:B------:R-:W3:Y:S04]  /*2a770*/  LDL.64 R210, [R1+0x9c8] ;  /* 0x0009c80001d27983 */ /* 0x000ee80000100a00 */
[----:B------:R-:W3:Y:S01]  /*2a780*/  LDG.E.U16 R176, desc[UR56][R154.64] ;  /* 0x000000389ab07981 */ /* 0x000ee2000c1e1500 */
[----:B----4-:R-:W-:-:S04]  /*2a790*/  FADD R156, R195, R14 ;  /* 0x0000000ec39c7221 */ /* 0x010fc80000000000 */
[----:B-1----:R-:W-:Y:S01]  /*2a7a0*/  FADD R152, R194, R156 ;  /* 0x0000009cc2987221 */ /* 0x002fe20000000000 */
[----:B------:R-:W-:-:S04]  /*2a7b0*/  IMAD.WIDE R156, R0, 0x2, R214 ;  /* 0x00000002009c7825 */ /* 0x000fc800078e02d6 */
[----:B------:R-:W-:Y:S01]  /*2a7c0*/  FADD R14, R209, R158 ;  /* 0x0000009ed10e7221 */ /* 0x000fe20000000000 */
[----:B------:R-:W4:Y:S04]  /*2a7d0*/  LDL.64 R214, [R1+0x9d0] ;  /* 0x0009d00001d67983 */ /* 0x000f280000100a00 */
[----:B------:R-:W4:Y:S04]  /*2a7e0*/  LDL.64 R158, [R1+0xa10] ;  /* 0x000a1000019e7983 */ /* 0x000f280000100a00 */
[----:B------:R-:W4:Y:S04]  /*2a7f0*/  LDG.E.U16 R180, desc[UR56][R156.64] ;  /* 0x000000389cb47981 */ /* 0x000f28000c1e1500 */
[----:B------:R-:W4:Y:S04]  /*2a800*/  LDL.64 R154, [R1+0x9e0] ;  /* 0x0009e000019a7983 */ /* 0x000f280000100a00 */
[----:B------:R-:W4:Y:S01]  /*2a810*/  LDL.64 R156, [R1+0xa08] ;  /* 0x000a0800019c7983 */ /* 0x000f220000100a00 */
[----:B--2---:R-:W-:-:S06]  /*2a820*/  IMAD.WIDE R160, R0, 0x2, R160 ;  /* 0x0000000200a07825 */ /* 0x004fcc00078e02a0 */
[----:B------:R-:W2:Y:S01]  /*2a830*/  LDG.E.U16 R160, desc[UR56][R160.64] ;  /* 0x00000038a0a07981 */ /* 0x000ea2000c1e1500 */
[----:B------:R-:W-:Y:S01]  /*2a840*/  FMUL R198, R198, 1.4426950216293334961 ;  /* 0x3fb8aa3bc6c67820 */ /* 0x000fe20000400000 */
[----:B------:R-:W-:-:S05]  /*2a850*/  FMUL R197, R197, 1.4426950216293334961 ;  /* 0x3fb8aa3bc5c57820 */ /* 0x000fca0000400000 */
[----:B------:R-:W0:Y:S08]  /*2a860*/  MUFU.EX2 R198, R198 ;  /* 0x000000c600c67308 */ /* 0x000e300000000800 */
[----:B------:R-:W1:Y:S01]  /*2a870*/  MUFU.EX2 R197, R197 ;  /* 0x000000c500c57308 */ /* 0x000e620000000800 */
[----:B0-----:R-:W-:-:S04]  /*2a880*/  FADD R152, R198, R152 ;  /* 0x00000098c6987221 */ /* 0x001fc80000000000 */
[----:B-1----:R-:W-:Y:S01]  /*2a890*/  FADD R162, R197, R152 ;  /* 0x00000098c5a27221 */ /* 0x002fe20000000000 */
[----:B------:R-:W-:-:S05]  /*2a8a0*/  IMAD.WIDE R152, R0, 0x2, R188 ;  /* 0x0000000200987825 */ /* 0x000fca00078e02bc */
[----:B------:R3:W2:Y:S01]  /*2a8b0*/  LDG.E.U16 R174, desc[UR56][R152.64] ;  /* 0x0000003898ae7981 */ /* 0x0006a2000c1e1500 */
[----:B------:R-:W-:Y:S01]  /*2a8c0*/  FADD R14, R208, R14 ;  /* 0x0000000ed00e7221 */ /* 0x000fe20000000000 */
[----:B---3--:R-:W-:Y:S02]  /*2a8d0*/  IMAD.WIDE R152, R0, 0x2, R206 ;  /* 0x0000000200987825 */ /* 0x008fe400078e02ce */
[----:B------:R-:W0:Y:S02]  /*2a8e0*/  S2R R206, SR_TID.X ;  /* 0x0000000000ce7919 */ /* 0x000e240000002100 */
[----:B------:R-:W-:Y:S01]  /*2a8f0*/  FADD R14, R205, R14 ;  /* 0x0000000ecd0e7221 */ /* 0x000fe20000000000 */
[----:B------:R-:W-:Y:S04]  /*2a900*/  SHFL.BFLY PT, R188, R162, 0x2, 0x1f ;  /* 0x0c401f00a2bc7f89 */ /* 0x000fe800000e0000 */
[----:B------:R-:W1:Y:S01]  /*2a910*/  SHFL.BFLY PT, R189, R14, 0x2, 0x1f ;  /* 0x0c401f000ebd7f89 */ /* 0x000e6200000e0000 */
[----:B0-----:R-:W-:-:S02]  /*2a920*/  LOP3.LUT R202, R206, 0x40, RZ, 0xc0, !PT ;  /* 0x00000040ceca7812 */ /* 0x001fc400078ec0ff */
[----:B------:R-:W-:Y:S01]  /*2a930*/  LOP3.LUT R206, R206, 0x3f, RZ, 0xc0, !PT ;  /* 0x0000003fcece7812 */ /* 0x000fe200078ec0ff */
[----:B----4-:R-:W-:-:S04]  /*2a940*/  IMAD.WIDE R158, R0, 0x2, R158 ;  /* 0x00000002009e7825 */ /* 0x010fc800078e029e */
[C---:B------:R-:W-:Y:S02]  /*2a950*/  IMAD.WIDE R154, R0.reuse, 0x2, R154 ;  /* 0x00000002009a7825 */ /* 0x040fe400078e029a */
[----:B------:R-:W3:Y:S02]  /*2a960*/  LDG.E.U16 R158, desc[UR56][R158.64] ;  /* 0x000000389e9e7981 */ /* 0x000ee4000c1e1500 */
[----:B------:R-:W-:Y:S01]  /*2a970*/  IMAD.WIDE R156, R0, 0x2, R156 ;  /* 0x00000002009c7825 */ /* 0x000fe200078e029c */
[----:B------:R-:W-:-:S04]  /*2a980*/  SHF.L.U32 R206, R206, 0x1, RZ ;  /* 0x00000001cece7819 */ /* 0x000fc800000006ff */
[----:B------:R-:W4:Y:S01]  /*2a990*/  LDG.E.U16 R159, desc[UR56][R156.64] ;  /* 0x000000389c9f7981 */ /* 0x000f22000c1e1500 */
[----:B-1----:R-:W-:Y:S01]  /*2a9a0*/  FADD R189, R14, R189 ;  /* 0x000000bd0ebd7221 */ /* 0x002fe20000000000 */
[----:B------:R-:W-:Y:S01]  /*2a9b0*/  FADD R188, R162, R188 ;  /* 0x000000bca2bc7221 */ /* 0x000fe20000000000 */
[----:B------:R-:W-:Y:S01]  /*2a9c0*/  LEA R14, R202, R206, 0x9 ;  /* 0x000000ceca0e7211 */ /* 0x000fe200078e48ff */
[----:B------:R0:W3:Y:S04]  /*2a9d0*/  LDG.E.U16 R157, desc[UR56][R154.64] ;  /* 0x000000389a9d7981 */ /* 0x0000e8000c1e1500 */
[----:B------:R-:W4:Y:S01]  /*2a9e0*/  LDG.E.U16 R156, desc[UR56][R152.64] ;  /* 0x00000038989c7981 */ /* 0x000f22000c1e1500 */
[----:B0-----:R-:W-:-:S03]  /*2a9f0*/  IMAD.WIDE R154, R0, 0x2, R214 ;  /* 0x00000002009a7825 */ /* 0x001fc600078e02d6 */
[----:B------:R-:W-:Y:S04]  /*2aa00*/  SHFL.BFLY PT, R202, R188, 0x1, 0x1f ;  /* 0x0c201f00bcca7f89 */ /* 0x000fe800000e0000 */
[----:B------:R0:W4:Y:S04]  /*2aa10*/  LDG.E.U16 R154, desc[UR56][R154.64] ;  /* 0x000000389a9a7981 */ /* 0x000128000c1e1500 */
[----:B0-----:R-:W0:Y:S01]  /*2aa20*/  SHFL.BFLY PT, R155, R189, 0x1, 0x1f ;  /* 0x0c201f00bd9b7f89 */ /* 0x001e2200000e0000 */
[----:B------:R-:W-:-:S06]  /*2aa30*/  IMAD.WIDE R152, R0, 0x2, R210 ;  /* 0x0000000200987825 */ /* 0x000fcc00078e02d2 */
[----:B------:R1:W4:Y:S02]  /*2aa40*/  LDG.E.U16 R153, desc[UR56][R152.64] ;  /* 0x0000003898997981 */ /* 0x000324000c1e1500 */
[----:B-1----:R-:W-:Y:S02]  /*2aa50*/  IADD3 R152, R22, R14, RZ ;  /* 0x0000000e16987210 */ /* 0x002fe40007ffe0ff */
[----:B------:R-:W4:Y:S04]  /*2aa60*/  LDL.LU R206, [R1+0x9b0] ;  /* 0x0009b00001ce7983 */ /* 0x000f280000300800 */
[----:B------:R-:W2:Y:S04]  /*2aa70*/  LDL.LU R162, [R1+0x96c] ;  /* 0x00096c0001a27983 */ /* 0x000ea80000300800 */
[----:B------:R-:W3:Y:S04]  /*2aa80*/  LDL.LU R214, [R1+0x94c] ;  /* 0x00094c0001d67983 */ /* 0x000ee80000300800 */
[----:B------:R-:W4:Y:S04]  /*2aa90*/  LDL.LU R211, [R1+0x92c] ;  /* 0x00092c0001d37983 */ /* 0x000f280000300800 */
[----:B------:R-:W4:Y:S04]  /*2aaa0*/  LDL.LU R161, [R1+0x90c] ;  /* 0x00090c0001a17983 */ /* 0x000f280000300800 */
[----:B------:R-:W4:Y:S04]  /*2aab0*/  LDL.LU R215, [R1+0x8ec] ;  /* 0x0008ec0001d77983 */ /* 0x000f280000300800 */
[----:B------:R-:W4:Y:S04]  /*2aac0*/  LDL.LU R210, [R1+0x8cc] ;  /* 0x0008cc0001d27983 */ /* 0x000f280000300800 */
[----:B------:R-:W4:Y:S04]  /*2aad0*/  LDL.LU R207, [R1+0x8ac] ;  /* 0x0008ac0001cf7983 */ /* 0x000f280000300800 */
[----:B------:R1:W-:Y:S01]  /*2aae0*/  STL.64 [R1+0x1bd0], R150 ;  /* 0x001bd09601007387 */ /* 0x0003e20000100a00 */
[----:B------:R-:W-:Y:S06]  /*2aaf0*/  BAR.SYNC.DEFER_BLOCKING 0x0 ;  /* 0x0000000000007b1d */ /* 0x000fec0000010000 */
[----:B-1----:R-:W4:Y:S04]  /*2ab00*/  LDL.LU R150, [R1+0x9ac] ;  /* 0x0009ac0001967983 */ /* 0x002f280000300800 */
[----:B------:R-:W4:Y:S04]  /*2ab10*/  LDL.LU R151, [R1+0x98c] ;  /* 0x00098c0001977983 */ /* 0x000f280000300800 */
[----:B------:R-:W-:Y:S04]  /*2ab20*/  STL.64 [R1+0x1bc8], R148 ;  /* 0x001bc89401007387 */ /* 0x000fe80000100a00 */
        /* <DEDUP_REMOVED lines=62> */
[----:B--2---:R-:W-:Y:S04]  /*2af10*/  STS.U16 [R152+0x800], R162 ;  /* 0x000800a298007388 */ /* 0x004fe80000000400 */
[----:B---3--:R1:W-:Y:S04]  /*2af20*/  STS.U16 [R152+0xc00], R214 ;  /* 0x000c00d698007388 */ /* 0x0083e80000000400 */
[----:B-1----:R-:W2:Y:S04]  /*2af30*/  LDL.LU R214, [R1+0x88c] ;  /* 0x00088c0001d67983 */ /* 0x002ea80000300800 */
[----:B------:R-:W3:Y:S04]  /*2af40*/  LDL.LU R134, [R1+0x86c] ;  /* 0x00086c0001867983 */ /* 0x000ee80000300800 */
[----:B------:R-:W3:Y:S04]  /*2af50*/  LDL.LU R135, [R1+0x84c] ;  /* 0x00084c0001877983 */ /* 0x000ee80000300800 */
[----:B----4-:R1:W-:Y:S04]  /*2af60*/  STS.U16 [R152+0x1000], R211 ;  /* 0x001000d398007388 */ /* 0x0103e80000000400 */
[----:B------:R-:W4:Y:S04]  /*2af70*/  LDL.LU R136, [R1+0x82c] ;  /* 0x00082c0001887983 */ /* 0x000f280000300800 */
[----:B-1----:R-:W3:Y:S04]  /*2af80*/  LDL.LU R211, [R1+0x80c] ;  /* 0x00080c0001d37983 */ /* 0x002ee80000300800 */
[----:B------:R-:W4:Y:S04]  /*2af90*/  LDL.LU R137, [R1+0x7ec] ;  /* 0x0007ec0001897983 */ /* 0x000f280000300800 */
[----:B------:R1:W-:Y:S04]  /*2afa0*/  STS.U16 [R152+0x1400], R161 ;  /* 0x001400a198007388 */ /* 0x0003e80000000400 */
[----:B------:R-:W4:Y:S04]  /*2afb0*/  LDL.LU R138, [R1+0x7cc] ;  /* 0x0007cc00018a7983 */ /* 0x000f280000300800 */
[----:B------:R0:W-:Y:S04]  /*2afc0*/  STS.U16 [R152+0x1800], R215 ;  /* 0x001800d798007388 */ /* 0x0001e80000000400 */
[----:B-1----:R-:W4:Y:S04]  /*2afd0*/  LDL.LU R161, [R1+0x7ac] ;  /* 0x0007ac0001a17983 */ /* 0x002f280000300800 */
        /* <DEDUP_REMOVED lines=9> */
[----:B0-----:R-:W4:Y:S04]  /*2b070*/  LDL.LU R215, [R1+0x66c] ;  /* 0x00066c0001d77983 */ /* 0x001f280000300800 */
[----:B------:R-:W4:Y:S04]  /*2b080*/  LDL.LU R148, [R1+0x64c] ;  /* 0x00064c0001947983 */ /* 0x000f280000300800 */
[----:B------:R0:W-:Y:S04]  /*2b090*/  STS.U16 [R152+0x1c00], R210 ;  /* 0x001c00d298007388 */ /* 0x0001e80000000400 */
[----:B------:R-:W4:Y:S04]  /*2b0a0*/  LDL.LU R149, [R1+0x62c] ;  /* 0x00062c0001957983 */ /* 0x000f280000300800 */
[----:B------:R1:W-:Y:S04]  /*2b0b0*/  STS.U16 [R152], R150 ;  /* 0x0000009698007388 */ /* 0x0003e80000000400 */
[----:B0-----:R-:W4:Y:S04]  /*2b0c0*/  LDL.LU R210, [R1+0x60c] ;  /* 0x00060c0001d27983 */ /* 0x001f280000300800 */
[----:B------:R0:W-:Y:S04]  /*2b0d0*/  STS.U16 [R152+0x400], R151 ;  /* 0x0004009798007388 */ /* 0x0001e80000000400 */
[----:B-1----:R-:W4:Y:S04]  /*2b0e0*/  LDL.LU R150, [R1+0x5ec] ;  /* 0x0005ec0001967983 */ /* 0x002f280000300800 */
[----:B------:R1:W-:Y:S04]  /*2b0f0*/  STS.U16 [R152+0x2000], R207 ;  /* 0x002000cf98007388 */ /* 0x0003e80000000400 */
[----:B0-----:R-:W4:Y:S04]  /*2b100*/  LDL.LU R151, [R1+0x5cc] ;  /* 0x0005cc0001977983 */ /* 0x001f280000300800 */
[----:B------:R-:W4:Y:S04]  /*2b110*/  LDL.LU R162, [R1+0x5ac] ;  /* 0x0005ac0001a27983 */ /* 0x000f280000300800 */
[----:B-1----:R-:W4:Y:S04]  /*2b120*/  LDL.LU R207, [R1+0x58c] ;  /* 0x00058c0001cf7983 */ /* 0x002f280000300800 */
[----:B--2---:R0:W-:Y:S04]  /*2b130*/  STS.U16 [R152+0x2400], R214 ;  /* 0x002400d698007388 */ /* 0x0041e80000000400 */
[----:B0-----:R-:W2:Y:S04]  /*2b140*/  LDL.LU R214, [R1+0x56c] ;  /* 0x00056c0001d67983 */ /* 0x001ea80000300800 */
[----:B---3--:R0:W-:Y:S04]  /*2b150*/  STS.U16 [R152+0x3400], R211 ;  /* 0x003400d398007388 */ /* 0x0081e80000000400 */
[----:B0-----:R-:W3:Y:S04]  /*2b160*/  LDL.LU R211, [R1+0x54c] ;  /* 0x00054c0001d37983 */ /* 0x001ee80000300800 */
[----:B----4-:R0:W-:Y:S04]  /*2b170*/  STS.U16 [R152+0x4000], R161 ;  /* 0x004000a198007388 */ /* 0x0101e80000000400 */
[----:B0-----:R-:W4:Y:S04]  /*2b180*/  LDL.LU R161, [R1+0x52c] ;  /* 0x00052c0001a17983 */ /* 0x001f280000300800 */
[----:B------:R0:W-:Y:S04]  /*2b190*/  STS.U16 [R152+0x6800], R215 ;  /* 0x006800d798007388 */ /* 0x0001e80000000400 */
[----:B0-----:R-:W4:Y:S04]  /*2b1a0*/  LDL.LU R215, [R1+0x50c] ;  /* 0x00050c0001d77983 */ /* 0x001f280000300800 */
[----:B------:R0:W-:Y:S04]  /*2b1b0*/  STS.U16 [R152+0x7400], R210 ;  /* 0x007400d298007388 */ /* 0x0001e80000000400 */
[----:B0-----:R-:W4:Y:S04]  /*2b1c0*/  LDL.LU R210, [R1+0x4ec] ;  /* 0x0004ec0001d27983 */ /* 0x001f280000300800 */
[----:B------:R0:W-:Y:S04]  /*2b1d0*/  STS.U16 [R152+0x10400], R207 ;  /* 0x010400cf98007388 */ /* 0x0001e80000000400 */
[----:B0-----:R-:W4:Y:S04]  /*2b1e0*/  LDL.LU R207, [R1+0x4cc] ;  /* 0x0004cc0001cf7983 */ /* 0x001f280000300800 */
[----:B------:R0:W-:Y:S04]  /*2b1f0*/  STS.U16 [R152+0x2800], R134 ;  /* 0x0028008698007388 */ /* 0x0001e80000000400 */
[----:B------:R1:W-:Y:S04]  /*2b200*/  STS.U16 [R152+0x2c00], R135 ;  /* 0x002c008798007388 */ /* 0x0003e80000000400 */
[----:B------:R1:W-:Y:S04]  /*2b210*/  STS.U16 [R152+0x3000], R136 ;  /* 0x0030008898007388 */ /* 0x0003e80000000400 */
[----:B0-----:R-:W4:Y:S04]  /*2b220*/  LDL.LU R134, [R1+0x4ac] ;  /* 0x0004ac0001867983 */ /* 0x001f280000300800 */
[----:B-1----:R-:W4:Y:S04]  /*2b230*/  LDL.LU R135, [R1+0x48c] ;  /* 0x00048c0001877983 */ /* 0x002f280000300800 */
[----:B------:R-:W4:Y:S04]  /*2b240*/  LDL.LU R136, [R1+0x46c] ;  /* 0x00046c0001887983 */ /* 0x000f280000300800 */
        /* <DEDUP_REMOVED lines=16> */
[----:B--2---:R0:W-:Y:S04]  /*2b350*/  STS.U16 [R152+0x10800], R214 ;  /* 0x010800d698007388 */ /* 0x0041e80000000400 */
[----:B0-----:R-:W2:Y:S04]  /*2b360*/  LDL.LU R214, [R1+0x440] ;  /* 0x0004400001d67983 */ /* 0x001ea80000300800 */
[----:B------:R-:W2:Y:S04]  /*2b370*/  LDL.LU R137, [R1+0x420] ;  /* 0x0004200001897983 */ /* 0x000ea80000300800 */
[----:B------:R-:W2:Y:S04]  /*2b380*/  LDL.LU R138, [R1+0x400] ;  /* 0x00040000018a7983 */ /* 0x000ea80000300800 */
[----:B---3--:R0:W-:Y:S04]  /*2b390*/  STS.U16 [R152+0x10c00], R211 ;  /* 0x010c00d398007388 */ /* 0x0081e80000000400 */
        /* <DEDUP_REMOVED lines=14> */
[----:B----4-:R0:W-:Y:S04]  /*2b480*/  STS.U16 [R152+0x11000], R161 ;  /* 0x011000a198007388 */ /* 0x0101e80000000400 */
[----:B------:R-:W4:Y:S04]  /*2b490*/  LDL.LU R162, [R1+0x234] ;  /* 0x0002340001a27983 */ /* 0x000f280000300800 */
[----:B------:R1:W-:Y:S04]  /*2b4a0*/  STS.U16 [R152+0x11400], R215 ;  /* 0x011400d798007388 */ /* 0x0003e80000000400 */
[----:B0-----:R-:W4:Y:S04]  /*2b4b0*/  LDL.LU R161, [R1+0x230] ;  /* 0x0002300001a17983 */ /* 0x001f280000300800 */
[----:B------:R0:W-:Y:S04]  /*2b4c0*/  STS.U16 [R152+0x11800], R210 ;  /* 0x011800d298007388 */ /* 0x0001e80000000400 */
[----:B-1----:R-:W4:Y:S04]  /*2b4d0*/  LDL.LU R215, [R1+0x22c] ;  /* 0x00022c0001d77983 */ /* 0x002f280000300800 */
[----:B0-----:R-:W4:Y:S04]  /*2b4e0*/  LDL.LU R210, [R1+0x228] ;  /* 0x0002280001d27983 */ /* 0x001f280000300800 */
[----:B------:R0:W-:Y:S04]  /*2b4f0*/  STS.U16 [R152+0x11c00], R207 ;  /* 0x011c00cf98007388 */ /* 0x0001e80000000400 */
[----:B0-----:R-:W4:Y:S01]  /*2b500*/  LDL.LU R207, [R1+0x9a8] ;  /* 0x0009a80001cf7983 */ /* 0x001f220000300800 */
[----:B------:R-:W-:-:S05]  /*2b510*/  LOP3.LUT R14, R14, 0x10, RZ, 0x3c, !PT ;  /* 0x000000100e0e7812 */ /* 0x000fca00078e3cff */
[----:B------:R-:W-:Y:S01]  /*2b520*/  IMAD.IADD R14, R22, 0x1, R14 ;  /* 0x00000001160e7824 */ /* 0x000fe200078e020e */
[----:B------:R-:W-:Y:S04]  /*2b530*/  STS.U16 [R152+0x12000], R134 ;  /* 0x0120008698007388 */ /* 0x000fe80000000400 */
[----:B------:R-:W-:Y:S04]  /*2b540*/  STS.U16 [R152+0x12400], R135 ;  /* 0x0124008798007388 */ /* 0x000fe80000000400 */
[----:B------:R-:W-:Y:S04]  /*2b550*/  STS.U16 [R152+0x12800], R136 ;  /* 0x0128008898007388 */ /* 0x000fe80000000400 */
[----:B--2---:R0:W-:Y:S04]  /*2b560*/  STS.U16 [R152+0x12c00], R214 ;  /* 0x012c00d698007388 */ /* 0x0041e80000000400 */
[----:B0-----:R-:W2:Y:S04]  /*2b570*/  LDL.LU R214, [R1+0x988] ;  /* 0x0009880001d67983 */ /* 0x001ea80000300800 */
[----:B---3--:R0:W-:Y:S04]  /*2b580*/  STS.U16 [R152+0x13800], R211 ;  /* 0x013800d398007388 */ /* 0x0081e80000000400 */
        /* <DEDUP_REMOVED lines=15> */
[----:B0-----:R-:W4:Y:S04]  /*2b680*/  LDL.LU R210, [R1+0x948] ;  /* 0x0009480001d27983 */ /* 0x001f280000300800 */
[----:B------:R-:W4:Y:S04]  /*2b690*/  LDL.LU R132, [R1+0x928] ;  /* 0x0009280001847983 */ /* 0x000f280000300800 */
[----:B------:R-:W-:Y:S04]  /*2b6a0*/  STS.U16 [R152+0x16800], R150 ;  /* 0x0168009698007388 */ /* 0x000fe80000000400 */
[----:B------:R-:W-:Y:S04]  /*2b6b0*/  STS.U16 [R152+0x16c00], R151 ;  /* 0x016c009798007388 */ /* 0x000fe80000000400 */
[----:B------:R-:W-:Y:S04]  /*2b6c0*/  STS.U16 [R152+0x17000], R162 ;  /* 0x017000a298007388 */ /* 0x000fe80000000400 */
[----:B------:R-:W-:Y:S04]  /*2b6d0*/  STS.U16 [R152+0x17400], R161 ;  /* 0x017400a198007388 */ /* 0x000fe80000000400 */
[----:B------:R-:W-:Y:S04]  /*2b6e0*/  STS.U16 [R152+0x17800], R215 ;  /* 0x017800d798007388 */ /* 0x000fe80000000400 */
[----:B------:R-:W4:Y:S04]  /*2b6f0*/  LDL.LU R133, [R1+0x908] ;  /* 0x0009080001857983 */ /* 0x000f280000300800 */
[----:B------:R0:W-:Y:S04]  /*2b700*/  STS.U16 [R14+0x80], R207 ;  /* 0x000080cf0e007388 */ /* 0x0001e80000000400 */
[----:B------:R-:W4:Y:S04]  /*2b710*/  LDL.LU R134, [R1+0x8e8] ;  /* 0x0008e80001867983 */ /* 0x000f280000300800 */
[----:B0-----:R-:W4:Y:S04]  /*2b720*/  LDL.LU R207, [R1+0x8c8] ;  /* 0x0008c80001cf7983 */ /* 0x001f280000300800 */
[----:B------:R-:W4:Y:S04]  /*2b730*/  LDL.LU R135, [R1+0x8a8] ;  /* 0x0008a80001877983 */ /* 0x000f280000300800 */
[----:B------:R-:W4:Y:S04]  /*2b740*/  LDL.LU R136, [R1+0x888] ;  /* 0x0008880001887983 */ /* 0x000f280000300800 */
        /* <DEDUP_REMOVED lines=20> */
[----:B------:R-:W3:Y:S04]  /*2b890*/  LDL.LU R215, [R1+0x628] ;  /* 0x0006280001d77983 */ /* 0x000ee80000300800 */
[----:B0-----:R-:W3:Y:S04]  /*2b8a0*/  LDL.LU R211, [R1+0x608] ;  /* 0x0006080001d37983 */ /* 0x001ee80000300800 */
[----:B----4-:R0:W-:Y:S04]  /*2b8b0*/  STS.U16 [R14+0xc80], R210 ;  /* 0x000c80d20e007388 */ /* 0x0101e80000000400 */
[----:B0-----:R-:W4:Y:S04]  /*2b8c0*/  LDL.LU R210, [R1+0x5e8] ;  /* 0x0005e80001d27983 */ /* 0x001f280000300800 */
[----:B------:R0:W-:Y:S04]  /*2b8d0*/  STS.U16 [R14+0x1c80], R207 ;  /* 0x001c80cf0e007388 */ /* 0x0001e80000000400 */
[----:B0-----:R-:W4:Y:S04]  /*2b8e0*/  LDL.LU R207, [R1+0x5c8] ;  /* 0x0005c80001cf7983 */ /* 0x001f280000300800 */
[----:B------:R-:W-:Y:S04]  /*2b8f0*/  STS.U16 [R14+0x1080], R132 ;  /* 0x001080840e007388 */ /* 0x000fe80000000400 */
[----:B------:R-:W-:Y:S04]  /*2b900*/  STS.U16 [R14+0x1480], R133 ;  /* 0x001480850e007388 */ /* 0x000fe80000000400 */
[----:B------:R-:W-:Y:S04]  /*2b910*/  STS.U16 [R14+0x1880], R134 ;  /* 0x001880860e007388 */ /* 0x000fe80000000400 */
[----:B------:R-:W-:Y:S04]  /*2b920*/  STS.U16 [R14+0x2080], R135 ;  /* 0x002080870e007388 */ /* 0x000fe80000000400 */
[----:B------:R-:W-:Y:S04]  /*2b930*/  STS.U16 [R14+0x2480], R136 ;  /* 0x002480880e007388 */ /* 0x000fe80000000400 */
[----:B--2---:R0:W-:Y:S04]  /*2b940*/  STS.U16 [R14+0x2880], R214 ;  /* 0x002880d60e007388 */ /* 0x0041e80000000400 */
[----:B0-----:R-:W2:Y:S04]  /*2b950*/  LDL.LU R214, [R1+0x5a8] ;  /* 0x0005a80001d67983 */ /* 0x001ea80000300800 */
[----:B---3--:R0:W-:Y:S04]  /*2b960*/  STS.U16 [R14+0x7480], R211 ;  /* 0x007480d30e007388 */ /* 0x0081e80000000400 */
[----:B0-----:R-:W3:Y:S04]  /*2b970*/  LDL.LU R211, [R1+0x588] ;  /* 0x0005880001d37983 */ /* 0x001ee80000300800 */
[----:B------:R-:W3:Y:S04]  /*2b980*/  LDL.LU R132, [R1+0x568] ;  /* 0x0005680001847983 */ /* 0x000ee80000300800 */
[----:B------:R-:W3:Y:S04]  /*2b990*/  LDL.LU R133, [R1+0x548] ;  /* 0x0005480001857983 */ /* 0x000ee80000300800 */
[----:B----4-:R0:W-:Y:S04]  /*2b9a0*/  STS.U16 [R14+0x7880], R210 ;  /* 0x007880d20e007388 */ /* 0x0101e80000000400 */
[----:B------:R-:W4:Y:S04]  /*2b9b0*/  LDL.LU R134, [R1+0x528] ;  /* 0x0005280001867983 */ /* 0x000f280000300800 */
[----:B0-----:R-:W4:Y:S04]  /*2b9c0*/  LDL.LU R210, [R1+0x508] ;  /* 0x0005080001d27983 */ /* 0x001f280000300800 */
[----:B------:R-:W4:Y:S04]  /*2b9d0*/  LDL.LU R135, [R1+0x4e8] ;  /* 0x0004e80001877983 */ /* 0x000f280000300800 */
[----:B------:R-:W4:Y:S04]  /*2b9e0*/  LDL.LU R136, [R1+0x4c8] ;  /* 0x0004c80001887983 */ /* 0x000f280000300800 */
[----:B------:R0:W-:Y:S04]  /*2b9f0*/  STS.U16 [R14+0x7c80], R207 ;  /* 0x007c80cf0e007388 */ /* 0x0001e80000000400 */
[----:B0-----:R-:W4:Y:S04]  /*2ba00*/  LDL.LU R207, [R1+0x4a8] ;  /* 0x0004a80001cf7983 */ /* 0x001f280000300800 */
[----:B------:R0:W-:Y:S04]  /*2ba10*/  STS.U16 [R14+0x2c80], R137 ;  /* 0x002c80890e007388 */ /* 0x0001e80000000400 */
[----:B------:R1:W-:Y:S04]  /*2ba20*/  STS.U16 [R14+0x3080], R138 ;  /* 0x0030808a0e007388 */ /* 0x0003e80000000400 */
[----:B------:R1:W-:Y:S04]  /*2ba30*/  STS.U16 [R14+0x3480], R139 ;  /* 0x0034808b0e007388 */ /* 0x0003e80000000400 */
[----:B0-----:R-:W4:Y:S04]  /*2ba40*/  LDL.LU R137, [R1+0x488] ;  /* 0x0004880001897983 */ /* 0x001f280000300800 */
[----:B-1----:R-:W4:Y:S04]  /*2ba50*/  LDL.LU R138, [R1+0x468] ;  /* 0x00046800018a7983 */ /* 0x002f280000300800 */
[----:B------:R0:W-:Y:S04]  /*2ba60*/  STS.U16 [R14+0x3880], R140 ;  /* 0x0038808c0e007388 */ /* 0x0001e80000000400 */
[----:B------:R-:W4:Y:S04]  /*2ba70*/  LDL.LU R139, [R1+0x43c] ;  /* 0x00043c00018b7983 */ /* 0x000f280000300800 */
        /* <DEDUP_REMOVED lines=28> */
[----:B0-----:R-:W4:Y:S04]  /*2bc40*/  LDL.LU R215, [R1+0x25c] ;  /* 0x00025c0001d77983 */ /* 0x001f280000300800 */
        /* <DEDUP_REMOVED lines=35> */
[----:B------:R-:W-:Y:S04]  /*2be80*/  STS.U16 [R14+0x16880], R215 ;  /* 0x016880d70e007388 */ /* 0x000fe80000000400 */
[----:B---3--:R0:W-:Y:S04]  /*2be90*/  STS.U16 [R14+0x17080], R211 ;  /* 0x017080d30e007388 */ /* 0x0081e80000000400 */
[----:B0-----:R-:W3:Y:S04]  /*2bea0*/  LDL.LU R211, [R1+0x944] ;  /* 0x0009440001d37983 */ /* 0x001ee80000300800 */
[----:B------:R-:W3:Y:S04]  /*2beb0*/  LDL.LU R132, [R1+0x924] ;  /* 0x0009240001847983 */ /* 0x000ee80000300800 */
[----:B------:R-:W3:Y:S04]  /*2bec0*/  LDL.LU R133, [R1+0x904] ;  /* 0x0009040001857983 */ /* 0x000ee80000300800 */
[----:B----4-:R0:W-:Y:S04]  /*2bed0*/  STS.U16 [R21+0x100], R210 ;  /* 0x000100d215007388 */ /* 0x0101e80000000400 */
[----:B0-----:R-:W4:Y:S04]  /*2bee0*/  LDL.LU R210, [R1+0x8e4] ;  /* 0x0008e40001d27983 */ /* 0x001f280000300800 */
        /* <DEDUP_REMOVED lines=55> */
[----:B------:R-:W-:Y:S04]  /*2c260*/  STS.U16 [R21+0x6900], R162 ;  /* 0x006900a215007388 */ /* 0x000fe80000000400 */
[----:B------:R-:W-:Y:S04]  /*2c270*/  STS.U16 [R21+0x6d00], R161 ;  /* 0x006d00a115007388 */ /* 0x000fe80000000400 */
        /* <DEDUP_REMOVED lines=69> */
[----:B------:R-:W-:Y:S04]  /*2c6d0*/  STS.U16 [R21+0x15100], R149 ;  /* 0x0151009515007388 */ /* 0x000fe80000000400 */
[----:B------:R-:W-:Y:S04]  /*2c6e0*/  STS.U16 [R21+0x15500], R150 ;  /* 0x0155009615007388 */ /* 0x000fe80000000400 */
[----:B------:R-:W-:Y:S04]  /*2c6f0*/  STS.U16 [R21+0x15900], R151 ;  /* 0x0159009715007388 */ /* 0x000fe80000000400 */
[----:B------:R-:W-:Y:S04]  /*2c700*/  STS.U16 [R21+0x16100], R162 ;  /* 0x016100a215007388 */ /* 0x000fe80000000400 */
[----:B------:R-:W-:Y:S04]  /*2c710*/  STS.U16 [R21+0x16500], R161 ;  /* 0x016500a115007388 */ /* 0x000fe80000000400 */
[----:B------:R-:W-:Y:S04]  /*2c720*/  STS.U16 [R21+0x16d00], R215 ;  /* 0x016d00d715007388 */ /* 0x000fe80000000400 */
[----:B--2---:R-:W-:Y:S04]  /*2c730*/  STS.U16 [R21+0x17100], R214 ;  /* 0x017100d615007388 */ /* 0x004fe80000000400 */
[----:B------:R-:W-:Y:S04]  /*2c740*/  STS.U16 [R21+0x17500], R238 ;  /* 0x017500ee15007388 */ /* 0x000fe80000000400 */
[----:B------:R-:W-:Y:S04]  /*2c750*/  STS.U16 [R21+0x17900], R230 ;  /* 0x017900e615007388 */ /* 0x000fe80000000400 */
[----:B------:R-:W-:Y:S04]  /*2c760*/  STS.U16 [R21+0x17d00], R223 ;  /* 0x017d00df15007388 */ /* 0x000fe80000000400 */
[----:B-1----:R-:W2:Y:S04]  /*2c770*/  LDL.LU R147, [R1+0x740] ;  /* 0x0007400001937983 */ /* 0x002ea80000300800 */
[----:B0-----:R-:W2:Y:S04]  /*2c780*/  LDL.LU R148, [R1+0x720] ;  /* 0x0007200001947983 */ /* 0x001ea80000300800 */
        /* <DEDUP_REMOVED lines=10> */
[----:B------:R0:W-:Y:S04]  /*2c830*/  STS.U16 [R20+0x980], R207 ;  /* 0x000980cf14007388 */ /* 0x0001e80000000400 */
[----:B------:R-:W4:Y:S04]  /*2c840*/  LDL.LU R214, [R1+0x600] ;  /* 0x0006000001d67983 */ /* 0x000f280000300800 */
        /* <DEDUP_REMOVED lines=19> */
[----:B---3--:R0:W-:Y:S04]  /*2c980*/  STS.U16 [R20+0x5580], R211 ;  /* 0x005580d314007388 */ /* 0x0081e80000000400 */
[----:B0-----:R-:W2:Y:S04]  /*2c990*/  LDL.LU R211, [R1+0x5c0] ;  /* 0x0005c00001d37983 */ /* 0x001ea80000300800 */
[----:B----4-:R0:W-:Y:S04]  /*2c9a0*/  STS.U16 [R20+0x6180], R210 ;  /* 0x006180d214007388 */ /* 0x0101e80000000400 */
[----:B0-----:R-:W3:Y:S04]  /*2c9b0*/  LDL.LU R210, [R1+0x5a0] ;  /* 0x0005a00001d27983 */ /* 0x001ee80000300800 */
        /* <DEDUP_REMOVED lines=32> */
[----:B------:R-:W4:Y:S04]  /*2cbc0*/  LDL.LU R161, [R1+0x274] ;  /* 0x0002740001a17983 */ /* 0x000f280000300800 */
[----:B0-----:R-:W4:Y:S04]  /*2cbd0*/  LDL.LU R214, [R1+0x254] ;  /* 0x0002540001d67983 */ /* 0x001f280000300800 */
[----:B--2---:R0:W-:Y:S04]  /*2cbe0*/  STS.U16 [R20+0x7d80], R211 ;  /* 0x007d80d314007388 */ /* 0x0041e80000000400 */
[----:B0-----:R-:W2:Y:S04]  /*2cbf0*/  LDL.LU R211, [R1+0x224] ;  /* 0x0002240001d37983 */ /* 0x001ea80000300800 */
[----:B---3--:R0:W-:Y:S04]  /*2cc00*/  STS.U16 [R20+0x10180], R210 ;  /* 0x010180d214007388 */ /* 0x0081e80000000400 */
[----:B0-----:R-:W3:Y:S04]  /*2cc10*/  LDL.LU R210, [R1+0x208] ;  /* 0x0002080001d27983 */ /* 0x001ee80000300800 */
[----:B----4-:R0:W-:Y:S04]  /*2cc20*/  STS.U16 [R20+0x14d80], R207 ;  /* 0x014d80cf14007388 */ /* 0x0101e80000000400 */
[----:B0-----:R-:W4:Y:S04]  /*2cc30*/  LDL.LU R207, [R1+0x99c] ;  /* 0x00099c0001cf7983 */ /* 0x001f280000300800 */
[----:B------:R-:W-:Y:S04]  /*2cc40*/  STS.U16 [R20+0x10d80], R133 ;  /* 0x010d808514007388 */ /* 0x000fe80000000400 */
[----:B------:R-:W-:Y:S04]  /*2cc50*/  STS.U16 [R20+0x11180], R134 ;  /* 0x0111808614007388 */ /* 0x000fe80000000400 */
[----:B------:R0:W-:Y:S04]  /*2cc60*/  STS.U16 [R20+0x15980], R215 ;  /* 0x015980d714007388 */ /* 0x0001e80000000400 */
[----:B------:R1:W-:Y:S04]  /*2cc70*/  STS.U16 [R20+0x11580], R135 ;  /* 0x0115808714007388 */ /* 0x0003e80000000400 */
[----:B0-----:R-:W4:Y:S04]  /*2cc80*/  LDL.LU R215, [R1+0x97c] ;  /* 0x00097c0001d77983 */ /* 0x001f280000300800 */
[----:B------:R-:W4:Y:S04]  /*2cc90*/  LDL.LU R133, [R1+0x95c] ;  /* 0x00095c0001857983 */ /* 0x000f280000300800 */
[----:B------:R-:W4:Y:S04]  /*2cca0*/  LDL.LU R134, [R1+0x93c] ;  /* 0x00093c0001867983 */ /* 0x000f280000300800 */
        /* <DEDUP_REMOVED lines=23> */
[----:B0-----:R-:W4:Y:S04]  /*2ce20*/  LDL.LU R214, [R1+0x7bc] ;  /* 0x0007bc0001d67983 */ /* 0x001f280000300800 */
[----:B------:R-:W-:Y:S04]  /*2ce30*/  STS.U16 [R20+0x10580], R131 ;  /* 0x0105808314007388 */ /* 0x000fe80000000400 */
[----:B--2---:R0:W-:Y:S04]  /*2ce40*/  STS.U16 [R20+0x16d80], R211 ;  /* 0x016d80d314007388 */ /* 0x0041e80000000400 */
[----:B------:R-:W-:Y:S04]  /*2ce50*/  STS.U16 [R20+0x10980], R132 ;  /* 0x0109808414007388 */ /* 0x000fe80000000400 */
[----:B------:R-:W-:Y:S04]  /*2ce60*/  STS.U16 [R20+0x14580], R147 ;  /* 0x0145809314007388 */ /* 0x000fe80000000400 */
[----:B0-----:R-:W2:Y:S04]  /*2ce70*/  LDL.LU R211, [R1+0x79c] ;  /* 0x00079c0001d37983 */ /* 0x001ea80000300800 */
        /* <DEDUP_REMOVED lines=68> */
[----:B-1----:R-:W4:Y:S04]  /*2d2c0*/  LDL.LU R215, [R1+0x350] ;  /* 0x0003500001d77983 */ /* 0x002f280000300800 */
[----:B------:R0:W-:Y:S04]  /*2d2d0*/  STS.U16 [R19+0x5600], R148 ;  /* 0x0056009413007388 */ /* 0x0001e80000000400 */
[----:B------:R1:W-:Y:S04]  /*2d2e0*/  STS.U16 [R19+0x5a00], R149 ;  /* 0x005a009513007388 */ /* 0x0003e80000000400 */
[----:B------:R2:W-:Y:S04]  /*2d2f0*/  STS.U16 [R19+0x5e00], R150 ;  /* 0x005e009613007388 */ /* 0x0005e80000000400 */
[----:B0-----:R-:W4:Y:S04]  /*2d300*/  LDL.LU R148, [R1+0x330] ;  /* 0x0003300001947983 */ /* 0x001f280000300800 */
[----:B-1----:R-:W4:Y:S04]  /*2d310*/  LDL.LU R149, [R1+0x310] ;  /* 0x0003100001957983 */ /* 0x002f280000300800 */
[----:B------:R0:W-:Y:S04]  /*2d320*/  STS.U16 [R19+0x7200], R214 ;  /* 0x007200d613007388 */ /* 0x0001e80000000400 */
[----:B--2---:R-:W2:Y:S04]  /*2d330*/  LDL.LU R150, [R1+0x2f0] ;  /* 0x0002f00001967983 */ /* 0x004ea80000300800 */
[----:B------:R1:W-:Y:S04]  /*2d340*/  STS.U16 [R19+0x7600], R211 ;  /* 0x007600d313007388 */ /* 0x0003e80000000400 */
[----:B0-----:R-:W2:Y:S04]  /*2d350*/  LDL.LU R214, [R1+0x2d0] ;  /* 0x0002d00001d67983 */ /* 0x001ea80000300800 */
[----:B-1----:R-:W2:Y:S04]  /*2d360*/  LDL.LU R211, [R1+0x2b0] ;  /* 0x0002b00001d37983 */ /* 0x002ea80000300800 */
[----:B---3--:R0:W-:Y:S04]  /*2d370*/  STS.U16 [R19+0x7a00], R210 ;  /* 0x007a00d213007388 */ /* 0x0081e80000000400 */
[----:B0-----:R-:W3:Y:S04]  /*2d380*/  LDL.LU R210, [R1+0x290] ;  /* 0x0002900001d27983 */ /* 0x001ee80000300800 */
[----:B----4-:R0:W-:Y:S04]  /*2d390*/  STS.U16 [R19+0x7e00], R207 ;  /* 0x007e00cf13007388 */ /* 0x0101e80000000400 */
        /* <DEDUP_REMOVED lines=11> */
[----:B------:R1:W-:Y:S04]  /*2d450*/  STS.U16 [R19+0x13a00], R162 ;  /* 0x013a00a213007388 */ /* 0x0003e80000000400 */
[----:B0-----:R-:W4:Y:S04]  /*2d460*/  LDL.LU R151, [R1+0x250] ;  /* 0x0002500001977983 */ /* 0x001f280000300800 */
[----:B------:R0:W-:Y:S04]  /*2d470*/  STS.U16 [R19+0x13e00], R161 ;  /* 0x013e00a113007388 */ /* 0x0001e80000000400 */
[----:B-1----:R-:W4:Y:S04]  /*2d480*/  LDL.LU R162, [R1+0x220] ;  /* 0x0002200001a27983 */ /* 0x002f280000300800 */
[----:B0-----:R-:W4:Y:S04]  /*2d490*/  LDL.LU R161, [R1+0x204] ;  /* 0x0002040001a17983 */ /* 0x001f280000300800 */
[----:B------:R0:W-:Y:S04]  /*2d4a0*/  STS.U16 [R19+0x14a00], R215 ;  /* 0x014a00d713007388 */ /* 0x0001e80000000400 */
        /* <DEDUP_REMOVED lines=11> */
[----:B------:R1:W-:Y:S04]  /*2d560*/  STS.U16 [R19+0x15200], R149 ;  /* 0x0152009513007388 */ /* 0x0003e80000000400 */
[----:B0-----:R-:W4:Y:S04]  /*2d570*/  LDL.LU R148, [R1+0x858] ;  /* 0x0008580001947983 */ /* 0x001f280000300800 */
[----:B--2---:R0:W-:Y:S04]  /*2d580*/  STS.U16 [R19+0x15600], R150 ;  /* 0x0156009613007388 */ /* 0x0041e80000000400 */
[----:B-1----:R-:W2:Y:S04]  /*2d590*/  LDL.LU R149, [R1+0x838] ;  /* 0x0008380001957983 */ /* 0x002ea80000300800 */
[----:B------:R1:W-:Y:S04]  /*2d5a0*/  STS.U16 [R19+0x15a00], R214 ;  /* 0x015a00d613007388 */ /* 0x0003e80000000400 */
[----:B0-----:R-:W2:Y:S04]  /*2d5b0*/  LDL.LU R150, [R1+0x818] ;  /* 0x0008180001967983 */ /* 0x001ea80000300800 */
[----:B------:R0:W-:Y:S04]  /*2d5c0*/  STS.U16 [R19+0x15e00], R211 ;  /* 0x015e00d313007388 */ /* 0x0001e80000000400 */
[----:B-1----:R-:W2:Y:S04]  /*2d5d0*/  LDL.LU R214, [R1+0x7f8] ;  /* 0x0007f80001d67983 */ /* 0x002ea80000300800 */
[----:B---3--:R1:W-:Y:S04]  /*2d5e0*/  STS.U16 [R19+0x16200], R210 ;  /* 0x016200d213007388 */ /* 0x0083e80000000400 */
[----:B0-----:R-:W3:Y:S04]  /*2d5f0*/  LDL.LU R211, [R1+0x7d8] ;  /* 0x0007d80001d37983 */ /* 0x001ee80000300800 */
[----:B-1----:R-:W3:Y:S04]  /*2d600*/  LDL.LU R210, [R1+0x7b8] ;  /* 0x0007b80001d27983 */ /* 0x002ee80000300800 */
[----:B----4-:R0:W-:Y:S04]  /*2d610*/  STS.U16 [R19+0x16600], R207 ;  /* 0x016600cf13007388 */ /* 0x0101e80000000400 */
        /* <DEDUP_REMOVED lines=21> */
[----:B------:R0:W-:Y:S04]  /*2d770*/  STS.U16 [R18+0x2a80], R148 ;  /* 0x002a809412007388 */ /* 0x0001e80000000400 */
[----:B--2---:R1:W-:Y:S04]  /*2d780*/  STS.U16 [R18+0x2e80], R149 ;  /* 0x002e809512007388 */ /* 0x0043e80000000400 */
[----:B0-----:R-:W2:Y:S04]  /*2d790*/  LDL.LU R148, [R1+0x698] ;  /* 0x0006980001947983 */ /* 0x001ea80000300800 */
[----:B------:R0:W-:Y:S04]  /*2d7a0*/  STS.U16 [R18+0x3280], R150 ;  /* 0x0032809612007388 */ /* 0x0001e80000000400 */
[----:B-1----:R-:W2:Y:S04]  /*2d7b0*/  LDL.LU R149, [R1+0x678] ;  /* 0x0006780001957983 */ /* 0x002ea80000300800 */
[----:B------:R1:W-:Y:S04]  /*2d7c0*/  STS.U16 [R18+0x3680], R214 ;  /* 0x003680d612007388 */ /* 0x0003e80000000400 */
[----:B0-----:R-:W2:Y:S04]  /*2d7d0*/  LDL.LU R150, [R1+0x658] ;  /* 0x0006580001967983 */ /* 0x001ea80000300800 */
[----:B---3--:R0:W-:Y:S04]  /*2d7e0*/  STS.U16 [R18+0x3a80], R211 ;  /* 0x003a80d312007388 */ /* 0x0081e80000000400 */
[----:B-1----:R-:W3:Y:S04]  /*2d7f0*/  LDL.LU R214, [R1+0x638] ;  /* 0x0006380001d67983 */ /* 0x002ee80000300800 */
[----:B------:R1:W-:Y:S04]  /*2d800*/  STS.U16 [R18+0x3e80], R210 ;  /* 0x003e80d212007388 */ /* 0x0003e80000000400 */
        /* <DEDUP_REMOVED lines=36> */
[----:B--2---:R0:W-:Y:S04]  /*2da50*/  STS.U16 [R18+0x6280], R148 ;  /* 0x0062809412007388 */ /* 0x0041e80000000400 */
[----:B------:R1:W-:Y:S04]  /*2da60*/  STS.U16 [R18+0x6680], R149 ;  /* 0x0066809512007388 */ /* 0x0003e80000000400 */
[----:B0-----:R-:W2:Y:S04]  /*2da70*/  LDL.LU R148, [R1+0x3ac] ;  /* 0x0003ac0001947983 */ /* 0x001ea80000300800 */
[----:B------:R0:W-:Y:S04]  /*2da80*/  STS.U16 [R18+0x6a80], R150 ;  /* 0x006a809612007388 */ /* 0x0001e80000000400 */
[----:B-1----:R-:W2:Y:S04]  /*2da90*/  LDL.LU R149, [R1+0x38c] ;  /* 0x00038c0001957983 */ /* 0x002ea80000300800 */
[----:B---3--:R1:W-:Y:S04]  /*2daa0*/  STS.U16 [R18+0x6e80], R214 ;  /* 0x006e80d612007388 */ /* 0x0083e80000000400 */
[----:B0-----:R-:W3:Y:S04]  /*2dab0*/  LDL.LU R150, [R1+0x36c] ;  /* 0x00036c0001967983 */ /* 0x001ee80000300800 */
[----:B------:R0:W-:Y:S04]  /*2dac0*/  STS.U16 [R18+0x7280], R211 ;  /* 0x007280d312007388 */ /* 0x0001e80000000400 */
        /* <DEDUP_REMOVED lines=8> */
[----:B0-----:R-:W4:Y:S04]  /*2db50*/  LDL.LU R136, [R1+0x2cc] ;  /* 0x0002cc0001887983 */ /* 0x001f280000300800 */
[----:B------:R0:W-:Y:S04]  /*2db60*/  STS.U16 [R18+0x10680], R138 ;  /* 0x0106808a12007388 */ /* 0x0001e80000000400 */
[----:B-1----:R-:W4:Y:S04]  /*2db70*/  LDL.LU R137, [R1+0x2ac] ;  /* 0x0002ac0001897983 */ /* 0x002f280000300800 */
        /* <DEDUP_REMOVED lines=27> */
[----:B--2---:R0:W-:Y:S04]  /*2dd30*/  STS.U16 [R18+0x13e80], R148 ;  /* 0x013e809412007388 */ /* 0x0041e80000000400 */
[----:B------:R1:W-:Y:S04]  /*2dd40*/  STS.U16 [R18+0x14280], R149 ;  /* 0x0142809512007388 */ /* 0x0003e80000000400 */
[----:B0-----:R-:W2:Y:S04]  /*2dd50*/  LDL.LU R148, [R1+0x874] ;  /* 0x0008740001947983 */ /* 0x001ea80000300800 */
[----:B---3--:R0:W-:Y:S04]  /*2dd60*/  STS.U16 [R18+0x14680], R150 ;  /* 0x0146809612007388 */ /* 0x0081e80000000400 */
[----:B-1----:R-:W3:Y:S04]  /*2dd70*/  LDL.LU R149, [R1+0x854] ;  /* 0x0008540001957983 */ /* 0x002ee80000300800 */
[----:B------:R1:W-:Y:S04]  /*2dd80*/  STS.U16 [R18+0x14a80], R214 ;  /* 0x014a80d612007388 */ /* 0x0003e80000000400 */
[----:B0-----:R-:W3:Y:S04]  /*2dd90*/  LDL.LU R150, [R1+0x834] ;  /* 0x0008340001967983 */ /* 0x001ee80000300800 */
[----:B------:R0:W-:Y:S04]  /*2dda0*/  STS.U16 [R18+0x14e80], R211 ;  /* 0x014e80d312007388 */ /* 0x0001e80000000400 */
[----:B-1----:R-:W2:Y:S04]  /*2ddb0*/  LDL.LU R214, [R1+0x814] ;  /* 0x0008140001d67983 */ /* 0x002ea80000300800 */
[----:B------:R1:W-:Y:S04]  /*2ddc0*/  STS.U16 [R18+0x15280], R210 ;  /* 0x015280d212007388 */ /* 0x0003e80000000400 */
[----:B0-----:R-:W3:Y:S04]  /*2ddd0*/  LDL.LU R211, [R1+0x7f4] ;  /* 0x0007f40001d37983 */ /* 0x001ee80000300800 */
[----:B-1----:R-:W3:Y:S04]  /*2dde0*/  LDL.LU R210, [R1+0x7d4] ;  /* 0x0007d40001d27983 */ /* 0x002ee80000300800 */
        /* <DEDUP_REMOVED lines=22> */
[----:B--2---:R0:W-:Y:S04]  /*2df50*/  STS.U16 [R17+0x3300], R214 ;  /* 0x003300d611007388 */ /* 0x0041e80000000400 */
[----:B---3--:R1:W-:Y:S04]  /*2df60*/  STS.U16 [R17+0x3700], R211 ;  /* 0x003700d311007388 */ /* 0x0083e80000000400 */
[----:B0-----:R-:W2:Y:S04]  /*2df70*/  LDL.LU R214, [R1+0x654] ;  /* 0x0006540001d67983 */ /* 0x001ea80000300800 */
[----:B------:R0:W-:Y:S04]  /*2df80*/  STS.U16 [R17+0x3b00], R210 ;  /* 0x003b00d211007388 */ /* 0x0001e80000000400 */
[----:B-1----:R-:W3:Y:S04]  /*2df90*/  LDL.LU R211, [R1+0x634] ;  /* 0x0006340001d37983 */ /* 0x002ee80000300800 */
        /* <DEDUP_REMOVED lines=95> */
[----:B------:R-:W4:Y:S04]  /*2e590*/  LDL.LU R129, [R1+0x790] ;  /* 0x0007900001817983 */ /* 0x000f280000300800 */
[----:B------:R-:W4:Y:S04]  /*2e5a0*/  LDL.LU R130, [R1+0x770] ;  /* 0x0007700001827983 */ /* 0x000f280000300800 */
[----:B------:R-:W4:Y:S04]  /*2e5b0*/  LDL.LU R131, [R1+0x750] ;  /* 0x0007500001837983 */ /* 0x000f280000300800 */
        /* <DEDUP_REMOVED lines=19> */
[----:B------:R-:W-:Y:S04]  /*2e6f0*/  STS.U16 [R17+0x17300], R242 ;  /* 0x017300f211007388 */ /* 0x000fe80000000400 */
[----:B------:R-:W-:Y:S04]  /*2e700*/  STS.U16 [R17+0x17700], R180 ;  /* 0x017700b411007388 */ /* 0x000fe80000000400 */
[----:B------:R-:W-:Y:S04]  /*2e710*/  STS.U16 [R17+0x17b00], R158 ;  /* 0x017b009e11007388 */ /* 0x000fe80000000400 */
[----:B------:R-:W-:Y:S04]  /*2e720*/  STS.U16 [R17+0x17f00], R154 ;  /* 0x017f009a11007388 */ /* 0x000fe80000000400 */
        /* <DEDUP_REMOVED lines=72> */
[----:B------:R-:W4:Y:S04]  /*2ebb0*/  LDL.LU.64 R24, [R1] ;  /* 0x0000000001187983 */ /* 0x000f280000300a00 */
[----:B------:R-:W4:Y:S04]  /*2ebc0*/  LDL.LU.64 R26, [R1+0x8] ;  /* 0x00000800011a7983 */ /* 0x000f280000300a00 */
        /* <DEDUP_REMOVED lines=57> */
[----:B------:R-:W-:Y:S04]  /*2ef60*/  STS.U16 [R16+0x7f80], R144 ;  /* 0x007f809010007388 */ /* 0x000fe80000000400 */
[----:B------:R0:W-:Y:S04]  /*2ef70*/  STS.U16 [R16+0x10380], R145 ;  /* 0x0103809110007388 */ /* 0x0001e80000000400 */
[----:B------:R-:W4:Y:S04]  /*2ef80*/  LDL.LU.64 R142, [R1+0x1d8] ;  /* 0x0001d800018e7983 */ /* 0x000f280000300a00 */
[----:B------:R-:W-:Y:S04]  /*2ef90*/  STS.U16 [R16+0x10780], R146 ;  /* 0x0107809210007388 */ /* 0x000fe80000000400 */
[----:B------:R1:W-:Y:S04]  /*2efa0*/  STS.U16 [R16+0x10b80], R147 ;  /* 0x010b809310007388 */ /* 0x0003e80000000400 */
[----:B0-----:R-:W4:Y:S04]  /*2efb0*/  LDL.LU.64 R144, [R1+0x1e0] ;  /* 0x0001e00001907983 */ /* 0x001f280000300a00 */
[----:B------:R-:W-:Y:S04]  /*2efc0*/  STS.U16 [R16+0x10f80], R148 ;  /* 0x010f809410007388 */ /* 0x000fe80000000400 */
[----:B------:R0:W-:Y:S04]  /*2efd0*/  STS.U16 [R16+0x11380], R149 ;  /* 0x0113809510007388 */ /* 0x0001e80000000400 */
[----:B-1----:R-:W4:Y:S04]  /*2efe0*/  LDL.LU.64 R146, [R1+0x1e8] ;  /* 0x0001e80001927983 */ /* 0x002f280000300a00 */
[----:B------:R-:W-:Y:S04]  /*2eff0*/  STS.U16 [R16+0x11780], R150 ;  /* 0x0117809610007388 */ /* 0x000fe80000000400 */
[----:B------:R1:W-:Y:S04]  /*2f000*/  STS.U16 [R16+0x11b80], R151 ;  /* 0x011b809710007388 */ /* 0x0003e80000000400 */
[----:B0-----:R-:W4:Y:S04]  /*2f010*/  LDL.LU.64 R148, [R1+0x1f0] ;  /* 0x0001f00001947983 */ /* 0x001f280000300a00 */
[----:B-1----:R-:W4:Y:S04]  /*2f020*/  LDL.LU.64 R150, [R1+0x1f8] ;  /* 0x0001f80001967983 */ /* 0x002f280000300a00 */
        /* <DEDUP_REMOVED lines=11> */
[----:B--2---:R-:W-:Y:S04]  /*2f0e0*/  STS.U16 [R16+0x16780], R214 ;  /* 0x016780d610007388 */ /* 0x004fe80000000400 */
[----:B---3--:R-:W-:Y:S04]  /*2f0f0*/  STS.U16 [R16+0x16b80], R211 ;  /* 0x016b80d310007388 */ /* 0x008fe80000000400 */
[----:B------:R-:W-:Y:S04]  /*2f100*/  STS.U16 [R16+0x16f80], R210 ;  /* 0x016f80d210007388 */ /* 0x000fe80000000400 */
[----:B------:R-:W-:Y:S04]  /*2f110*/  STS.U16 [R16+0x17380], R241 ;  /* 0x017380f110007388 */ /* 0x000fe80000000400 */
[----:B------:R1:W-:Y:S04]  /*2f120*/  STS.U16 [R16+0x17780], R176 ;  /* 0x017780b010007388 */ /* 0x0003e80000000400 */
[----:B------:R2:W-:Y:S04]  /*2f130*/  STS.U16 [R16+0x17b80], R159 ;  /* 0x017b809f10007388 */ /* 0x0005e80000000400 */
[----:B------:R-:W-:Y:S01]  /*2f140*/  STS.U16 [R16+0x17f80], R153 ;  /* 0x017f809910007388 */ /* 0x000fe20000000400 */
[----:B------:R3:W-:Y:S06]  /*2f150*/  MEMBAR.ALL.CTA ;  /* 0x0000000000007992 */ /* 0x0007ec0000008000 */
[----:B---3--:R-:W3:Y:S01]  /*2f160*/  FENCE.VIEW.ASYNC.S ;  /* 0x00000000000073c6 */ /* 0x008ee20000000000 */
[----:B------:R-:W-:-:S04]  /*2f170*/  FADD R14, -R23, R14 ;  /* 0x0000000e170e7221 */ /* 0x000fc80000000100 */
[----:B------:R-:W-:-:S04]  /*2f180*/  FMUL R14, R14, 1.4426950216293334961 ;  /* 0x3fb8aa3b0e0e7820 */ /* 0x000fc80000400000 */
[----:B0-----:R4:W0:Y:S02]  /*2f190*/  MUFU.EX2 R152, R14 ;  /* 0x0000000e00987308 */ /* 0x0018240000000800 */
[----:B----4-:R-:W-:-:S04]  /*2f1a0*/  FADD R14, -R15, R207 ;  /* 0x000000cf0f0e7221 */ /* 0x010fc80000000100 */
[----:B------:R-:W-:-:S06]  /*2f1b0*/  FMUL R14, R14, 1.4426950216293334961 ;  /* 0x3fb8aa3b0e0e7820 */ /* 0x000fcc0000400000 */
[----:B------:R-:W4:Y:S01]  /*2f1c0*/  MUFU.EX2 R14, R14 ;  /* 0x0000000e000e7308 */ /* 0x000f220000000800 */
[-C--:B0-----:R-:W-:Y:S01]  /*2f1d0*/  FMUL R24, R24, R152.reuse ;  /* 0x0000009818187220 */ /* 0x081fe20000400000 */
[-C--:B------:R-:W-:Y:S01]  /*2f1e0*/  FMUL R25, R25, R152.reuse ;  /* 0x0000009819197220 */ /* 0x080fe20000400000 */
        /* <DEDUP_REMOVED lines=29> */
[----:B------:R-:W-:Y:S01]  /*2f3c0*/  FMUL R85, R85, R152 ;  /* 0x0000009855557220 */ /* 0x000fe20000400000 */
[-C--:B----4-:R-:W-:Y:S01]  /*2f3d0*/  FMUL R26, R26, R14.reuse ;  /* 0x0000000e1a1a7220 */ /* 0x090fe20000400000 */
[-C--:B------:R-:W-:Y:S01]  /*2f3e0*/  FMUL R27, R27, R14.reuse ;  /* 0x0000000e1b1b7220 */ /* 0x080fe20000400000 */
[-C--:B------:R-:W-:Y:S01]  /*2f3f0*/  FMUL R30, R30, R14.reuse ;  /* 0x0000000e1e1e7220 */ /* 0x080fe20000400000 */
[-C--:B------:R-:W-:Y:S01]  /*2f400*/  FMUL R31, R31, R14.reuse ;  /* 0x0000000e1f1f7220 */ /* 0x080fe20000400000 */
[----:B------:R-:W-:Y:S01]  /*2f410*/  FMUL R34, R34, R14 ;  /* 0x0000000e22227220 */ /* 0x000fe20000400000 */
[-C--:B------:R-:W-:Y:S01]  /*2f420*/  FMUL R88, R88, R152.reuse ;  /* 0x0000009858587220 */ /* 0x080fe20000400000 */
[----:B------:R-:W-:Y:S01]  /*2f430*/  FMUL R89, R89, R152 ;  /* 0x0000009859597220 */ /* 0x000fe20000400000 */
[-C--:B------:R-:W-:Y:S01]  /*2f440*/  FMUL R35, R35, R14.reuse ;  /* 0x0000000e23237220 */ /* 0x080fe20000400000 */
[-C--:B------:R-:W-:Y:S01]  /*2f450*/  FMUL R38, R38, R14.reuse ;  /* 0x0000000e26267220 */ /* 0x080fe20000400000 */
        /* <DEDUP_REMOVED lines=50> */
[----:B------:R-:W-:Y:S01]  /*2f780*/  FMUL R115, R115, R14 ;  /* 0x0000000e73737220 */ /* 0x000fe20000400000 */
[----:B------:R-:W-:Y:S01]  /*2f790*/  F2FP.F16.F32.PACK_AB R185, R186, R204 ;  /* 0x000000ccbab9723e */ /* 0x000fe200000000ff */
        /* <DEDUP_REMOVED lines=39> */
[----:B---3--:R-:W-:Y:S06]  /*2fa10*/  BAR.SYNC.DEFER_BLOCKING 0x0 ;  /* 0x0000000000007b1d */ /* 0x008fec0000010000 */
[----:B------:R-:W-:-:S06]  /*2fa20*/  WARPGROUP.ARRIVE ;  /* 0x00000000000079c5 */ /* 0x000fcc0000000000 */
[----:B------:R-:W-:Y:S01]  /*2fa30*/  HGMMA.64x256x16.F32 R24, R184, gdesc[UR4], R24, gsb0 ;  /* 0x03e00004b8187df0 */ /* 0x000fe20008000818 */
[----:B------:R-:W-:Y:S02]  /*2fa40*/  F2FP.F16.F32.PACK_AB R181, R182, R200 ;  /* 0x000000c8b6b5723e */ /* 0x000fe400000000ff */
[----:B------:R-:W-:Y:S02]  /*2fa50*/  F2FP.F16.F32.PACK_AB R180, R244, R245 ;  /* 0x000000f5f4b4723e */ /* 0x000fe400000000ff */
[----:B------:R-:W-:Y:S02]  /*2fa60*/  F2FP.F16.F32.PACK_AB R182, R240, R243 ;  /* 0x000000f3f0b6723e */ /* 0x000fe400000000ff */
[----:B------:R-:W-:Y:S02]  /*2fa70*/  F2FP.F16.F32.PACK_AB R183, R183, R199 ;  /* 0x000000c7b7b7723e */ /* 0x000fe400000000ff */
[----:B------:R-:W-:Y:S01]  /*2fa80*/  F2FP.F16.F32.PACK_AB R177, R177, R178 ;  /* 0x000000b2b1b1723e */ /* 0x000fe200000000ff */
[----:B------:R-:W-:Y:S01]  /*2fa90*/  UIADD3.64 UR4, UR10, 0x2, URZ ;  /* 0x000000020a047897 */ /* 0x000fe2000fffe03f */
[----:B-1----:R-:W-:-:S02]  /*2faa0*/  F2FP.F16.F32.PACK_AB R176, R237, R239 ;  /* 0x000000efedb0723e */ /* 0x002fc400000000ff */
[----:B------:R-:W-:Y:S02]  /*2fab0*/  F2FP.F16.F32.PACK_AB R178, R234, R235 ;  /* 0x000000ebeab2723e */ /* 0x000fe400000000ff */
[----:B------:R-:W-:Y:S02]  /*2fac0*/  F2FP.F16.F32.PACK_AB R179, R179, R172 ;  /* 0x000000acb3b3723e */ /* 0x000fe400000000ff */
[----:B------:R-:W-:Y:S01]  /*2fad0*/  UMOV UR58, UR4 ;  /* 0x00000004003a7c82 */ /* 0x000fe20008000000 */
[----:B------:R-:W-:Y:S01]  /*2fae0*/  UMOV UR59, UR5 ;  /* 0x00000005003b7c82 */ /* 0x000fe20008000000 */
[----:B------:R-:W-:Y:S02]  /*2faf0*/  WARPGROUP.DEPBAR.LE gsb0, 0x0 ;  /* 0x00008000000079c5 */ /* 0x000fe40000010000 */
[----:B------:R-:W-:-:S07]  /*2fb00*/  WARPGROUP.ARRIVE ;  /* 0x00000000000079c5 */ /* 0x000fce0000000000 */
[----:B------:R-:W-:Y:S01]  /*2fb10*/  HGMMA.64x256x16.F32 R24, R180, gdesc[UR8], R24, gsb0 ;  /* 0x03e00008b4187df0 */ /* 0x000fe20008000818 */
[----:B------:R-:W-:Y:S01]  /*2fb20*/  F2FP.F16.F32.PACK_AB R172, R232, R233 ;  /* 0x000000e9e8ac723e */ /* 0x000fe200000000ff */
[----:B------:R-:W-:Y:S01]  /*2fb30*/  UIADD3.64 UR4, UR10, 0x4, URZ ;  /* 0x000000040a047897 */ /* 0x000fe2000fffe03f */
[----:B------:R-:W-:Y:S02]  /*2fb40*/  F2FP.F16.F32.PACK_AB R173, R173, R170 ;  /* 0x000000aaadad723e */ /* 0x000fe400000000ff */
[----:B------:R-:W-:Y:S02]  /*2fb50*/  F2FP.F16.F32.PACK_AB R174, R229, R231 ;  /* 0x000000e7e5ae723e */ /* 0x000fe400000000ff */
[----:B------:R-:W-:Y:S01]  /*2fb60*/  F2FP.F16.F32.PACK_AB R175, R175, R168 ;  /* 0x000000a8afaf723e */ /* 0x000fe200000000ff */
[----:B------:R-:W-:Y:S02]  /*2fb70*/  WARPGROUP.DEPBAR.LE gsb0, 0x0 ;  /* 0x00008000000079c5 */ /* 0x000fe40000010000 */
[----:B------:R-:W-:-:S15]  /*2fb80*/  WARPGROUP.ARRIVE ;  /* 0x00000000000079c5 */ /* 0x000fde0000000000 */
[----:B------:R-:W-:-:S03]  /*2fb90*/  NOP ;  /* 0x0000000000007918 */ /* 0x000fc60000000000 */
[----:B------:R-:W-:Y:S01]  /*2fba0*/  HGMMA.64x256x16.F32 R24, R176, gdesc[UR56], R24, gsb0 ;  /* 0x03e00038b0187df0 */ /* 0x000fe20008000818 */
[----:B------:R-:W-:Y:S01]  /*2fbb0*/  UMOV UR58, UR4 ;  /* 0x00000004003a7c82 */ /* 0x000fe20008000000 */
[----:B------:R-:W-:Y:S01]  /*2fbc0*/  UMOV UR59, UR5 ;  /* 0x00000005003b7c82 */ /* 0x000fe20008000000 */
[----:B------:R-:W-:Y:S01]  /*2fbd0*/  F2FP.F16.F32.PACK_AB R168, R227, R228 ;  /* 0x000000e4e3a8723e */ /* 0x000fe200000000ff */
[----:B------:R-:W-:Y:S01]  /*2fbe0*/  UIADD3.64 UR4, UR10, 0x7fe, URZ ;  /* 0x000007fe0a047897 */ /* 0x000fe2000fffe03f */
[----:B------:R-:W-:Y:S02]  /*2fbf0*/  F2FP.F16.F32.PACK_AB R169, R169, R164 ;  /* 0x000000a4a9a9723e */ /* 0x000fe400000000ff */
[----:B------:R-:W-:Y:S02]  /*2fc00*/  F2FP.F16.F32.PACK_AB R170, R225, R226 ;  /* 0x000000e2e1aa723e */ /* 0x000fe400000000ff */
[----:B------:R-:W-:Y:S01]  /*2fc10*/  F2FP.F16.F32.PACK_AB R171, R171, R163 ;  /* 0x000000a3abab723e */ /* 0x000fe200000000ff */
[----:B------:R-:W-:-:S02]  /*2fc20*/  WARPGROUP.DEPBAR.LE gsb0, 0x0 ;  /* 0x00008000000079c5 */ /* 0x000fc40000010000 */
[----:B------:R-:W-:-:S15]  /*2fc30*/  WARPGROUP.ARRIVE ;  /* 0x00000000000079c5 */ /* 0x000fde0000000000 */
[----:B------:R-:W-:-:S01]  /*2fc40*/  NOP ;  /* 0x0000000000007918 */ /* 0x000fc20000000000 */
[----:B------:R-:W-:Y:S01]  /*2fc50*/  HGMMA.64x256x16.F32 R24, R172, gdesc[UR56], R24, gsb0 ;  /* 0x03e00038ac187df0 */ /* 0x000fe20008000818 */
[----:B------:R-:W-:Y:S01]  /*2fc60*/  UMOV UR58, UR4 ;  /* 0x00000004003a7c82 */ /* 0x000fe20008000000 */
[----:B------:R-:W-:Y:S01]  /*2fc70*/  UMOV UR59, UR5 ;  /* 0x00000005003b7c82 */ /* 0x000fe20008000000 */
[----:B------:R-:W-:Y:S02]  /*2fc80*/  F2FP.F16.F32.PACK_AB R165, R165, R166 ;  /* 0x000000a6a5a5723e */ /* 0x000fe400000000ff */
[----:B------:R-:W-:Y:S02]  /*2fc90*/  F2FP.F16.F32.PACK_AB R164, R222, R224 ;  /* 0x000000e0dea4723e */ /* 0x000fe400000000ff */
[----:B------:R-:W-:Y:S02]  /*2fca0*/  F2FP.F16.F32.PACK_AB R166, R220, R221 ;  /* 0x000000dddca6723e */ /* 0x000fe400000000ff */
[----:B------:R-:W-:Y:S01]  /*2fcb0*/  F2FP.F16.F32.PACK_AB R167, R167, R193 ;  /* 0x000000c1a7a7723e */ /* 0x000fe200000000ff */
[----:B------:R-:W-:-:S02]  /*2fcc0*/  WARPGROUP.DEPBAR.LE gsb0, 0x0 ;  /* 0x00008000000079c5 */ /* 0x000fc40000010000 */
[----:B------:R-:W-:-:S15]  /*2fcd0*/  WARPGROUP.ARRIVE ;  /* 0x00000000000079c5 */ /* 0x000fde0000000000 */
[----:B------:R-:W-:-:S01]  /*2fce0*/  NOP ;  /* 0x0000000000007918 */ /* 0x000fc20000000000 */
[----:B------:R-:W-:Y:S01]  /*2fcf0*/  HGMMA.64x256x16.F32 R24, R168, gdesc[UR56], R24, gsb0 ;  /* 0x03e00038a8187df0 */ /* 0x000fe20008000818 */
[----:B------:R-:W-:Y:S02]  /*2fd00*/  F2FP.F16.F32.PACK_AB R160, R218, R219 ;  /* 0x000000dbdaa0723e */ /* 0x000fe400000000ff */
[----:B------:R-:W-:Y:S02]  /*2fd10*/  F2FP.F16.F32.PACK_AB R161, R191, R192 ;  /* 0x000000c0bfa1723e */ /* 0x000fe400000000ff */
[----:B------:R-:W-:Y:S02]  /*2fd20*/  F2FP.F16.F32.PACK_AB R162, R213, R217 ;  /* 0x000000d9d5a2723e */ /* 0x000fe400000000ff */
[----:B------:R-:W-:Y:S01]  /*2fd30*/  F2FP.F16.F32.PACK_AB R163, R190, R196 ;  /* 0x000000c4bea3723e */ /* 0x000fe200000000ff */
[----:B------:R-:W-:Y:S02]  /*2fd40*/  WARPGROUP.DEPBAR.LE gsb0, 0x0 ;  /* 0x00008000000079c5 */ /* 0x000fe40000010000 */
[----:B------:R-:W-:-:S15]  /*2fd50*/  WARPGROUP.ARRIVE ;  /* 0x00000000000079c5 */ /* 0x000fde0000000000 */
[----:B------:R-:W-:-:S03]  /*2fd60*/  NOP ;  /* 0x0000000000007918 */ /* 0x000fc60000000000 */
[----:B------:R-:W-:Y:S01]  /*2fd70*/  HGMMA.64x256x16.F32 R24, R164, gdesc[UR12], R24, gsb0 ;  /* 0x03e0000ca4187df0 */ /* 0x000fe20008000818 */
[----:B------:R-:W-:Y:S02]  /*2fd80*/  F2FP.F16.F32.PACK_AB R156, R209, R212 ;  /* 0x000000d4d19c723e */ /* 0x000fe400000000ff */
[----:B------:R-:W-:Y:S02]  /*2fd90*/  F2FP.F16.F32.PACK_AB R157, R194, R195 ;  /* 0x000000c3c29d723e */ /* 0x000fe400000000ff */
[----:B------:R-:W-:Y:S02]  /*2fda0*/  F2FP.F16.F32.PACK_AB R158, R205, R208 ;  /* 0x000000d0cd9e723e */ /* 0x000fe400000000ff */
[----:B--2---:R-:W-:Y:S01]  /*2fdb0*/  F2FP.F16.F32.PACK_AB R159, R197, R198 ;  /* 0x000000c6c59f723e */ /* 0x004fe200000000ff */
[----:B------:R-:W-:Y:S02]  /*2fdc0*/  WARPGROUP.DEPBAR.LE gsb0, 0x0 ;  /* 0x00008000000079c5 */ /* 0x000fe40000010000 */
[----:B------:R-:W-:-:S15]  /*2fdd0*/  WARPGROUP.ARRIVE ;  /* 0x00000000000079c5 */ /* 0x000fde0000000000 */
[----:B------:R-:W-:-:S03]  /*2fde0*/  NOP ;  /* 0x0000000000007918 */ /* 0x000fc60000000000 */
[----:B------:R-:W-:Y:S03]  /*2fdf0*/  HGMMA.64x256x16.F32 R24, R160, gdesc[UR16], R24, gsb0 ;  /* 0x03e00010a0187df0 */ /* 0x000fe60008000818 */
[----:B------:R-:W-:Y:S02]  /*2fe00*/  WARPGROUP.DEPBAR.LE gsb0, 0x0 ;  /* 0x00008000000079c5 */ /* 0x000fe40000010000 */
[----:B------:R-:W-:-:S15]  /*2fe10*/  WARPGROUP.ARRIVE ;  /* 0x00000000000079c5 */ /* 0x000fde0000000000 */
[----:B------:R-:W-:-:S08]  /*2fe20*/  NOP ;  /* 0x0000000000007918 */ /* 0x000fd00000000000 */
[----:B------:R-:W-:Y:S03]  /*2fe30*/  HGMMA.64x256x16.F32 R24, R156, gdesc[UR20], R24, gsb0 ;  /* 0x03e000149c187df0 */ /* 0x000fe60008000818 */
[----:B------:R-:W-:Y:S02]  /*2fe40*/  WARPGROUP.DEPBAR.LE gsb0, 0x0 ;  /* 0x00008000000079c5 */ /* 0x000fe40000010000 */
[----:B------:R-:W-:Y:S04]  /*2fe50*/  STL.64 [R1], R24 ;  /* 0x0000001801007387 */ /* 0x000fe80000100a00 */
        /* <DEDUP_REMOVED lines=62> */
[----:B------:R0:W-:Y:S04]  /*30240*/  STL.64 [R1+0x1f8], R150 ;  /* 0x0001f89601007387 */ /* 0x0001e80000100a00 */
[----:B0-----:R-:W2:Y:S04]  /*30250*/  LDL.LU.64 R150, [R1+0x1bd0] ;  /* 0x001bd00001967983 */ /* 0x001ea80000300a00 */
[----:B------:R-:W3:Y:S04]  /*30260*/  LDL.LU.64 R148, [R1+0x1bc8] ;  /* 0x001bc80001947983 */ /* 0x000ee80000300a00 */
        /* <DEDUP_REMOVED lines=62> */
[----:B------:R-:W4:Y:S04]  /*30650*/  LDL.LU R191, [R1+0x9c0] ;  /* 0x0009c00001bf7983 */ /* 0x000f280000300800 */
[----:B------:R-:W4:Y:S04]  /*30660*/  LDL.LU R190, [R1+0x9c4] ;  /* 0x0009c40001be7983 */ /* 0x000f280000300800 */
[----:B------:R-:W4:Y:S01]  /*30670*/  LDL R153, [R1+0x19cc] ;  /* 0x0019cc0001997983 */ /* 0x000f220000100800 */
[-C--:B--2---:R-:W-:Y:S01]  /*30680*/  FMUL R150, R150, R14.reuse ;  /* 0x0000000e96967220 */ /* 0x084fe20000400000 */
[----:B------:R-:W-:Y:S01]  /*30690*/  FMUL R151, R151, R14 ;  /* 0x0000000e97977220 */ /* 0x000fe20000400000 */
[-C--:B---3--:R-:W-:Y:S01]  /*306a0*/  FMUL R148, R148, R152.reuse ;  /* 0x0000009894947220 */ /* 0x088fe20000400000 */
[----:B------:R-:W-:Y:S01]  /*306b0*/  FMUL R149, R149, R152 ;  /* 0x0000009895957220 */ /* 0x000fe20000400000 */
[-C--:B----4-:R-:W-:Y:S01]  /*306c0*/  FMUL R146, R146, R14.reuse ;  /* 0x0000000e92927220 */ /* 0x090fe20000400000 */
        /* <DEDUP_REMOVED lines=122> */
[----:B------:R-:W-:-:S06]  /*30e70*/  FMUL R25, R25, R152 ;  /* 0x0000009819197220 */ /* 0x000fcc0000400000 */
[----:B------:R-:W-:-:S06]  /*30e80*/  WARPGROUP.ARRIVE ;  /* 0x00000000000079c5 */ /* 0x000fcc0000000000 */
[----:B------:R-:W-:Y:S03]  /*30e90*/  HGMMA.64x256x16.F32 R24, R184, gdesc[UR24], R24, gsb0 ;  /* 0x03e00018b8187df0 */ /* 0x000fe60008000818 */
[----:B------:R-:W-:Y:S02]  /*30ea0*/  WARPGROUP.DEPBAR.LE gsb0, 0x0 ;  /* 0x00008000000079c5 */ /* 0x000fe40000010000 */
[----:B------:R-:W-:-:S15]  /*30eb0*/  WARPGROUP.ARRIVE ;  /* 0x00000000000079c5 */ /* 0x000fde0000000000 */
[----:B------:R-:W-:-:S08]  /*30ec0*/  NOP ;  /* 0x0000000000007918 */ /* 0x000fd00000000000 */
        /* <DEDUP_REMOVED lines=21> */
[----:B------:R-:W0:Y:S01]  /*31020*/  S2R R207, SR_CTAID.X ;  /* 0x0000000000cf7919 */ /* 0x000e220000002500 */
[----:B------:R-:W-:Y:S01]  /*31030*/  FADD R189, R189, R155 ;  /* 0x0000009bbdbd7221 */ /* 0x000fe20000000000 */
[----:B------:R-:W-:Y:S01]  /*31040*/  FADD R188, R188, R202 ;  /* 0x000000cabcbc7221 */ /* 0x000fe20000000000 */
[----:B------:R-:W-:Y:S02]  /*31050*/  IADD3 R206, R206, 0x80, RZ ;  /* 0x00000080cece7810 */ /* 0x000fe40007ffe0ff */
[----:B------:R-:W-:Y:S01]  /*31060*/  FFMA R191, R152, R191, R189 ;  /* 0x000000bf98bf7223 */ /* 0x000fe200000000bd */
[----:B------:R-:W-:Y:S02]  /*31070*/  FFMA R190, R14, R190, R188 ;  /* 0x000000be0ebe7223 */ /* 0x000fe400000000bc */
[----:B------:R1:W-:Y:S04]  /*31080*/  STL [R1+0x9b0], R206 ;  /* 0x0009b0ce01007387 */ /* 0x0003e80000100800 */
[----:B------:R1:W-:Y:S04]  /*31090*/  STL [R1+0x9c0], R191 ;  /* 0x0009c0bf01007387 */ /* 0x0003e80000100800 */
[----:B------:R1:W-:Y:S04]  /*310a0*/  STL [R1+0x9c4], R190 ;  /* 0x0009c4be01007387 */ /* 0x0003e80000100800 */
[----:B------:R1:W-:Y:S04]  /*310b0*/  STL [R1+0x9b8], R23 ;  /* 0x0009b81701007387 */ /* 0x0003e80000100800 */
[----:B------:R1:W-:Y:S01]  /*310c0*/  STL [R1+0x9bc], R15 ;  /* 0x0009bc0f01007387 */ /* 0x0003e20000100800 */
[----:B0-----:R-:W-:-:S04]  /*310d0*/  SHF.L.U32 R207, R207, 0x6, RZ ;  /* 0x00000006cfcf7819 */ /* 0x001fc800000006ff */
[----:B------:R-:W-:-:S04]  /*310e0*/  IADD3 R154, R207, 0x40, RZ ;  /* 0x00000040cf9a7810 */ /* 0x000fc80007ffe0ff */
[----:B------:R-:W-:Y:S01]  /*310f0*/  ISETP.GE.AND P0, PT, R206, R154, PT ;  /* 0x0000009ace00720c */ /* 0x000fe20003f06270 */
[----:B------:R-:W-:Y:S01]  /*31100*/  IMAD R2, R3, 0x80, R2 ;  /* 0x0000008003027824 */ /* 0x000fe200078e0202 */
[----:B------:R-:W-:Y:S02]  /*31110*/  LEA R0, R153, R0, 0x7 ;  /* 0x0000000099007211 */ /* 0x000fe400078e38ff */
[----:B------:R-:W-:Y:S01]  /*31120*/  MOV R152, R15 ;  /* 0x0000000f00987202 */ /* 0x000fe20000000f00 */
[----:B------:R-:W-:Y:S02]  /*31130*/  WARPGROUP.DEPBAR.LE gsb0, 0x0 ;  /* 0x00008000000079c5 */ /* 0x000fe40000010000 */
[----:B------:R-:W-:-:S06]  /*31140*/  WARPGROUP.ARRIVE ;  /* 0x00000000000079c5 */ /* 0x000fcc0000000000 */
[----:B------:R-:W-:Y:S03]  /*31150*/  HGMMA.64x256x16.F32 R24, R156, gdesc[UR52], R24, gsb0 ;  /* 0x03e000349c187df0 */ /* 0x000fe60008000818 */
[----:B------:R-:W-:Y:S02]  /*31160*/  WARPGROUP.DEPBAR.LE gsb0, 0x0 ;  /* 0x00008000000079c5 */ /* 0x000fe40000010000 */
[----:B-1----:R-:W-:Y:S05]  /*31170*/  @!P0 BRA `(.L_x_1) ;  /* 0xfffffe2400848947 */ /* 0x002fea000383ffff */
.L_x_0:
[----:B------:R-:W-:Y:S04]  /*31180*/  STL [R1+0x19dc], R23 ;  /* 0x0019dc1701007387 */ /* 0x000fe80000100800 */
[----:B------:R-:W-:Y:S04]  /*31190*/  STL [R1+0x19d8], R152 ;  /* 0x0019d89801007387 */ /* 0x000fe80000100800 */
[----:B------:R-:W2:Y:S04]  /*311a0*/  LDL.LU R3, [R1+0x9c0] ;  /* 0x0009c00001037983 */ /* 0x000ea80000300800 */
[----:B------:R-:W3:Y:S04]  /*311b0*/  LDL.LU R156, [R1+0x4c] ;  /* 0x00004c00019c7983 */ /* 0x000ee80000300800 */
[----:B------:R-:W4:Y:S04]  /*311c0*/  LDL.LU R155, [R1+0x1a0] ;  /* 0x0001a000019b7983 */ /* 0x000f280000300800 */
[----:B------:R-:W5:Y:S04]  /*311d0*/  LDL.LU R154, [R1+0x70] ;  /* 0x00007000019a7983 */ /* 0x000f680000300800 */
[----:B------:R-:W2:Y:S04]  /*311e0*/  LDL.LU R153, [R1+0x60] ;  /* 0x0000600001997983 */ /* 0x000ea80000300800 */
[----:B------:R-:W2:Y:S04]  /*311f0*/  LDL.LU R15, [R1+0x74] ;  /* 0x00007400010f7983 */ /* 0x000ea80000300800 */
[----:B------:R-:W2:Y:S04]  /*31200*/  LDL.LU R14, [R1+0x64] ;  /* 0x00006400010e7983 */ /* 0x000ea80000300800 */
[----:B------:R-:W3:Y:S04]  /*31210*/  LDL.LU R180, [R1+0x9c4] ;  /* 0x0009c40001b47983 */ /* 0x000ee80000300800 */
[----:B------:R-:W4:Y:S04]  /*31220*/  LDL.LU R179, [R1+0x8] ;  /* 0x0000080001b37983 */ /* 0x000f280000300800 */
[----:B------:R-:W5:Y:S04]  /*31230*/  LDL.LU R178, [R1] ;  /* 0x0000000001b27983 */ /* 0x000f680000300800 */
        /* <DEDUP_REMOVED lines=20> */
[----:B------:R-:W2:Y:S01]  /*31380*/  LDL.LU R157, [R1+0x5c] ;  /* 0x00005c00019d7983 */ /* 0x000ea20000300800 */
[----:B------:R-:W0:Y:S02]  /*31390*/  S2R R181, SR_TID.X ;  /* 0x0000000000b57919 */ /* 0x000e240000002100 */
[----:B0-----:R-:W-:Y:S01]  /*313a0*/  LOP3.LUT R181, R181, 0x40, RZ, 0xc0, !PT ;  /* 0x00000040b5b57812 */ /* 0x001fe200078ec0ff */
[----:B------:R-:W-:Y:S03]  /*313b0*/  BAR.SYNC.DEFER_BLOCKING 0x0 ;  /* 0x0000000000007b1d */ /* 0x000fe60000010000 */
[----:B------:R-:W-:-:S02]  /*313c0*/  ISETP.NE.U32.AND P0, PT, R181, RZ, PT ;  /* 0x000000ffb500720c */ /* 0x000fc40003f05070 */
[----:B---3--:R-:W-:Y:S02]  /*313d0*/  MOV R181, R180 ;  /* 0x000000b400b57202 */ /* 0x008fe40000000f00 */
[----:B----4-:R-:W-:Y:S02]  /*313e0*/  MOV R180, R179 ;  /* 0x000000b300b47202 */ /* 0x010fe40000000f00 */
[----:B-----5:R-:W-:Y:S01]  /*313f0*/  MOV R179, R178 ;  /* 0x000000b200b37202 */ /* 0x020fe20000000f00 */
[----:B--2---:R-:W-:Y:S01]  /*31400*/  IMAD.MOV.U32 R178, RZ, RZ, R177 ;  /* 0x000000ffffb27224 */ /* 0x004fe200078e00b1 */
[----:B------:R-:W-:Y:S02]  /*31410*/  MOV R177, R176 ;  /* 0x000000b000b17202 */ /* 0x000fe40000000f00 */
[----:B------:R-:W-:Y:S02]  /*31420*/  MOV R176, R175 ;  /* 0x000000af00b07202 */ /* 0x000fe40000000f00 */
[----:B------:R-:W-:-:S02]  /*31430*/  MOV R175, R174 ;  /* 0x000000ae00af7202 */ /* 0x000fc40000000f00 */
[----:B------:R-:W-:Y:S01]  /*31440*/  MOV R174, R173 ;  /* 0x000000ad00ae7202 */ /* 0x000fe20000000f00 */
[----:B------:R-:W-:Y:S01]  /*31450*/  IMAD.MOV.U32 R173, RZ, RZ, R172 ;  /* 0x000000ffffad7224 */ /* 0x000fe200078e00ac */
[----:B------:R-:W-:Y:S02]  /*31460*/  MOV R172, R171 ;  /* 0x000000ab00ac7202 */ /* 0x000fe40000000f00 */
[----:B------:R-:W-:Y:S02]  /*31470*/  MOV R171, R170 ;  /* 0x000000aa00ab7202 */ /* 0x000fe40000000f00 */
[----:B------:R-:W-:Y:S02]  /*31480*/  MOV R170, R169 ;  /* 0x000000a900aa7202 */ /* 0x000fe40000000f00 */
[----:B------:R-:W-:Y:S01]  /*31490*/  MOV R169, R168 ;  /* 0x000000a800a97202 */ /* 0x000fe20000000f00 */
[----:B------:R-:W-:Y:S01]  /*314a0*/  IMAD.MOV.U32 R168, RZ, RZ, R167 ;  /* 0x000000ffffa87224 */ /* 0x000fe200078e00a7 */
[----:B------:R-:W-:-:S02]  /*314b0*/  MOV R167, R166 ;  /* 0x000000a600a77202 */ /* 0x000fc40000000f00 */
[----:B------:R-:W-:Y:S02]  /*314c0*/  MOV R166, R165 ;  /* 0x000000a500a67202 */ /* 0x000fe40000000f00 */
[----:B------:R-:W-:Y:S02]  /*314d0*/  MOV R165, R164 ;  /* 0x000000a400a57202 */ /* 0x000fe40000000f00 */
[----:B------:R-:W-:Y:S01]  /*314e0*/  MOV R164, R163 ;  /* 0x000000a300a47202 */ /* 0x000fe20000000f00 */
[----:B------:R-:W-:Y:S01]  /*314f0*/  IMAD.MOV.U32 R163, RZ, RZ, R162 ;  /* 0x000000ffffa37224 */ /* 0x000fe200078e00a2 */
        /* <DEDUP_REMOVED lines=11> */
[----:B------:R-:W2:Y:S01]  /*315b0*/  LDL.LU R14, [R1+0x90] ;  /* 0x00009000010e7983 */ /* 0x000ea20000300800 */
[----:B------:R-:W-:Y:S01]  /*315c0*/  MOV R2, R181 ;  /* 0x000000b500027202 */ /* 0x000fe20000000f00 */
[----:B------:R-:W-:Y:S01]  /*315d0*/  FMUL R4, R3, 8388608 ;  /* 0x4b00000003047820 */ /* 0x000fe20000400000 */
        /* <DEDUP_REMOVED lines=29> */
[----:B------:R-:W-:-:S04]  /*317b0*/  FSETP.GEU.AND P2, PT, R3, 1.175494350822287508e-38, PT ;  /* 0x008000000300780b */ /* 0x000fc80003f4e000 */
[----:B------:R-:W-:-:S04]  /*317c0*/  FSEL R4, R4, R3, !P2 ;  /* 0x0000000304047208 */ /* 0x000fc80005000000 */
[----:B------:R-:W-:-:S04]  /*317d0*/  IADD3 R0, R4, -0x3f3504f3, RZ ;  /* 0xc0cafb0d04007810 */ /* 0x000fc80007ffe0ff */
[----:B------:R-:W-:Y:S02]  /*317e0*/  LOP3.LUT R0, R0, 0xff800000, RZ, 0xc0, !PT ;  /* 0xff80000000007812 */ /* 0x000fe400078ec0ff */
[----:B------:R-:W-:Y:S02]  /*317f0*/  FSEL R5, RZ, -23, P2 ;  /* 0xc1b80000ff057808 */ /* 0x000fe40001000000 */
[-C--:B------:R-:W-:Y:S02]  /*31800*/  IADD3 R6, R4, -R0.reuse, RZ ;  /* 0x8000000004067210 */ /* 0x080fe40007ffe0ff */
[----:B------:R-:W-:Y:S02]  /*31810*/  I2FP.F32.S32 R0, R0 ;  /* 0x0000000000007245 */ /* 0x000fe40000201400 */
[----:B--2---:R-:W-:Y:S02]  /*31820*/  MOV R15, R14 ;  /* 0x0000000e000f7202 */ /* 0x004fe40000000f00 */
[----:B------:R-:W2:Y:S01]  /*31830*/  LDL.LU R14, [R1+0x80] ;  /* 0x00008000010e7983 */ /* 0x000ea20000300800 */
[----:B------:R-:W-:Y:S01]  /*31840*/  FFMA.FTZ R7, R0, 1.1920928955078125e-07, R5 ;  /* 0x3400000000077823 */ /* 0x000fe20000010005 */
[----:B------:R-:W-:Y:S01]  /*31850*/  FADD R0, R6, -1 ;  /* 0xbf80000006007421 */ /* 0x000fe20000000000 */
[----:B------:R-:W-:-:S02]  /*31860*/  IMAD.MOV.U32 R8, RZ, RZ, 0x3dc6b27f ;  /* 0x3dc6b27fff087424 */ /* 0x000fc400078e00ff */
[----:B------:R-:W-:Y:S01]  /*31870*/  FMUL R9, R181, 0.25 ;  /* 0x3e800000b5097820 */ /* 0x000fe20000400000 */
[----:B------:R-:W-:Y:S01]  /*31880*/  FSETP.GT.AND P1, PT, |R2|, 8.50705917302346158658e+37, PT ;  /* 0x7e8000000200780b */ /* 0x000fe20003f24200 */
[----:B------:R-:W-:Y:S01]  /*31890*/  FFMA.FTZ R5, R0, R8, -0.16845393180847167969 ;  /* 0xbe2c7f3000057423 */ /* 0x000fe20000010008 */
[----:B------:R-:W-:Y:S02]  /*318a0*/  ISETP.GE.U32.AND P2, PT, R4, 0x7f800000, PT ;  /* 0x7f8000000400780c */ /* 0x000fe40003f46070 */
[----:B------:R-:W-:Y:S01]  /*318b0*/  FSEL R9, R9, R181, P1 ;  /* 0x000000b509097208 */ /* 0x000fe20000800000 */
[C---:B------:R-:W-:Y:S01]  /*318c0*/  FFMA.FTZ R5, R0.reuse, R5, 0.1716887056827545166 ;  /* 0x3e2fcf2a00057423 */ /* 0x040fe20000010005 */
[----:B------:R-:W-:Y:S02]  /*318d0*/  MOV R181, R180 ;  /* 0x000000b400b57202 */ /* 0x000fe40000000f00 */
[----:B------:R-:W-:Y:S01]  /*318e0*/  MOV R180, R179 ;  /* 0x000000b300b47202 */ /* 0x000fe20000000f00 */
[C---:B------:R-:W-:Y:S01]  /*318f0*/  FFMA.FTZ R5, R0.reuse, R5, -0.17900948226451873779 ;  /* 0xbe374e4300057423 */ /* 0x040fe20000010005 */
[----:B------:R-:W-:Y:S01]  /*31900*/  MOV R179, R178 ;  /* 0x000000b200b37202 */ /* 0x000fe20000000f00 */
[----:B------:R-:W-:Y:S01]  /*31910*/  IMAD.MOV.U32 R178, RZ, RZ, R177 ;  /* 0x000000ffffb27224 */ /* 0x000fe200078e00b1 */
[----:B------:R-:W-:Y:S01]  /*31920*/  MOV R177, R176 ;  /* 0x000000b000b17202 */ /* 0x000fe20000000f00 */
[----:B------:R-:W-:Y:S01]  /*31930*/  FFMA.FTZ R5, R0, R5, 0.20512372255325317383 ;  /* 0x3e520bf400057423 */ /* 0x000fe20000010005 */
[----:B------:R-:W-:-:S02]  /*31940*/  MOV R176, R175 ;  /* 0x000000af00b07202 */ /* 0x000fc40000000f00 */
[----:B------:R-:W-:Y:S01]  /*31950*/  MOV R175, R174 ;  /* 0x000000ae00af7202 */ /* 0x000fe20000000f00 */
[C---:B------:R-:W-:Y:S01]  /*31960*/  FFMA.FTZ R5, R0.reuse, R5, -0.24046532809734344482 ;  /* 0xbe763c8b00057423 */ /* 0x040fe20000010005 */
[----:B------:R-:W-:Y:S01]  /*31970*/  MOV R174, R173 ;  /* 0x000000ad00ae7202 */ /* 0x000fe20000000f00 */
[----:B------:R-:W-:Y:S01]  /*31980*/  IMAD.MOV.U32 R173, RZ, RZ, R172 ;  /* 0x000000ffffad7224 */ /* 0x000fe200078e00ac */
[----:B------:R-:W-:Y:S01]  /*31990*/  MOV R172, R171 ;  /* 0x000000ab00ac7202 */ /* 0x000fe20000000f00 */
[C---:B------:R-:W-:Y:S01]  /*319a0*/  FFMA.FTZ R5, R0.reuse, R5, 0.28857114911079406738 ;  /* 0x3e93bf9900057423 */ /* 0x040fe20000010005 */
[----:B------:R-:W-:Y:S02]  /*319b0*/  MOV R171, R170 ;  /* 0x000000aa00ab7202 */ /* 0x000fe40000000f00 */
[----:B------:R-:W-:Y:S01]  /*319c0*/  MOV R170, R169 ;  /* 0x000000a900aa7202 */ /* 0x000fe20000000f00 */
[C---:B------:R-:W-:Y:S01]  /*319d0*/  FFMA.FTZ R5, R0.reuse, R5, -0.36067417263984680176 ;  /* 0xbeb8aa4900057423 */ /* 0x040fe20000010005 */
[----:B------:R-:W-:Y:S01]  /*319e0*/  MOV R169, R168 ;  /* 0x000000a800a97202 */ /* 0x000fe20000000f00 */
[----:B------:R-:W-:Y:S01]  /*319f0*/  IMAD.MOV.U32 R168, RZ, RZ, R167 ;  /* 0x000000ffffa87224 */ /* 0x000fe200078e00a7 */
[----:B------:R-:W-:Y:S01]  /*31a00*/  MOV R167, R166 ;  /* 0x000000a600a77202 */ /* 0x000fe20000000f00 */
[----:B------:R-:W-:Y:S01]  /*31a10*/  FFMA.FTZ R5, R0, R5, 0.48089820146560668945 ;  /* 0x3ef6384a00057423 */ /* 0x000fe20000010005 */
[----:B------:R-:W-:-:S02]  /*31a20*/  MOV R166, R165 ;  /* 0x000000a500a67202 */ /* 0x000fc40000000f00 */
[----:B------:R-:W-:Y:S01]  /*31a30*/  MOV R165, R164 ;  /* 0x000000a400a57202 */ /* 0x000fe20000000f00 */
[C---:B------:R-:W-:Y:S01]  /*31a40*/  FFMA.FTZ R5, R0.reuse, R5, -0.72134751081466674805 ;  /* 0xbf38aa3b00057423 */ /* 0x040fe20000010005 */
[----:B------:R-:W-:Y:S01]  /*31a50*/  MOV R164, R163 ;  /* 0x000000a300a47202 */ /* 0x000fe20000000f00 */
[----:B------:R-:W-:Y:S01]  /*31a60*/  IMAD.MOV.U32 R163, RZ, RZ, R162 ;  /* 0x000000ffffa37224 */ /* 0x000fe200078e00a2 */
[----:B------:R-:W-:Y:S01]  /*31a70*/  MOV R162, R161 ;  /* 0x000000a100a27202 */ /* 0x000fe20000000f00 */
[C---:B------:R-:W-:Y:S01]  /*31a80*/  FMUL R5, R0.reuse, R5 ;  /* 0x0000000500057220 */ /* 0x040fe20000400000 */
[----:B------:R-:W-:Y:S02]  /*31a90*/  MOV R161, R160 ;  /* 0x000000a000a17202 */ /* 0x000fe40000000f00 */
[----:B------:R-:W-:Y:S01]  /*31aa0*/  MOV R160, R159 ;  /* 0x0000009f00a07202 */ /* 0x000fe20000000f00 */
[C---:B------:R-:W-:Y:S01]  /*31ab0*/  FMUL R5, R0.reuse, R5 ;  /* 0x0000000500057220 */ /* 0x040fe20000400000 */
[----:B------:R-:W-:Y:S01]  /*31ac0*/  MOV R159, R158 ;  /* 0x0000009e009f7202 */ /* 0x000fe20000000f00 */
[----:B------:R-:W-:Y:S01]  /*31ad0*/  IMAD.MOV.U32 R158, RZ, RZ, R157 ;  /* 0x000000ffff9e7224 */ /* 0x000fe200078e009d */
[----:B------:R-:W-:Y:S01]  /*31ae0*/  MOV R157, R156 ;  /* 0x0000009c009d7202 */ /* 0x000fe20000000f00 */
[----:B------:R-:W-:Y:S01]  /*31af0*/  FFMA.FTZ R0, R0, 1.4426950216293334961, R5 ;  /* 0x3fb8aa3b00007823 */ /* 0x000fe20000010005 */
[----:B------:R-:W-:-:S02]  /*31b00*/  MOV R156, R155 ;  /* 0x0000009b009c7202 */ /* 0x000fc40000000f00 */
[----:B------:R-:W-:Y:S01]  /*31b10*/  MOV R155, R154 ;  /* 0x0000009a009b7202 */ /* 0x000fe20000000f00 */
[----:B------:R-:W-:Y:S01]  /*31b20*/  FADD R10, R7, R0 ;  /* 0x00000000070a7221 */ /* 0x000fe20000000000 */
[----:B------:R-:W-:Y:S02]  /*31b30*/  @P2 MOV R0, 0x7f800000 ;  /* 0x7f80000000002802 */ /* 0x000fe40000000f00 */
[----:B------:R-:W-:Y:S01]  /*31b40*/  MOV R154, R153 ;  /* 0x00000099009a7202 */ /* 0x000fe20000000f00 */
[----:B------:R-:W-:Y:S02]  /*31b50*/  IMAD.MOV.U32 R153, RZ, RZ, R15 ;  /* 0x000000ffff997224 */ /* 0x000fe400078e000f */
[----:B------:R-:W-:-:S05]  /*31b60*/  @P2 FFMA.FTZ R10, R4, R0, +INF ;  /* 0x7f800000040a2423 */ /* 0x000fca0000010000 */
[----:B------:R0:W-:Y:S01]  /*31b70*/  STL [R1+0x204], R10 ;  /* 0x0002040a01007387 */ /* 0x0001e20000100800 */
[----:B------:R-:W-:Y:S01]  /*31b80*/  FSETP.NEU.AND P2, PT, R4, RZ, PT ;  /* 0x000000ff0400720b */ /* 0x000fe20003f4d000 */
[C---:B------:R-:W-:Y:S01]  /*31b90*/  FMUL R4, R2.reuse, 8388608 ;  /* 0x4b00000002047820 */ /* 0x040fe20000400000 */
[----:B------:R-:W-:-:S04]  /*31ba0*/  FSETP.GEU.AND P3, PT, R2, 1.175494350822287508e-38, PT ;  /* 0x008000000200780b */ /* 0x000fc80003f6e000 */
[----:B------:R-:W-:-:S04]  /*31bb0*/  FSEL R4, R4, R2, !P3 ;  /* 0x0000000204047208 */ /* 0x000fc80005800000 */
[----:B------:R-:W-:-:S04]  /*31bc0*/  IADD3 R0, R4, -0x3f3504f3, RZ ;  /* 0xc0cafb0d04007810 */ /* 0x000fc80007ffe0ff */
[----:B------:R-:W-:Y:S02]  /*31bd0*/  LOP3.LUT R0, R0, 0xff800000, RZ, 0xc0, !PT ;  /* 0xff80000000007812 */ /* 0x000fe400078ec0ff */
[----:B--2---:R-:W-:Y:S02]  /*31be0*/  MOV R15, R14 ;  /* 0x0000000e000f7202 */ /* 0x004fe40000000f00 */
[----:B------:R-:W2:Y:S01]  /*31bf0*/  LDL.LU R14, [R1+0x94] ;  /* 0x00009400010e7983 */ /* 0x000ea20000300800 */
[CC--:B------:R-:W-:Y:S01]  /*31c00*/  IADD3 R6, R4.reuse, -R0.reuse, RZ ;  /* 0x8000000004067210 */ /* 0x0c0fe20007ffe0ff */
[----:B------:R-:W-:Y:S01]  /*31c10*/  IMAD.MOV.U32 R183, RZ, RZ, R175 ;  /* 0x000000ffffb77224 */ /* 0x000fe200078e00af */
[----:B------:R-:W-:Y:S01]  /*31c20*/  I2FP.F32.S32 R0, R0 ;  /* 0x0000000000007245 */ /* 0x000fe20000201400 */
[----:B------:R-:W-:Y:S01]  /*31c30*/  IMAD.MOV.U32 R193, RZ, RZ, R180 ;  /* 0x000000ffffc17224 */ /* 0x000fe200078e00b4 */
[----:B------:R-:W-:Y:S01]  /*31c40*/  FSEL R5, RZ, -23, P3 ;  /* 0xc1b80000ff057808 */ /* 0x000fe20001800000 */
[----:B------:R-:W-:Y:S01]  /*31c50*/  IMAD.MOV.U32 R184, RZ, RZ, R170 ;  /* 0x000000ffffb87224 */ /* 0x000fe200078e00aa */
[----:B------:R-:W-:-:S02]  /*31c60*/  ISETP.GE.U32.AND P5, PT, R4, 0x7f800000, PT ;  /* 0x7f8000000400780c */ /* 0x000fc40003fa6070 */
[----:B------:R-:W-:Y:S01]  /*31c70*/  FSETP.GT.AND P4, PT, |R3|, 8.50705917302346158658e+37, PT ;  /* 0x7e8000000300780b */ /* 0x000fe20003f84200 */
[----:B------:R-:W-:Y:S01]  /*31c80*/  FFMA.FTZ R7, R0, 1.1920928955078125e-07, R5 ;  /* 0x3400000000077823 */ /* 0x000fe20000010005 */
[----:B------:R-:W-:Y:S01]  /*31c90*/  FADD R0, R6, -1 ;  /* 0xbf80000006007421 */ /* 0x000fe20000000000 */
[----:B------:R-:W-:Y:S02]  /*31ca0*/  MOV R189, R176 ;  /* 0x000000b000bd7202 */ /* 0x000fe40000000f00 */
[----:B------:R-:W-:Y:S01]  /*31cb0*/  MOV R192, R179 ;  /* 0x000000b300c07202 */ /* 0x000fe20000000f00 */
[C---:B------:R-:W-:Y:S01]  /*31cc0*/  FFMA.FTZ R5, R0.reuse, R8, -0.16845393180847167969 ;  /* 0xbe2c7f3000057423 */ /* 0x040fe20000010008 */
[----:B------:R-:W-:Y:S02]  /*31cd0*/  MOV R176, R163 ;  /* 0x000000a300b07202 */ /* 0x000fe40000000f00 */
[----:B------:R-:W-:Y:S01]  /*31ce0*/  MOV R179, R166 ;  /* 0x000000a600b37202 */ /* 0x000fe20000000f00 */
[----:B------:R-:W-:Y:S01]  /*31cf0*/  FFMA.FTZ R5, R0, R5, 0.1716887056827545166 ;  /* 0x3e2fcf2a00057423 */ /* 0x000fe20000010005 */
[----:B------:R-:W-:-:S02]  /*31d00*/  MOV R175, R162 ;  /* 0x000000a200af7202 */ /* 0x000fc40000000f00 */
[----:B------:R-:W-:Y:S01]  /*31d10*/  MOV R166, R153 ;  /* 0x0000009900a67202 */ /* 0x000fe20000000f00 */
[C---:B------:R-:W-:Y:S01]  /*31d20*/  FFMA.FTZ R5, R0.reuse, R5, -0.17900948226451873779 ;  /* 0xbe374e4300057423 */ /* 0x040fe20000010005 */
[----:B------:R-:W-:Y:S02]  /*31d30*/  MOV R180, R167 ;  /* 0x000000a700b47202 */ /* 0x000fe40000000f00 */
[----:B------:R-:W-:Y:S01]  /*31d40*/  MOV R167, R154 ;  /* 0x0000009a00a77202 */ /* 0x000fe20000000f00 */
[C---:B------:R-:W-:Y:S01]  /*31d50*/  FFMA.FTZ R5, R0.reuse, R5, 0.20512372255325317383 ;  /* 0x3e520bf400057423 */ /* 0x040fe20000010005 */
[----:B------:R-:W-:Y:S02]  /*31d60*/  MOV R182, R169 ;  /* 0x000000a900b67202 */ /* 0x000fe40000000f00 */
[----:B------:R-:W-:Y:S01]  /*31d70*/  MOV R170, R157 ;  /* 0x0000009d00aa7202 */ /* 0x000fe20000000f00 */
[----:B------:R-:W-:Y:S01]  /*31d80*/  FFMA.FTZ R5, R0, R5, -0.24046532809734344482 ;  /* 0xbe763c8b00057423 */ /* 0x000fe20000010005 */
[----:B------:R-:W-:-:S02]  /*31d90*/  MOV R186, R172 ;  /* 0x000000ac00ba7202 */ /* 0x000fc40000000f00 */
[----:B------:R-:W-:Y:S01]  /*31da0*/  MOV R169, R156 ;  /* 0x0000009c00a97202 */ /* 0x000fe20000000f00 */
[C---:B------:R-:W-:Y:S01]  /*31db0*/  FFMA.FTZ R5, R0.reuse, R5, 0.28857114911079406738 ;  /* 0x3e93bf9900057423 */ /* 0x040fe20000010005 */
[----:B------:R-:W-:Y:S02]  /*31dc0*/  MOV R185, R171 ;  /* 0x000000ab00b97202 */ /* 0x000fe40000000f00 */
[----:B------:R-:W-:Y:S01]  /*31dd0*/  MOV R172, R159 ;  /* 0x0000009f00ac7202 */ /* 0x000fe20000000f00 */
[C---:B------:R-:W-:Y:S01]  /*31de0*/  FFMA.FTZ R5, R0.reuse, R5, -0.36067417263984680176 ;  /* 0xbeb8aa4900057423 */ /* 0x040fe20000010005 */
[----:B------:R-:W-:Y:S02]  /*31df0*/  MOV R188, R174 ;  /* 0x000000ae00bc7202 */ /* 0x000fe40000000f00 */
[----:B------:R-:W-:Y:S01]  /*31e00*/  MOV R171, R158 ;  /* 0x0000009e00ab7202 */ /* 0x000fe20000000f00 */
[C---:B------:R-:W-:Y:S01]  /*31e10*/  FFMA.FTZ R5, R0.reuse, R5, 0.48089820146560668945 ;  /* 0x3ef6384a00057423 */ /* 0x040fe20000010005 */
[----:B------:R-:W-:Y:S01]  /*31e20*/  MOV R191, R178 ;  /* 0x000000b200bf7202 */ /* 0x000fe20000000f00 */
[----:B------:R-:W-:Y:S01]  /*31e30*/  IMAD.MOV.U32 R178, RZ, RZ, R165 ;  /* 0x000000ffffb27224 */ /* 0x000fe200078e00a5 */
[----:B------:R-:W-:Y:S01]  /*31e40*/  MOV R187, R173 ;  /* 0x000000ad00bb7202 */ /* 0x000fe20000000f00 */
[C---:B------:R-:W-:Y:S01]  /*31e50*/  FFMA.FTZ R5, R0.reuse, R5, -0.72134751081466674805 ;  /* 0xbf38aa3b00057423 */ /* 0x040fe20000010005 */
[----:B------:R-:W-:Y:S01]  /*31e60*/  MOV R174, R161 ;  /* 0x000000a100ae7202 */ /* 0x000fe20000000f00 */
[----:B------:R-:W-:Y:S01]  /*31e70*/  IMAD.MOV.U32 R173, RZ, RZ, R160 ;  /* 0x000000ffffad7224 */ /* 0x000fe200078e00a0 */
[----:B------:R-:W-:Y:S01]  /*31e80*/  MOV R190, R177 ;  /* 0x000000b100be7202 */ /* 0x000fe20000000f00 */
[----:B------:R-:W-:Y:S01]  /*31e90*/  FMUL R5, R0, R5 ;  /* 0x0000000500057220 */ /* 0x000fe20000400000 */
[----:B------:R-:W-:-:S02]  /*31ea0*/  MOV R177, R164 ;  /* 0x000000a400b17202 */ /* 0x000fc40000000f00 */
[----:B------:R-:W-:Y:S01]  /*31eb0*/  MOV R165, R15 ;  /* 0x0000000f00a57202 */ /* 0x000fe20000000f00 */
[C---:B------:R-:W-:Y:S01]  /*31ec0*/  FMUL R5, R0.reuse, R5 ;  /* 0x0000000500057220 */ /* 0x040fe20000400000 */
[C---:B------:R-:W-:Y:S01]  /*31ed0*/  FSETP.GEU.AND P3, PT, |R3|.reuse, 1.175494350822287508e-38, PT ;  /* 0x008000000300780b */ /* 0x040fe20003f6e200 */
[----:B------:R-:W-:Y:S02]  /*31ee0*/  @P4 FMUL R3, R3, 0.25 ;  /* 0x3e80000003034820 */ /* 0x000fe40000400000 */
[----:B------:R-:W-:Y:S01]  /*31ef0*/  FFMA.FTZ R0, R0, 1.4426950216293334961, R5 ;  /* 0x3fb8aa3b00007823 */ /* 0x000fe20000010005 */
[----:B------:R-:W-:-:S03]  /*31f00*/  FMUL R5, R181, 0.25 ;  /* 0x3e800000b5057820 */ /* 0x000fc60000400000 */
[----:B0-----:R-:W-:Y:S01]  /*31f10*/  FADD R10, R7, R0 ;  /* 0x00000000070a7221 */ /* 0x001fe20000000000 */
[----:B------:R-:W-:Y:S02]  /*31f20*/  @P5 MOV R0, 0x7f800000 ;  /* 0x7f80000000005802 */ /* 0x000fe40000000f00 */
[----:B------:R-:W-:Y:S02]  /*31f30*/  FSEL R5, R5, R181, P4 ;  /* 0x000000b505057208 */ /* 0x000fe40002000000 */
[----:B------:R-:W-:Y:S01]  /*31f40*/  MOV R181, R168 ;  /* 0x000000a800b57202 */ /* 0x000fe20000000f00 */
[----:B------:R-:W-:Y:S01]  /*31f50*/  @P5 FFMA.FTZ R10, R4, R0, +INF ;  /* 0x7f800000040a5423 */ /* 0x000fe20000010000 */
[----:B------:R-:W-:Y:S02]  /*31f60*/  IMAD.MOV.U32 R168, RZ, RZ, R155 ;  /* 0x000000ffffa87224 */ /* 0x000fe400078e009b */
[----:B------:R-:W-:Y:S02]  /*31f70*/  @!P3 FMUL R3, R3, 16777216 ;  /* 0x4b8000000303b820 */ /* 0x000fe40000400000 */
[----:B------:R0:W-:Y:S01]  /*31f80*/  STL [R1+0x200], R10 ;  /* 0x0002000a01007387 */ /* 0x0001e20000100800 */
[----:B------:R-:W-:-:S03]  /*31f90*/  FSETP.GEU.AND P6, PT, |R2|, 1.175494350822287508e-38, PT ;  /* 0x008000000200780b */ /* 0x000fc60003fce200 */
[----:B------:R-:W1:Y:S01]  /*31fa0*/  MUFU.RCP R3, R3 ;  /* 0x0000000300037308 */ /* 0x000e620000001000 */
[----:B------:R-:W3:Y:S04]  /*31fb0*/  LDL.LU R163, [R1+0x84] ;  /* 0x0000840001a37983 */ /* 0x000ee80000300800 */
[----:B------:R-:W4:Y:S04]  /*31fc0*/  LDL.LU R162, [R1+0xb0] ;  /* 0x0000b00001a27983 */ /* 0x000f280000300800 */
[----:B------:R-:W5:Y:S04]  /*31fd0*/  LDL.LU R153, [R1+0xa0] ;  /* 0x0000a00001997983 */ /* 0x000f680000300800 */
        /* <DEDUP_REMOVED lines=8> */
[----:B------:R-:W5:Y:S01]  /*32060*/  LDL.LU R15, [R1+0xf4] ;  /* 0x0000f400010f7983 */ /* 0x000f620000300800 */
[----:B------:R-:W-:Y:S01]  /*32070*/  FMUL R0, R193, 0.25 ;  /* 0x3e800000c1007820 */ /* 0x000fe20000400000 */
[----:B------:R-:W-:-:S04]  /*32080*/  @P1 FMUL R2, R2, 0.25 ;  /* 0x3e80000002021820 */ /* 0x000fc80000400000 */
[----:B------:R-:W-:Y:S01]  /*32090*/  FSEL R0, R0, R193, P4 ;  /* 0x000000c100007208 */ /* 0x000fe20002000000 */
[----:B------:R-:W-:Y:S01]  /*320a0*/  @!P3 FMUL R5, R5, 16777216 ;  /* 0x4b8000000505b820 */ /* 0x000fe20000400000 */
[----:B------:R-:W-:-:S03]  /*320b0*/  @!P6 FMUL R2, R2, 16777216 ;  /* 0x4b8000000202e820 */ /* 0x000fc60000400000 */
[----:B------:R-:W-:Y:S01]  /*320c0*/  @!P3 FMUL R0, R0, 16777216 ;  /* 0x4b8000000000b820 */ /* 0x000fe20000400000 */
[----:B------:R-:W-:Y:S01]  /*320d0*/  FSETP.NEU.AND P5, PT, R4, RZ, PT ;  /* 0x000000ff0400720b */ /* 0x000fe20003fad000 */
[C---:B-1----:R-:W-:Y:S02]  /*320e0*/  FMUL R5, R3.reuse, R5 ;  /* 0x0000000503057220 */ /* 0x042fe40000400000 */
[----:B------:R-:W-:Y:S01]  /*320f0*/  FMUL R4, R3, R0 ;  /* 0x0000000003047220 */ /* 0x000fe20000400000 */
[----:B------:R-:W1:Y:S01]  /*32100*/  MUFU.RCP R2, R2 ;  /* 0x0000000200027308 */ /* 0x000e620000001000 */
[----:B------:R-:W-:Y:S01]  /*32110*/  FMUL R8, R192, 0.25 ;  /* 0x3e800000c0087820 */ /* 0x000fe20000400000 */
[----:B------:R-:W-:Y:S01]  /*32120*/  FMUL R7, R191, 0.25 ;  /* 0x3e800000bf077820 */ /* 0x000fe20000400000 */
[----:B------:R-:W-:Y:S01]  /*32130*/  FMUL R0, R183, 0.25 ;  /* 0x3e800000b7007820 */ /* 0x000fe20000400000 */
[----:B------:R-:W-:Y:S01]  /*32140*/  F2FP.F16.F32.PACK_AB R4, R4, R5 ;  /* 0x000000050404723e */ /* 0x000fe200000000ff */
[----:B------:R-:W-:Y:S01]  /*32150*/  FMUL R5, R189, 0.25 ;  /* 0x3e800000bd057820 */ /* 0x000fe20000400000 */
[----:B------:R-:W-:-:S02]  /*32160*/  FSEL R8, R8, R192, P4 ;  /* 0x000000c008087208 */ /* 0x000fc40002000000 */
[----:B------:R-:W-:Y:S02]  /*32170*/  FSEL R7, R7, R191, P4 ;  /* 0x000000bf07077208 */ /* 0x000fe40002000000 */
[----:B------:R-:W-:Y:S02]  /*32180*/  FSEL R5, R5, R189, P1 ;  /* 0x000000bd05057208 */ /* 0x000fe40000800000 */
[----:B------:R-:W-:Y:S01]  /*32190*/  FSEL R0, R0, R183, P1 ;  /* 0x000000b700007208 */ /* 0x000fe20000800000 */
[----:B------:R-:W-:Y:S01]  /*321a0*/  @!P3 FMUL R8, R8, 16777216 ;  /* 0x4b8000000808b820 */ /* 0x000fe20000400000 */
[----:B------:R-:W-:Y:S01]  /*321b0*/  @!P6 FMUL R9, R9, 16777216 ;  /* 0x4b8000000909e820 */ /* 0x000fe20000400000 */
[----:B------:R-:W-:Y:S01]  /*321c0*/  @!P3 FMUL R7, R7, 16777216 ;  /* 0x4b8000000707b820 */ /* 0x000fe20000400000 */
[----:B------:R-:W-:Y:S01]  /*321d0*/  @!P6 FMUL R5, R5, 16777216 ;  /* 0x4b8000000505e820 */ /* 0x000fe20000400000 */
[----:B------:R-:W-:Y:S01]  /*321e0*/  @!P6 FMUL R0, R0, 16777216 ;  /* 0x4b8000000000e820 */ /* 0x000fe20000400000 */
[----:B------:R-:W1:Y:S01]  /*321f0*/  S2R R183, SR_TID.X ;  /* 0x0000000000b77919 */ /* 0x000e620000002100 */
[C---:B0-----:R-:W-:Y:S01]  /*32200*/  FMUL R10, R3.reuse, R8 ;  /* 0x00000008030a7220 */ /* 0x041fe20000400000 */
[C---:B-1----:R-:W-:Y:S01]  /*32210*/  FMUL R11, R2.reuse, R9 ;  /* 0x00000009020b7220 */ /* 0x042fe20000400000 */
[----:B------:R-:W-:Y:S01]  /*32220*/  FMUL R8, R3, R7 ;  /* 0x0000000703087220 */ /* 0x000fe20000400000 */
[C---:B------:R-:W-:Y:S01]  /*32230*/  FMUL R9, R2.reuse, R5 ;  /* 0x0000000502097220 */ /* 0x040fe20000400000 */
[----:B------:R-:W-:-:S05]  /*32240*/  FMUL R7, R2, R0 ;  /* 0x0000000002077220 */ /* 0x000fca0000400000 */
[----:B------:R-:W-:Y:S01]  /*32250*/  F2FP.F16.F32.PACK_AB R7, R9, R7 ;  /* 0x000000070907723e */ /* 0x000fe200000000ff */
[----:B------:R-:W-:-:S05]  /*32260*/  FMUL R9, R180, 0.25 ;  /* 0x3e800000b4097820 */ /* 0x000fca0000400000 */
[----:B------:R-:W-:Y:S02]  /*32270*/  FSEL R9, R9, R180, P1 ;  /* 0x000000b409097208 */ /* 0x000fe40000800000 */
[----:B------:R-:W0:Y:S01]  /*32280*/  S2R R180, SR_TID.X ;  /* 0x0000000000b47919 */ /* 0x000e220000002100 */
[----:B------:R-:W-:Y:S01]  /*32290*/  FMUL R6, R190, 0.25 ;  /* 0x3e800000be067820 */ /* 0x000fe20000400000 */
[----:B------:R-:W-:-:S04]  /*322a0*/  F2FP.F16.F32.PACK_AB R5, R10, R8 ;  /* 0x000000080a05723e */ /* 0x000fc800000000ff */
[----:B------:R-:W-:-:S05]  /*322b0*/  FSEL R6, R6, R190, P1 ;  /* 0x000000be06067208 */ /* 0x000fca0000800000 */
[----:B------:R-:W-:Y:S01]  /*322c0*/  @!P6 FMUL R6, R6, 16777216 ;  /* 0x4b8000000606e820 */ /* 0x000fe20000400000 */
[C---:B------:R-:W-:Y:S01]  /*322d0*/  LOP3.LUT R18, R183.reuse, 0x7, RZ, 0xc0, !PT ;  /* 0x00000007b7127812 */ /* 0x040fe200078ec0ff */
[C---:B------:R-:W-:Y:S01]  /*322e0*/  IMAD.SHL.U32 R8, R183.reuse, 0x8, RZ ;  /* 0x00000008b7087824 */ /* 0x040fe200078e00ff */
[----:B------:R-:W-:Y:S02]  /*322f0*/  LOP3.LUT R17, R183, 0x8, RZ, 0xc0, !PT ;  /* 0x00000008b7117812 */ /* 0x000fe400078ec0ff */
[----:B------:R-:W-:Y:S01]  /*32300*/  LEA R16, R18, R22, 0x4 ;  /* 0x0000001612107211 */ /* 0x000fe200078e20ff */
[----:B------:R-:W-:Y:S01]  /*32310*/  FMUL R6, R2, R6 ;  /* 0x0000000602067220 */ /* 0x000fe20000400000 */
[----:B------:R-:W-:Y:S02]  /*32320*/  LOP3.LUT R8, R8, 0x380, RZ, 0xc0, !PT ;  /* 0x0000038008087812 */ /* 0x000fe400078ec0ff */
[----:B------:R-:W-:Y:S02]  /*32330*/  LEA R0, R17, R16, 0x7 ;  /* 0x0000001011007211 */ /* 0x000fe400078e38ff */
[----:B------:R-:W-:-:S02]  /*32340*/  F2FP.F16.F32.PACK_AB R6, R6, R11 ;  /* 0x0000000b0606723e */ /* 0x000fc400000000ff */
[----:B------:R-:W-:Y:S02]  /*32350*/  IADD3 R0, R8, R0, RZ ;  /* 0x0000000008007210 */ /* 0x000fe40007ffe0ff */
[----:B--2---:R-:W-:Y:S02]  /*32360*/  MOV R164, R14 ;  /* 0x0000000e00a47202 */ /* 0x004fe40000000f00 */
[----:B------:R-:W2:Y:S01]  /*32370*/  LDL.LU R14, [R1+0xe4] ;  /* 0x0000e400010e7983 */ /* 0x000ea20000300800 */
[----:B0-----:R-:W-:-:S03]  /*32380*/  LOP3.LUT R12, R180, 0x7f, RZ, 0xc0, !PT ;  /* 0x0000007fb40c7812 */ /* 0x001fc600078ec0ff */
[----:B------:R0:W-:Y:S01]  /*32390*/  STSM.16.M88.4 [R0], R4 ;  /* 0x0000000400007844 */ /* 0x0001e20000000200 */
[----:B------:R-:W-:Y:S01]  /*323a0*/  LEA R19, R12, R22, 0x4 ;  /* 0x000000160c137211 */ /* 0x000fe200078e20ff */
[----:B------:R-:W-:Y:S01]  /*323b0*/  FMUL R8, R181, 0.25 ;  /* 0x3e800000b5087820 */ /* 0x000fe20000400000 */
[----:B------:R-:W-:-:S03]  /*323c0*/  MOV R190, R178 ;  /* 0x000000b200be7202 */ /* 0x000fc60000000f00 */
[----:B------:R-:W-:Y:S01]  /*323d0*/  STL [R1+0x210], R19 ;  /* 0x0002101301007387 */ /* 0x000fe20000100800 */
[----:B------:R-:W-:Y:S01]  /*323e0*/  MOV R189, R177 ;  /* 0x000000b100bd7202 */ /* 0x000fe20000000f00 */
[----:B0-----:R-:W-:Y:S01]  /*323f0*/  FMUL R5, R188, 0.25 ;  /* 0x3e800000bc057820 */ /* 0x001fe20000400000 */
[----:B------:R-:W-:Y:S01]  /*32400*/  FMUL R4, R187, 0.25 ;  /* 0x3e800000bb047820 */ /* 0x000fe20000400000 */
[----:B------:R-:W-:-:S03]  /*32410*/  FMUL R7, R182, 0.25 ;  /* 0x3e800000b6077820 */ /* 0x000fc60000400000 */
[----:B------:R-:W-:Y:S02]  /*32420*/  FSEL R5, R5, R188, P4 ;  /* 0x000000bc05057208 */ /* 0x000fe40002000000 */
[----:B------:R-:W-:Y:S02]  /*32430*/  FSEL R4, R4, R187, P4 ;  /* 0x000000bb04047208 */ /* 0x000fe40002000000 */
[----:B------:R-:W-:Y:S02]  /*32440*/  MOV R188, R176 ;  /* 0x000000b000bc7202 */ /* 0x000fe40000000f00 */
[----:B------:R-:W-:Y:S01]  /*32450*/  MOV R187, R175 ;  /* 0x000000af00bb7202 */ /* 0x000fe20000000f00 */
[----:B------:R-:W-:Y:S01]  /*32460*/  IMAD.MOV.U32 R175, RZ, RZ, R164 ;  /* 0x000000ffffaf7224 */ /* 0x000fe200078e00a4 */
[----:B------:R-:W-:Y:S01]  /*32470*/  MOV R176, R165 ;  /* 0x000000a500b07202 */ /* 0x000fe20000000f00 */
[----:B------:R-:W-:Y:S01]  /*32480*/  FMUL R6, R184, 0.25 ;  /* 0x3e800000b8067820 */ /* 0x000fe20000400000 */
[----:B------:R-:W2:Y:S01]  /*32490*/  LDL.LU R165, [R1+0x110] ;  /* 0x0001100001a57983 */ /* 0x000ea20000300800 */
[----:B------:R-:W-:Y:S01]  /*324a0*/  MOV R178, R167 ;  /* 0x000000a700b27202 */ /* 0x000fe20000000f00 */
[----:B------:R-:W-:Y:S01]  /*324b0*/  IMAD.MOV.U32 R191, RZ, RZ, R179 ;  /* 0x000000ffffbf7224 */ /* 0x000fe200078e00b3 */
[----:B------:R-:W-:Y:S01]  /*324c0*/  MOV R177, R166 ;  /* 0x000000a600b17202 */ /* 0x000fe20000000f00 */
[----:B------:R-:W2:Y:S01]  /*324d0*/  LDL.LU R164, [R1+0x100] ;  /* 0x0001000001a47983 */ /* 0x000ea20000300800 */
[----:B------:R-:W-:Y:S01]  /*324e0*/  IMAD.MOV.U32 R180, RZ, RZ, R169 ;  /* 0x000000ffffb47224 */ /* 0x000fe200078e00a9 */
[----:B------:R-:W-:-:S02]  /*324f0*/  FSEL R7, R7, R182, P1 ;  /* 0x000000b607077208 */ /* 0x000fc40000800000 */
[----:B------:R-:W2:Y:S01]  /*32500*/  LDL.LU R167, [R1+0x114] ;  /* 0x0001140001a77983 */ /* 0x000ea20000300800 */
[----:B------:R-:W-:-:S03]  /*32510*/  MOV R179, R168 ;  /* 0x000000a800b37202 */ /* 0x000fc60000000f00 */
[----:B------:R-:W2:Y:S01]  /*32520*/  LDL.LU R166, [R1+0x104] ;  /* 0x0001040001a67983 */ /* 0x000ea20000300800 */
[----:B------:R-:W-:Y:S02]  /*32530*/  FSEL R8, R8, R181, P1 ;  /* 0x000000b508087208 */ /* 0x000fe40000800000 */
[----:B------:R-:W-:Y:S01]  /*32540*/  MOV R182, R171 ;  /* 0x000000ab00b67202 */ /* 0x000fe20000000f00 */
[----:B------:R-:W2:Y:S01]  /*32550*/  LDL.LU R169, [R1+0x130] ;  /* 0x0001300001a97983 */ /* 0x000ea20000300800 */
[----:B------:R-:W-:Y:S02]  /*32560*/  FSEL R6, R6, R184, P1 ;  /* 0x000000b806067208 */ /* 0x000fe40000800000 */
[----:B------:R-:W-:Y:S01]  /*32570*/  MOV R181, R170 ;  /* 0x000000aa00b57202 */ /* 0x000fe20000000f00 */
[----:B------:R-:W2:Y:S01]  /*32580*/  LDL.LU R168, [R1+0x120] ;  /* 0x0001200001a87983 */ /* 0x000ea20000300800 */
[----:B------:R-:W-:-:S03]  /*32590*/  MOV R184, R172 ;  /* 0x000000ac00b87202 */ /* 0x000fc60000000f00 */
[----:B------:R-:W2:Y:S04]  /*325a0*/  LDL.LU R171, [R1+0x134] ;  /* 0x0001340001ab7983 */ /* 0x000ea80000300800 */
[----:B------:R-:W2:Y:S04]  /*325b0*/  LDL.LU R170, [R1+0x124] ;  /* 0x0001240001aa7983 */ /* 0x000ea80000300800 */
[----:B------:R-:W2:Y:S01]  /*325c0*/  LDL.LU R172, [R1+0x150] ;  /* 0x0001500001ac7983 */ /* 0x000ea20000300800 */
[----:B------:R-:W-:Y:S01]  /*325d0*/  @!P3 FMUL R5, R5, 16777216 ;  /* 0x4b8000000505b820 */ /* 0x000fe20000400000 */
[----:B------:R-:W-:-:S03]  /*325e0*/  @!P3 FMUL R4, R4, 16777216 ;  /* 0x4b8000000404b820 */ /* 0x000fc60000400000 */
[C---:B------:R-:W-:Y:S01]  /*325f0*/  FMUL R5, R3.reuse, R5 ;  /* 0x0000000503057220 */ /* 0x040fe20000400000 */
[----:B------:R-:W-:Y:S01]  /*32600*/  FMUL R4, R3, R4 ;  /* 0x0000000403047220 */ /* 0x000fe20000400000 */
[----:B------:R-:W-:-:S04]  /*32610*/  FMUL R10, R186, 0.25 ;  /* 0x3e800000ba0a7820 */ /* 0x000fc80000400000 */
[----:B------:R-:W-:Y:S01]  /*32620*/  F2FP.F16.F32.PACK_AB R4, R5, R4 ;  /* 0x000000040504723e */ /* 0x000fe200000000ff */
[----:B------:R-:W-:Y:S01]  /*32630*/  FMUL R5, R185, 0.25 ;  /* 0x3e800000b9057820 */ /* 0x000fe20000400000 */
[----:B------:R-:W-:Y:S01]  /*32640*/  FSEL R10, R10, R186, P4 ;  /* 0x000000ba0a0a7208 */ /* 0x000fe20002000000 */
[----:B------:R-:W-:Y:S01]  /*32650*/  IMAD.MOV.U32 R186, RZ, RZ, R174 ;  /* 0x000000ffffba7224 */ /* 0x000fe200078e00ae */
[----:B---3--:R-:W-:Y:S02]  /*32660*/  MOV R174, R163 ;  /* 0x000000a300ae7202 */ /* 0x008fe40000000f00 */
[----:B------:R-:W-:Y:S02]  /*32670*/  FSEL R5, R5, R185, P4 ;  /* 0x000000b905057208 */ /* 0x000fe40002000000 */
[----:B------:R-:W-:Y:S02]  /*32680*/  MOV R185, R173 ;  /* 0x000000ad00b97202 */ /* 0x000fe40000000f00 */
[----:B----4-:R-:W-:Y:S01]  /*32690*/  MOV R173, R162 ;  /* 0x000000a200ad7202 */ /* 0x010fe20000000f00 */
[----:B------:R-:W-:Y:S01]  /*326a0*/  @!P3 FMUL R10, R10, 16777216 ;  /* 0x4b8000000a0ab820 */ /* 0x000fe20000400000 */
[----:B------:R-:W-:Y:S01]  /*326b0*/  @!P6 FMUL R6, R6, 16777216 ;  /* 0x4b8000000606e820 */ /* 0x000fe20000400000 */
[----:B------:R-:W-:Y:S01]  /*326c0*/  @!P6 FMUL R7, R7, 16777216 ;  /* 0x4b8000000707e820 */ /* 0x000fe20000400000 */
[----:B------:R-:W-:Y:S01]  /*326d0*/  @!P3 FMUL R5, R5, 16777216 ;  /* 0x4b8000000505b820 */ /* 0x000fe20000400000 */
[----:B------:R-:W-:Y:S01]  /*326e0*/  @!P6 FMUL R8, R8, 16777216 ;  /* 0x4b8000000808e820 */ /* 0x000fe20000400000 */
[----:B------:R-:W-:Y:S01]  /*326f0*/  @!P6 FMUL R9, R9, 16777216 ;  /* 0x4b8000000909e820 */ /* 0x000fe20000400000 */
[C---:B------:R-:W-:Y:S01]  /*32700*/  FMUL R11, R3.reuse, R10 ;  /* 0x0000000a030b7220 */ /* 0x040fe20000400000 */
[C---:B------:R-:W-:Y:S01]  /*32710*/  FMUL R10, R2.reuse, R6 ;  /* 0x00000006020a7220 */ /* 0x040fe20000400000 */
[C---:B------:R-:W-:Y:S01]  /*32720*/  FMUL R6, R2.reuse, R7 ;  /* 0x0000000702067220 */ /* 0x040fe20000400000 */
[----:B------:R-:W-:Y:S01]  /*32730*/  FMUL R5, R3, R5 ;  /* 0x0000000503057220 */ /* 0x000fe20000400000 */
[C---:B------:R-:W-:Y:S01]  /*32740*/  FMUL R7, R2.reuse, R8 ;  /* 0x0000000802077220 */ /* 0x040fe20000400000 */
[----:B------:R-:W-:Y:S01]  /*32750*/  FMUL R9, R2, R9 ;  /* 0x0000000902097220 */ /* 0x000fe20000400000 */
[----:B-----5:R-:W-:-:S02]  /*32760*/  MOV R163, R15 ;  /* 0x0000000f00a37202 */ /* 0x020fc40000000f00 */
[----:B------:R-:W-:Y:S02]  /*32770*/  F2FP.F16.F32.PACK_AB R5, R11, R5 ;  /* 0x000000050b05723e */ /* 0x000fe400000000ff */
[----:B------:R-:W-:Y:S02]  /*32780*/  F2FP.F16.F32.PACK_AB R6, R10, R6 ;  /* 0x000000060a06723e */ /* 0x000fe400000000ff */
[----:B------:R-:W-:Y:S01]  /*32790*/  F2FP.F16.F32.PACK_AB R7, R7, R9 ;  /* 0x000000090707723e */ /* 0x000fe200000000ff */
[----:B------:R-:W-:Y:S01]  /*327a0*/  BAR.SYNC.DEFER_BLOCKING 0x0 ;  /* 0x0000000000007b1d */ /* 0x000fe20000010000 */
[----:B------:R-:W-:Y:S01]  /*327b0*/  FMUL R8, R187, 0.25 ;  /* 0x3e800000bb087820 */ /* 0x000fe20000400000 */
[----:B------:R-:W-:Y:S01]  /*327c0*/  FMUL R10, R185, 0.25 ;  /* 0x3e800000b90a7820 */ /* 0x000fe20000400000 */
[----:B------:R-:W-:-:S03]  /*327d0*/  FMUL R9, R184, 0.25 ;  /* 0x3e800000b8097820 */ /* 0x000fc60000400000 */
[----:B------:R-:W-:Y:S02]  /*327e0*/  FSEL R8, R8, R187, P1 ;  /* 0x000000bb08087208 */ /* 0x000fe40000800000 */
[----:B------:R-:W-:Y:S02]  /*327f0*/  FSEL R10, R10, R185, P1 ;  /* 0x000000b90a0a7208 */ /* 0x000fe40000800000 */
[----:B------:R-:W-:Y:S01]  /*32800*/  FSEL R9, R9, R184, P1 ;  /* 0x000000b809097208 */ /* 0x000fe20000800000 */
[----:B------:R-:W-:Y:S02]  /*32810*/  @!P6 FMUL R8, R8, 16777216 ;  /* 0x4b8000000808e820 */ /* 0x000fe40000400000 */
[----:B------:R-:W-:Y:S02]  /*32820*/  @!P6 FMUL R10, R10, 16777216 ;  /* 0x4b8000000a0ae820 */ /* 0x000fe40000400000 */
[----:B------:R-:W-:Y:S01]  /*32830*/  @!P6 FMUL R9, R9, 16777216 ;  /* 0x4b8000000909e820 */ /* 0x000fe20000400000 */
[----:B------:R-:W-:-:S03]  /*32840*/  FMUL R8, R2, R8 ;  /* 0x0000000802087220 */ /* 0x000fc60000400000 */
[----:B------:R-:W-:Y:S01]  /*32850*/  FMUL R9, R2, R9 ;  /* 0x0000000902097220 */ /* 0x000fe20000400000 */
[----:B------:R-:W-:Y:S02]  /*32860*/  MOV R196, R173 ;  /* 0x000000ad00c47202 */ /* 0x000fe40000000f00 */
[----:B------:R-:W-:Y:S02]  /*32870*/  MOV R198, R175 ;  /* 0x000000af00c67202 */ /* 0x000fe40000000f00 */
[----:B------:R-:W-:Y:S01]  /*32880*/  MOV R197, R174 ;  /* 0x000000ae00c57202 */ /* 0x000fe20000000f00 */
[----:B------:R-:W-:Y:S01]  /*32890*/  IMAD.MOV.U32 R199, RZ, RZ, R176 ;  /* 0x000000ffffc77224 */ /* 0x000fe200078e00b0 */
[----:B------:R-:W-:Y:S02]  /*328a0*/  MOV R200, R177 ;  /* 0x000000b100c87202 */ /* 0x000fe40000000f00 */
[----:B------:R-:W-:Y:S01]  /*328b0*/  MOV R202, R179 ;  /* 0x000000b300ca7202 */ /* 0x000fe20000000f00 */
[----:B------:R-:W-:Y:S01]  /*328c0*/  IMAD.MOV.U32 R204, RZ, RZ, R181 ;  /* 0x000000ffffcc7224 */ /* 0x000fe200078e00b5 */
[----:B------:R-:W-:-:S02]  /*328d0*/  MOV R201, R178 ;  /* 0x000000b200c97202 */ /* 0x000fc40000000f00 */
[----:B--2---:R-:W-:Y:S02]  /*328e0*/  MOV R162, R14 ;  /* 0x0000000e00a27202 */ /* 0x004fe40000000f00 */
[----:B------:R-:W0:Y:S01]  /*328f0*/  LDS.128 R12, [R19] ;  /* 0x00000000130c7984 */ /* 0x000e220000000c00 */
[----:B------:R-:W-:Y:S06]  /*32900*/  BAR.SYNC.DEFER_BLOCKING 0x0 ;  /* 0x0000000000007b1d */ /* 0x000fec0000010000 */
[----:B------:R1:W-:Y:S02]  /*32910*/  STSM.16.M88.4 [R0], R4 ;  /* 0x0000000400007844 */ /* 0x0003e40000000200 */
[----:B-1----:R-:W-:Y:S01]  /*32920*/  FMUL R4, R191, 0.25 ;  /* 0x3e800000bf047820 */ /* 0x002fe20000400000 */
[----:B------:R-:W-:-:S04]  /*32930*/  FMUL R5, R190, 0.25 ;  /* 0x3e800000be057820 */ /* 0x000fc80000400000 */
[----:B------:R-:W-:Y:S02]  /*32940*/  FSEL R4, R4, R191, P4 ;  /* 0x000000bf04047208 */ /* 0x000fe40002000000 */
[----:B------:R-:W-:-:S03]  /*32950*/  FSEL R5, R5, R190, P4 ;  /* 0x000000be05057208 */ /* 0x000fc60002000000 */
[----:B------:R-:W-:Y:S02]  /*32960*/  @!P3 FMUL R4, R4, 16777216 ;  /* 0x4b8000000404b820 */ /* 0x000fe40000400000 */
[----:B------:R-:W-:Y:S02]  /*32970*/  @!P3 FMUL R5, R5, 16777216 ;  /* 0x4b8000000505b820 */ /* 0x000fe40000400000 */
[C---:B------:R-:W-:Y:S02]  /*32980*/  FMUL R4, R3.reuse, R4 ;  /* 0x0000000403047220 */ /* 0x040fe40000400000 */
[----:B------:R-:W-:Y:S01]  /*32990*/  FMUL R5, R3, R5 ;  /* 0x0000000503057220 */ /* 0x000fe20000400000 */
[----:B------:R-:W-:Y:S01]  /*329a0*/  FMUL R6, R189, 0.25 ;  /* 0x3e800000bd067820 */ /* 0x000fe20000400000 */
[----:B------:R-:W-:-:S03]  /*329b0*/  FMUL R7, R186, 0.25 ;  /* 0x3e800000ba077820 */ /* 0x000fc60000400000 */
[----:B------:R-:W-:Y:S01]  /*329c0*/  F2FP.F16.F32.PACK_AB R4, R4, R5 ;  /* 0x000000050404723e */ /* 0x000fe200000000ff */
[----:B------:R-:W-:Y:S01]  /*329d0*/  FMUL R5, R188, 0.25 ;  /* 0x3e800000bc057820 */ /* 0x000fe20000400000 */
[----:B------:R-:W-:Y:S02]  /*329e0*/  FSEL R6, R6, R189, P4 ;  /* 0x000000bd06067208 */ /* 0x000fe40002000000 */
[----:B------:R-:W-:Y:S02]  /*329f0*/  FSEL R7, R7, R186, P1 ;  /* 0x000000ba07077208 */ /* 0x000fe40000800000 */
[----:B------:R-:W-:Y:S01]  /*32a00*/  FSEL R5, R5, R188, P4 ;  /* 0x000000bc05057208 */ /* 0x000fe20002000000 */
[----:B------:R-:W-:Y:S02]  /*32a10*/  @!P3 FMUL R6, R6, 16777216 ;  /* 0x4b8000000606b820 */ /* 0x000fe40000400000 */
[----:B------:R-:W-:Y:S02]  /*32a20*/  @!P6 FMUL R7, R7, 16777216 ;  /* 0x4b8000000707e820 */ /* 0x000fe40000400000 */
[----:B------:R-:W-:Y:S01]  /*32a30*/  @!P3 FMUL R5, R5, 16777216 ;  /* 0x4b8000000505b820 */ /* 0x000fe20000400000 */
[C---:B------:R-:W-:Y:S01]  /*32a40*/  FMUL R6, R3.reuse, R6 ;  /* 0x0000000603067220 */ /* 0x040fe20000400000 */
[C---:B------:R-:W-:Y:S01]  /*32a50*/  FMUL R11, R2.reuse, R7 ;  /* 0x00000007020b7220 */ /* 0x040fe20000400000 */
[----:B------:R-:W-:Y:S01]  /*32a60*/  FMUL R7, R2, R10 ;  /* 0x0000000a02077220 */ /* 0x000fe20000400000 */
[----:B------:R-:W-:-:S04]  /*32a70*/  FMUL R5, R3, R5 ;  /* 0x0000000503057220 */ /* 0x000fc80000400000 */
[----:B------:R-:W-:Y:S02]  /*32a80*/  F2FP.F16.F32.PACK_AB R7, R7, R9 ;  /* 0x000000090707723e */ /* 0x000fe400000000ff */
[----:B------:R-:W-:Y:S02]  /*32a90*/  F2FP.F16.F32.PACK_AB R5, R6, R5 ;  /* 0x000000050605723e */ /* 0x000fe400000000ff */
[----:B------:R-:W-:Y:S01]  /*32aa0*/  F2FP.F16.F32.PACK_AB R6, R8, R11 ;  /* 0x0000000b0806723e */ /* 0x000fe200000000ff */
[----:B------:R-:W-:Y:S06]  /*32ab0*/  BAR.SYNC.DEFER_BLOCKING 0x0 ;  /* 0x0000000000007b1d */ /* 0x000fec0000010000 */
[----:B------:R-:W1:Y:S02]  /*32ac0*/  LDS.128 R8, [R19] ;  /* 0x0000000013087984 */ /* 0x000e640000000c00 */
[----:B------:R-:W-:Y:S06]  /*32ad0*/  BAR.SYNC.DEFER_BLOCKING 0x0 ;  /* 0x0000000000007b1d */ /* 0x000fec0000010000 */
[----:B------:R2:W-:Y:S02]  /*32ae0*/  STSM.16.M88.4 [R0], R4 ;  /* 0x0000000400007844 */ /* 0x0005e40000000200 */
[----:B--2---:R-:W-:-:S02]  /*32af0*/  IMAD.SHL.U32 R5, R183, 0x4, RZ ;  /* 0x00000004b7057824 */ /* 0x004fc400078e00ff */
[----:B------:R-:W-:-:S03]  /*32b00*/  IMAD R4, R18, -0x8, R16 ;  /* 0xfffffff812047824 */ /* 0x000fc600078e0210 */
[----:B------:R-:W-:-:S04]  /*32b10*/  LOP3.LUT R5, R5, 0xc0, RZ, 0xc0, !PT ;  /* 0x000000c005057812 */ /* 0x000fc800078ec0ff */
[----:B------:R-:W-:Y:S02]  /*32b20*/  IADD3 R4, R5, R4, RZ ;  /* 0x0000000405047210 */ /* 0x000fe40007ffe0ff */
[----:B------:R-:W-:Y:S01]  /*32b30*/  SHF.L.U32 R5, R183, 0x1, RZ ;  /* 0x00000001b7057819 */ /* 0x000fe200000006ff */
[----:B0-----:R-:W-:Y:S03]  /*32b40*/  STL [R1+0x19ec], R12 ;  /* 0x0019ec0c01007387 */ /* 0x001fe60000100800 */
[----:B------:R-:W-:Y:S01]  /*32b50*/  LOP3.LUT R5, R5, 0xf8, RZ, 0xc0, !PT ;  /* 0x000000f805057812 */ /* 0x000fe200078ec0ff */
[----:B------:R-:W-:Y:S01]  /*32b60*/  STL [R1+0x19e8], R13 ;  /* 0x0019e80d01007387 */ /* 0x000fe20000100800 */
[----:B------:R-:W-:Y:S02]  /*32b70*/  LEA.HI R4, R17, R4, RZ, 0x1f ;  /* 0x0000000411047211 */ /* 0x000fe400078ff8ff */
[----:B------:R-:W-:Y:S01]  /*32b80*/  IADD3 R5, R22, R5, RZ ;  /* 0x0000000516057210 */ /* 0x000fe20007ffe0ff */
[----:B------:R-:W-:Y:S04]  /*32b90*/  STL [R1+0x19e4], R14 ;  /* 0x0019e40e01007387 */ /* 0x000fe80000100800 */
[----:B------:R-:W-:Y:S04]  /*32ba0*/  STL [R1+0x19e0], R15 ;  /* 0x0019e00f01007387 */ /* 0x000fe80000100800 */
[----:B-1----:R-:W-:Y:S01]  /*32bb0*/  STL [R1+0x19f8], R9 ;  /* 0x0019f80901007387 */ /* 0x002fe20000100800 */
[----:B------:R-:W-:-:S03]  /*32bc0*/  MOV R173, R172 ;  /* 0x000000ac00ad7202 */ /* 0x000fc60000000f00 */
[----:B------:R-:W-:Y:S04]  /*32bd0*/  STL [R1+0x19f4], R10 ;  /* 0x0019f40a01007387 */ /* 0x000fe80000100800 */
[----:B------:R-:W-:Y:S04]  /*32be0*/  STL [R1+0x19f0], R11 ;  /* 0x0019f00b01007387 */ /* 0x000fe80000100800 */
[----:B------:R-:W-:Y:S04]  /*32bf0*/  STL [R1+0x20c], R5 ;  /* 0x00020c0501007387 */ /* 0x000fe80000100800 */
[----:B------:R0:W-:Y:S04]  /*32c00*/  STL [R1+0x208], R4 ;  /* 0x0002080401007387 */ /* 0x0001e80000100800 */
[----:B------:R-:W2:Y:S04]  /*32c10*/  LDL.LU R172, [R1+0x140] ;  /* 0x0001400001ac7983 */ /* 0x000ea80000300800 */
[----:B------:R-:W3:Y:S04]  /*32c20*/  LDL.LU R175, [R1+0x154] ;  /* 0x0001540001af7983 */ /* 0x000ee80000300800 */
[----:B------:R-:W4:Y:S04]  /*32c30*/  LDL.LU R174, [R1+0x144] ;  /* 0x0001440001ae7983 */ /* 0x000f280000300800 */
[----:B------:R-:W5:Y:S04]  /*32c40*/  LDL.LU R177, [R1+0x170] ;  /* 0x0001700001b17983 */ /* 0x000f680000300800 */
[----:B------:R-:W4:Y:S04]  /*32c50*/  LDL.LU R176, [R1+0x160] ;  /* 0x0001600001b07983 */ /* 0x000f280000300800 */
[----:B------:R-:W5:Y:S01]  /*32c60*/  LDL.LU R179, [R1+0x174] ;  /* 0x0001740001b37983 */ /* 0x000f620000300800 */
[----:B------:R-:W-:-:S03]  /*32c70*/  MOV R203, R180 ;  /* 0x000000b400cb7202 */ /* 0x000fc60000000f00 */
[----:B------:R-:W5:Y:S04]  /*32c80*/  LDL.LU R178, [R1+0x164] ;  /* 0x0001640001b27983 */ /* 0x000f680000300800 */
[----:B------:R-:W5:Y:S04]  /*32c90*/  LDL.LU R181, [R1+0x190] ;  /* 0x0001900001b57983 */ /* 0x000f680000300800 */
[----:B------:R-:W5:Y:S04]  /*32ca0*/  LDL.LU R180, [R1+0x180] ;  /* 0x0001800001b47983 */ /* 0x000f680000300800 */
[----:B------:R-:W5:Y:S01]  /*32cb0*/  LDL.LU R183, [R1+0x194] ;  /* 0x0001940001b77983 */ /* 0x000f620000300800 */
[----:B------:R-:W-:-:S03]  /*32cc0*/  MOV R184, R182 ;  /* 0x000000b600b87202 */ /* 0x000fc60000000f00 */
        /* <DEDUP_REMOVED lines=12> */
[----:B------:R-:W-:-:S05]  /*32d90*/  FMUL R22, R155, 0.25 ;  /* 0x3e8000009b167820 */ /* 0x000fca0000400000 */
[----:B------:R-:W-:Y:S01]  /*32da0*/  FSEL R22, R22, R155, P4 ;  /* 0x0000009b16167208 */ /* 0x000fe20002000000 */
        /* <DEDUP_REMOVED lines=28> */
[----:B------:R-:W-:Y:S01]  /*32f70*/  FMUL R162, R165, 0.25 ;  /* 0x3e800000a5a27820 */ /* 0x000fe20000400000 */
[----:B--2---:R-:W-:-:S05]  /*32f80*/  FMUL R171, R172, 0.25 ;  /* 0x3e800000acab7820 */ /* 0x004fca0000400000 */
[----:B------:R-:W-:Y:S01]  /*32f90*/  FSEL R171, R171, R172, P4 ;  /* 0x000000acabab7208 */ /* 0x000fe20002000000 */
[----:B---3--:R-:W-:-:S05]  /*32fa0*/  FMUL R172, R175, 0.25 ;  /* 0x3e800000afac7820 */ /* 0x008fca0000400000 */
[----:B------:R-:W-:Y:S01]  /*32fb0*/  FSEL R172, R172, R175, P4 ;  /* 0x000000afacac7208 */ /* 0x000fe20002000000 */
[----:B----4-:R-:W-:-:S05]  /*32fc0*/  FMUL R175, R176, 0.25 ;  /* 0x3e800000b0af7820 */ /* 0x010fca0000400000 */
[----:B------:R-:W-:Y:S01]  /*32fd0*/  FSEL R175, R175, R176, P4 ;  /* 0x000000b0afaf7208 */ /* 0x000fe20002000000 */
[----:B-----5:R-:W-:-:S05]  /*32fe0*/  FMUL R176, R179, 0.25 ;  /* 0x3e800000b3b07820 */ /* 0x020fca0000400000 */
        /* <DEDUP_REMOVED lines=32> */
[----:B------:R-:W-:-:S04]  /*331f0*/  FSEL R162, R162, R165, P4 ;  /* 0x000000a5a2a27208 */ /* 0x000fc80002000000 */
[----:B------:R-:W-:Y:S01]  /*33200*/  FSEL R53, R195, R53, P4 ;  /* 0x00000035c3357208 */ /* 0x000fe20002000000 */
[----:B------:R-:W-:Y:S01]  /*33210*/  FMUL R195, R60, 0.25 ;  /* 0x3e8000003cc37820 */ /* 0x000fe20000400000 */
[----:B------:R-:W-:-:S04]  /*33220*/  FMUL R165, R166, 0.25 ;  /* 0x3e800000a6a57820 */ /* 0x000fc80000400000 */
[----:B------:R-:W-:Y:S01]  /*33230*/  FSEL R60, R195, R60, P4 ;  /* 0x0000003cc33c7208 */ /* 0x000fe20002000000 */
[----:B------:R-:W-:Y:S01]  /*33240*/  FMUL R195, R61, 0.25 ;  /* 0x3e8000003dc37820 */ /* 0x000fe20000400000 */
[----:B------:R-:W-:Y:S01]  /*33250*/  FSEL R165, R165, R166, P4 ;  /* 0x000000a6a5a57208 */ /* 0x000fe20002000000 */
[----:B------:R-:W-:-:S03]  /*33260*/  FMUL R166, R169, 0.25 ;  /* 0x3e800000a9a67820 */ /* 0x000fc60000400000 */
        /* <DEDUP_REMOVED lines=83> */
[----:B------:R-:W-:Y:S01]  /*337a0*/  FMUL R194, R49, 0.25 ;  /* 0x3e80000031c27820 */ /* 0x000fe20000400000 */
[----:B------:R-:W-:Y:S02]  /*337b0*/  FMUL R20, R196, 0.25 ;  /* 0x3e800000c4147820 */ /* 0x000fe40000400000 */
[----:B------:R-:W-:Y:S01]  /*337c0*/  FSEL R148, R195, R148, P4 ;  /* 0x00000094c3947208 */ /* 0x000fe20002000000 */
[----:B------:R-:W-:Y:S01]  /*337d0*/  FMUL R195, R149, 0.25 ;  /* 0x3e80000095c37820 */ /* 0x000fe20000400000 */
[----:B------:R-:W-:Y:S01]  /*337e0*/  @!P3 FMUL R21, R21, 16777216 ;  /* 0x4b8000001515b820 */ /* 0x000fe20000400000 */
[----:B------:R-:W-:Y:S01]  /*337f0*/  @!P3 FMUL R22, R22, 16777216 ;  /* 0x4b8000001616b820 */ /* 0x000fe20000400000 */
[----:B------:R-:W-:Y:S01]  /*33800*/  FSEL R49, R194, R49, P4 ;  /* 0x00000031c2317208 */ /* 0x000fe20002000000 */
[----:B------:R-:W-:Y:S01]  /*33810*/  FMUL R194, R56, 0.25 ;  /* 0x3e80000038c27820 */ /* 0x000fe20000400000 */
[----:B------:R-:W-:Y:S01]  /*33820*/  FSEL R149, R195, R149, P4 ;  /* 0x00000095c3957208 */ /* 0x000fe20002000000 */
[----:B------:R-:W-:Y:S01]  /*33830*/  @!P3 FMUL R177, R177, 16777216 ;  /* 0x4b800000b1b1b820 */ /* 0x000fe20000400000 */
[----:B------:R-:W-:Y:S01]  /*33840*/  FSEL R20, R20, R196, P4 ;  /* 0x000000c414147208 */ /* 0x000fe20002000000 */
[----:B------:R-:W-:Y:S01]  /*33850*/  @!P3 FMUL R179, R179, 16777216 ;  /* 0x4b800000b3b3b820 */ /* 0x000fe20000400000 */
[C---:B------:R-:W-:Y:S01]  /*33860*/  FMUL R195, R3.reuse, R21 ;  /* 0x0000001503c37220 */ /* 0x040fe20000400000 */
[----:B------:R-:W-:Y:S01]  /*33870*/  @!P3 FMUL R28, R28, 16777216 ;  /* 0x4b8000001c1cb820 */ /* 0x000fe20000400000 */
[----:B------:R-:W2:Y:S01]  /*33880*/  LDL.LU R21, [R1+0x68] ;  /* 0x0000680001157983 */ /* 0x000ea20000300800 */
[----:B------:R-:W-:Y:S01]  /*33890*/  FMUL R196, R3, R22 ;  /* 0x0000001603c47220 */ /* 0x000fe20000400000 */
[----:B------:R-:W-:Y:S01]  /*338a0*/  @!P3 FMUL R24, R24, 16777216 ;  /* 0x4b8000001818b820 */ /* 0x000fe20000400000 */
[----:B------:R-:W-:Y:S01]  /*338b0*/  FSEL R56, R194, R56, P4 ;  /* 0x00000038c2387208 */ /* 0x000fe20002000000 */
[----:B------:R-:W3:Y:S01]  /*338c0*/  LDL.LU R22, [R1+0x78] ;  /* 0x0000780001167983 */ /* 0x000ee20000300800 */
[----:B------:R-:W-:Y:S01]  /*338d0*/  FMUL R194, R57, 0.25 ;  /* 0x3e80000039c27820 */ /* 0x000fe20000400000 */
[C---:B------:R-:W-:Y:S01]  /*338e0*/  FMUL R217, R3.reuse, R177 ;  /* 0x000000b103d97220 */ /* 0x040fe20000400000 */
[C---:B------:R-:W-:Y:S01]  /*338f0*/  FMUL R221, R3.reuse, R179 ;  /* 0x000000b303dd7220 */ /* 0x040fe20000400000 */
[----:B------:R-:W4:Y:S01]  /*33900*/  LDL.LU R177, [R1+0x1ec] ;  /* 0x0001ec0001b17983 */ /* 0x000f220000300800 */
[----:B------:R-:W-:Y:S01]  /*33910*/  FMUL R232, R3, R28 ;  /* 0x0000001c03e87220 */ /* 0x000fe20000400000 */
[----:B------:R-:W-:Y:S01]  /*33920*/  @!P3 FMUL R29, R29, 16777216 ;  /* 0x4b8000001d1db820 */ /* 0x000fe20000400000 */
[----:B------:R-:W-:Y:S01]  /*33930*/  FMUL R229, R3, R24 ;  /* 0x0000001803e57220 */ /* 0x000fe20000400000 */
[----:B------:R-:W5:Y:S01]  /*33940*/  LDL.LU R179, [R1+0x1fc] ;  /* 0x0001fc0001b37983 */ /* 0x000f620000300800 */
[----:B------:R-:W-:Y:S01]  /*33950*/  @!P3 FMUL R190, R190, 16777216 ;  /* 0x4b800000bebeb820 */ /* 0x000fe20000400000 */
[----:B------:R-:W-:-:S02]  /*33960*/  @!P3 FMUL R25, R25, 16777216 ;  /* 0x4b8000001919b820 */ /* 0x000fc40000400000 */
[----:B------:R-:W4:Y:S01]  /*33970*/  LDL.LU R28, [R1+0x88] ;  /* 0x00008800011c7983 */ /* 0x000f220000300800 */
[----:B------:R-:W-:Y:S01]  /*33980*/  FSEL R57, R194, R57, P4 ;  /* 0x00000039c2397208 */ /* 0x000fe20002000000 */
[----:B------:R-:W-:Y:S02]  /*33990*/  FMUL R194, R64, 0.25 ;  /* 0x3e80000040c27820 */ /* 0x000fe40000400000 */
[----:B------:R-:W5:Y:S01]  /*339a0*/  LDL.LU R24, [R1+0x6c] ;  /* 0x00006c0001187983 */ /* 0x000f620000300800 */
[C---:B------:R-:W-:Y:S01]  /*339b0*/  FMUL R231, R3.reuse, R190 ;  /* 0x000000be03e77220 */ /* 0x040fe20000400000 */
[C---:B------:R-:W-:Y:S01]  /*339c0*/  FMUL R230, R3.reuse, R29 ;  /* 0x0000001d03e67220 */ /* 0x040fe20000400000 */
[----:B------:R-:W-:Y:S01]  /*339d0*/  @!P3 FMUL R36, R36, 16777216 ;  /* 0x4b8000002424b820 */ /* 0x000fe20000400000 */
[----:B------:R-:W4:Y:S01]  /*339e0*/  LDL.LU R29, [R1+0x8c] ;  /* 0x00008c00011d7983 */ /* 0x000f220000300800 */
[----:B------:R-:W-:Y:S01]  /*339f0*/  FMUL R190, R3, R25 ;  /* 0x0000001903be7220 */ /* 0x000fe20000400000 */
[----:B------:R-:W-:Y:S01]  /*33a00*/  @!P3 FMUL R32, R32, 16777216 ;  /* 0x4b8000002020b820 */ /* 0x000fe20000400000 */
[----:B------:R-:W-:Y:S01]  /*33a10*/  FSEL R64, R194, R64, P4 ;  /* 0x00000040c2407208 */ /* 0x000fe20002000000 */
[----:B------:R-:W4:Y:S01]  /*33a20*/  LDL.LU R25, [R1+0x98] ;  /* 0x0000980001197983 */ /* 0x000f220000300800 */
[----:B------:R-:W-:Y:S01]  /*33a30*/  FMUL R194, R65, 0.25 ;  /* 0x3e80000041c27820 */ /* 0x000fe20000400000 */
[----:B------:R-:W-:Y:S01]  /*33a40*/  @!P3 FMUL R37, R37, 16777216 ;  /* 0x4b8000002525b820 */ /* 0x000fe20000400000 */
[----:B------:R-:W-:Y:S01]  /*33a50*/  @!P3 FMUL R33, R33, 16777216 ;  /* 0x4b8000002121b820 */ /* 0x000fe20000400000 */
[C---:B------:R-:W-:Y:S01]  /*33a60*/  FMUL R242, R3.reuse, R36 ;  /* 0x0000002403f27220 */ /* 0x040fe20000400000 */
[----:B------:R-:W-:Y:S01]  /*33a70*/  @!P3 FMUL R44, R44, 16777216 ;  /* 0x4b8000002c2cb820 */ /* 0x000fe20000400000 */
[----:B------:R-:W4:Y:S01]  /*33a80*/  LDL.LU R36, [R1+0xa8] ;  /* 0x0000a80001247983 */ /* 0x000f220000300800 */
[----:B------:R-:W-:Y:S01]  /*33a90*/  FMUL R238, R3, R32 ;  /* 0x0000002003ee7220 */ /* 0x000fe20000400000 */
[----:B------:R-:W-:Y:S01]  /*33aa0*/  @!P3 FMUL R40, R40, 16777216 ;  /* 0x4b8000002828b820 */ /* 0x000fe20000400000 */
[----:B0-----:R-:W-:Y:S01]  /*33ab0*/  FMUL R4, R204, 0.25 ;  /* 0x3e800000cc047820 */ /* 0x001fe20000400000 */
[----:B------:R-:W4:Y:S01]  /*33ac0*/  LDL.LU R32, [R1+0x9c] ;  /* 0x00009c0001207983 */ /* 0x000f220000300800 */
[----:B------:R-:W-:Y:S01]  /*33ad0*/  FSEL R65, R194, R65, P4 ;  /* 0x00000041c2417208 */ /* 0x000fe20002000000 */
[----:B------:R-:W-:Y:S01]  /*33ae0*/  @!P3 FMUL R45, R45, 16777216 ;  /* 0x4b8000002d2db820 */ /* 0x000fe20000400000 */
[----:B------:R-:W-:Y:S01]  /*33af0*/  FMUL R194, R72, 0.25 ;  /* 0x3e80000048c27820 */ /* 0x000fe20000400000 */
[----:B------:R-:W-:Y:S01]  /*33b00*/  @!P3 FMUL R41, R41, 16777216 ;  /* 0x4b8000002929b820 */ /* 0x000fe20000400000 */
[C---:B------:R-:W-:Y:S01]  /*33b10*/  FMUL R239, R3.reuse, R37 ;  /* 0x0000002503ef7220 */ /* 0x040fe20000400000 */
[----:B------:R-:W-:Y:S01]  /*33b20*/  @!P3 FMUL R160, R160, 16777216 ;  /* 0x4b800000a0a0b820 */ /* 0x000fe20000400000 */
[----:B------:R-:W-:Y:S01]  /*33b30*/  @!P3 FMUL R52, R52, 16777216 ;  /* 0x4b8000003434b820 */ /* 0x000fe20000400000 */
[----:B------:R-:W4:Y:S01]  /*33b40*/  LDL.LU R37, [R1+0xac] ;  /* 0x0000ac0001257983 */ /* 0x000f220000300800 */
[C---:B------:R-:W-:Y:S01]  /*33b50*/  FMUL R236, R3.reuse, R33 ;  /* 0x0000002103ec7220 */ /* 0x040fe20000400000 */
[----:B------:R-:W-:Y:S01]  /*33b60*/  @!P3 FMUL R48, R48, 16777216 ;  /* 0x4b8000003030b820 */ /* 0x000fe20000400000 */
[----:B------:R-:W-:Y:S01]  /*33b70*/  FMUL R243, R3, R44 ;  /* 0x0000002c03f37220 */ /* 0x000fe20000400000 */
[----:B------:R-:W4:Y:S01]  /*33b80*/  LDL.LU R33, [R1+0xb8] ;  /* 0x0000b80001217983 */ /* 0x000f220000300800 */
[----:B------:R-:W-:Y:S01]  /*33b90*/  @!P3 FMUL R53, R53, 16777216 ;  /* 0x4b8000003535b820 */ /* 0x000fe20000400000 */
[----:B------:R-:W-:Y:S01]  /*33ba0*/  FMUL R240, R3, R40 ;  /* 0x0000002803f07220 */ /* 0x000fe20000400000 */
[----:B------:R-:W-:Y:S01]  /*33bb0*/  FSEL R4, R4, R204, P4 ;  /* 0x000000cc04047208 */ /* 0x000fe20002000000 */
[----:B------:R-:W4:Y:S01]  /*33bc0*/  LDL.LU R44, [R1+0xe8] ;  /* 0x0000e800012c7983 */ /* 0x000f220000300800 */
[----:B------:R-:W-:Y:S01]  /*33bd0*/  @!P3 FMUL R49, R49, 16777216 ;  /* 0x4b8000003131b820 */ /* 0x000fe20000400000 */
[C---:B------:R-:W-:Y:S01]  /*33be0*/  FMUL R241, R3.reuse, R45 ;  /* 0x0000002d03f17220 */ /* 0x040fe20000400000 */
[----:B------:R-:W-:Y:S01]  /*33bf0*/  FSEL R72, R194, R72, P4 ;  /* 0x00000048c2487208 */ /* 0x000fe20002000000 */
[----:B------:R-:W4:Y:S01]  /*33c00*/  LDL.LU R40, [R1+0xc8] ;  /* 0x0000c80001287983 */ /* 0x000f220000300800 */
[----:B------:R-:W-:Y:S01]  /*33c10*/  @!P3 FMUL R172, R172, 16777216 ;  /* 0x4b800000acacb820 */ /* 0x000fe20000400000 */
[----:B------:R-:W-:Y:S01]  /*33c20*/  @!P3 FMUL R60, R60, 16777216 ;  /* 0x4b8000003c3cb820 */ /* 0x000fe20000400000 */
[C---:B------:R-:W-:Y:S01]  /*33c30*/  FMUL R204, R3.reuse, R160 ;  /* 0x000000a003cc7220 */ /* 0x040fe20000400000 */
[----:B------:R-:W4:Y:S01]  /*33c40*/  LDL.LU R45, [R1+0xec] ;  /* 0x0000ec00012d7983 */ /* 0x000f220000300800 */
[----:B------:R-:W-:Y:S01]  /*33c50*/  FMUL R237, R3, R41 ;  /* 0x0000002903ed7220 */ /* 0x000fe20000400000 */
[----:B------:R-:W-:Y:S01]  /*33c60*/  FMUL R194, R73, 0.25 ;  /* 0x3e80000049c27820 */ /* 0x000fe20000400000 */
[----:B------:R-:W-:Y:S01]  /*33c70*/  @!P3 FMUL R56, R56, 16777216 ;  /* 0x4b8000003838b820 */ /* 0x000fe20000400000 */
[----:B------:R-:W4:Y:S01]  /*33c80*/  LDL.LU R41, [R1+0xcc] ;  /* 0x0000cc0001297983 */ /* 0x000f220000300800 */
[----:B------:R-:W-:Y:S01]  /*33c90*/  FMUL R160, R3, R52 ;  /* 0x0000003403a07220 */ /* 0x000fe20000400000 */
[----:B------:R-:W-:Y:S01]  /*33ca0*/  @!P3 FMUL R61, R61, 16777216 ;  /* 0x4b8000003d3db820 */ /* 0x000fe20000400000 */
[----:B------:R-:W-:Y:S01]  /*33cb0*/  FMUL R249, R3, R48 ;  /* 0x0000003003f97220 */ /* 0x000fe20000400000 */
[----:B------:R-:W4:Y:S01]  /*33cc0*/  LDL.LU R52, [R1+0x128] ;  /* 0x0001280001347983 */ /* 0x000f220000300800 */
[----:B------:R-:W-:Y:S01]  /*33cd0*/  @!P3 FMUL R57, R57, 16777216 ;  /* 0x4b8000003939b820 */ /* 0x000fe20000400000 */
[C---:B------:R-:W-:Y:S01]  /*33ce0*/  FMUL R250, R3.reuse, R53 ;  /* 0x0000003503fa7220 */ /* 0x040fe20000400000 */
[----:B------:R-:W-:Y:S01]  /*33cf0*/  @!P3 FMUL R182, R182, 16777216 ;  /* 0x4b800000b6b6b820 */ /* 0x000fe20000400000 */
[----:B------:R-:W4:Y:S01]  /*33d00*/  LDL.LU R48, [R1+0x108] ;  /* 0x0001080001307983 */ /* 0x000f220000300800 */
[----:B------:R-:W-:Y:S01]  /*33d10*/  @!P3 FMUL R68, R68, 16777216 ;  /* 0x4b8000004444b820 */ /* 0x000fe20000400000 */
[C---:B------:R-:W-:Y:S01]  /*33d20*/  FMUL R214, R3.reuse, R172 ;  /* 0x000000ac03d67220 */ /* 0x040fe20000400000 */
[----:B------:R-:W-:Y:S01]  /*33d30*/  FMUL R247, R3, R49 ;  /* 0x0000003103f77220 */ /* 0x000fe20000400000 */
[----:B------:R-:W4:Y:S01]  /*33d40*/  LDL.LU R53, [R1+0x12c] ;  /* 0x00012c0001357983 */ /* 0x000f220000300800 */
[----:B------:R-:W-:Y:S01]  /*33d50*/  @!P3 FMUL R169, R169, 16777216 ;  /* 0x4b800000a9a9b820 */ /* 0x000fe20000400000 */
[----:B------:R-:W-:Y:S01]  /*33d60*/  @!P3 FMUL R64, R64, 16777216 ;  /* 0x4b8000004040b820 */ /* 0x000fe20000400000 */
[C---:B------:R-:W-:Y:S01]  /*33d70*/  FMUL R172, R3.reuse, R60 ;  /* 0x0000003c03ac7220 */ /* 0x040fe20000400000 */
[----:B------:R-:W4:Y:S01]  /*33d80*/  LDL.LU R49, [R1+0x10c] ;  /* 0x00010c0001317983 */ /* 0x000f220000300800 */
[----:B------:R-:W-:Y:S01]  /*33d90*/  FSEL R73, R194, R73, P4 ;  /* 0x00000049c2497208 */ /* 0x000fe20002000000 */
[C---:B------:R-:W-:Y:S01]  /*33da0*/  FMUL R251, R3.reuse, R56 ;  /* 0x0000003803fb7220 */ /* 0x040fe20000400000 */
[----:B------:R-:W-:Y:S01]  /*33db0*/  FMUL R194, R80, 0.25 ;  /* 0x3e80000050c27820 */ /* 0x000fe20000400000 */
[----:B------:R-:W4:Y:S01]  /*33dc0*/  LDL.LU R60, [R1+0x1e8] ;  /* 0x0001e800013c7983 */ /* 0x000f220000300800 */
[C---:B------:R-:W-:Y:S01]  /*33dd0*/  FMUL R252, R3.reuse, R61 ;  /* 0x0000003d03fc7220 */ /* 0x040fe20000400000 */
[C---:B------:R-:W-:Y:S01]  /*33de0*/  FMUL R228, R3.reuse, R182 ;  /* 0x000000b603e47220 */ /* 0x040fe20000400000 */
[C---:B------:R-:W-:Y:S01]  /*33df0*/  FMUL R248, R3.reuse, R57 ;  /* 0x0000003903f87220 */ /* 0x040fe20000400000 */
[----:B------:R-:W4:Y:S01]  /*33e00*/  LDL.LU R56, [R1+0x148] ;  /* 0x0001480001387983 */ /* 0x000f220000300800 */
[C---:B------:R-:W-:Y:S01]  /*33e10*/  FMUL R209, R3.reuse, R169 ;  /* 0x000000a903d17220 */ /* 0x040fe20000400000 */
[----:B------:R-:W-:-:S02]  /*33e20*/  FMUL R182, R3, R68 ;  /* 0x0000004403b67220 */ /* 0x000fc40000400000 */
[----:B------:R-:W4:Y:S01]  /*33e30*/  LDL.LU R61, [R1+0x1f8] ;  /* 0x0001f800013d7983 */ /* 0x000f220000300800 */
[----:B------:R-:W-:Y:S01]  /*33e40*/  FMUL R169, R3, R64 ;  /* 0x0000004003a97220 */ /* 0x000fe20000400000 */
[----:B------:R-:W-:Y:S02]  /*33e50*/  @!P3 FMUL R65, R65, 16777216 ;  /* 0x4b8000004141b820 */ /* 0x000fe40000400000 */
[----:B------:R-:W4:Y:S01]  /*33e60*/  LDL.LU R57, [R1+0x14c] ;  /* 0x00014c0001397983 */ /* 0x000f220000300800 */
[----:B------:R-:W-:Y:S01]  /*33e70*/  FSEL R80, R194, R80, P4 ;  /* 0x00000050c2507208 */ /* 0x000fe20002000000 */
[----:B------:R-:W-:Y:S02]  /*33e80*/  @!P3 FMUL R163, R163, 16777216 ;  /* 0x4b800000a3a3b820 */ /* 0x000fe40000400000 */
[----:B------:R-:W4:Y:S01]  /*33e90*/  LDL.LU R68, [R1+0x7c] ;  /* 0x00007c0001447983 */ /* 0x000f220000300800 */
[----:B------:R-:W-:Y:S01]  /*33ea0*/  @!P3 FMUL R76, R76, 16777216 ;  /* 0x4b8000004c4cb820 */ /* 0x000fe20000400000 */
[----:B------:R-:W-:-:S02]  /*33eb0*/  @!P3 FMUL R167, R167, 16777216 ;  /* 0x4b800000a7a7b820 */ /* 0x000fc40000400000 */
[----:B------:R-:W4:Y:S01]  /*33ec0*/  LDL.LU R64, [R1+0xd8] ;  /* 0x0000d80001407983 */ /* 0x000f220000300800 */
[----:B------:R-:W-:Y:S01]  /*33ed0*/  @!P3 FMUL R72, R72, 16777216 ;  /* 0x4b8000004848b820 */ /* 0x000fe20000400000 */
[----:B------:R-:W-:Y:S01]  /*33ee0*/  @!P3 FMUL R77, R77, 16777216 ;  /* 0x4b8000004d4db820 */ /* 0x000fe20000400000 */
[----:B------:R-:W-:Y:S01]  /*33ef0*/  FMUL R18, R198, 0.25 ;  /* 0x3e800000c6127820 */ /* 0x000fe20000400000 */
[----:B------:R-:W-:Y:S01]  /*33f00*/  @!P3 FMUL R73, R73, 16777216 ;  /* 0x4b8000004949b820 */ /* 0x000fe20000400000 */
[----:B------:R-:W-:Y:S01]  /*33f10*/  @!P3 FMUL R84, R84, 16777216 ;  /* 0x4b8000005454b820 */ /* 0x000fe20000400000 */
[C---:B------:R-:W-:Y:S01]  /*33f20*/  FMUL R205, R3.reuse, R163 ;  /* 0x000000a303cd7220 */ /* 0x040fe20000400000 */
[C---:B------:R-:W-:Y:S01]  /*33f30*/  FMUL R13, R3.reuse, R65 ;  /* 0x00000041030d7220 */ /* 0x040fe20000400000 */
[----:B------:R-:W-:Y:S01]  /*33f40*/  @!P3 FMUL R156, R156, 16777216 ;  /* 0x4b8000009c9cb820 */ /* 0x000fe20000400000 */
[----:B------:R-:W-:Y:S01]  /*33f50*/  @!P3 FMUL R80, R80, 16777216 ;  /* 0x4b8000005050b820 */ /* 0x000fe20000400000 */
[C---:B------:R-:W-:Y:S01]  /*33f60*/  FMUL R211, R3.reuse, R167 ;  /* 0x000000a703d37220 */ /* 0x040fe20000400000 */
[----:B------:R-:W4:Y:S01]  /*33f70*/  LDL.LU R65, [R1+0xbc] ;  /* 0x0000bc0001417983 */ /* 0x000f220000300800 */
[C---:B------:R-:W-:Y:S01]  /*33f80*/  FMUL R163, R3.reuse, R76 ;  /* 0x0000004c03a37220 */ /* 0x040fe20000400000 */
[C---:B------:R-:W-:Y:S01]  /*33f90*/  FMUL R167, R3.reuse, R72 ;  /* 0x0000004803a77220 */ /* 0x040fe20000400000 */
[C---:B------:R-:W-:Y:S01]  /*33fa0*/  FMUL R23, R3.reuse, R77 ;  /* 0x0000004d03177220 */ /* 0x040fe20000400000 */
[----:B------:R-:W4:Y:S01]  /*33fb0*/  LDL.LU R76, [R1+0x188] ;  /* 0x00018800014c7983 */ /* 0x000f220000300800 */
[----:B------:R-:W-:Y:S01]  /*33fc0*/  FSEL R18, R18, R198, P4 ;  /* 0x000000c612127208 */ /* 0x000fe20002000000 */
[----:B------:R-:W-:-:S02]  /*33fd0*/  FMUL R152, R3, R73 ;  /* 0x0000004903987220 */ /* 0x000fc40000400000 */
[----:B------:R-:W4:Y:S01]  /*33fe0*/  LDL.LU R72, [R1+0x168] ;  /* 0x0001680001487983 */ /* 0x000f220000300800 */
[C---:B------:R-:W-:Y:S01]  /*33ff0*/  FMUL R198, R3.reuse, R156 ;  /* 0x0000009c03c67220 */ /* 0x040fe20000400000 */
[C---:B------:R-:W-:Y:S02]  /*34000*/  FMUL R9, R3.reuse, R84 ;  /* 0x0000005403097220 */ /* 0x040fe40000400000 */
[----:B------:R-:W4:Y:S01]  /*34010*/  LDL.LU R77, [R1+0x18c] ;  /* 0x00018c00014d7983 */ /* 0x000f220000300800 */
[----:B------:R-:W-:-:S03]  /*34020*/  FMUL R156, R3, R80 ;  /* 0x00000050039c7220 */ /* 0x000fc60000400000 */
[----:B------:R-:W4:Y:S01]  /*34030*/  LDL.LU R73, [R1+0x16c] ;  /* 0x00016c0001497983 */ /* 0x000f220000300800 */
[----:B------:R-:W-:-:S03]  /*34040*/  FMUL R194, R81, 0.25 ;  /* 0x3e80000051c27820 */ /* 0x000fc60000400000 */
[----:B------:R-:W4:Y:S04]  /*34050*/  LDL.LU R84, [R1+0x118] ;  /* 0x0001180001547983 */ /* 0x000f280000300800 */
[----:B------:R-:W4:Y:S01]  /*34060*/  LDL.LU R80, [R1+0xf8] ;  /* 0x0000f80001507983 */ /* 0x000f220000300800 */
[----:B------:R-:W-:Y:S01]  /*34070*/  FSEL R81, R194, R81, P4 ;  /* 0x00000051c2517208 */ /* 0x000fe20002000000 */
[----:B------:R-:W-:Y:S01]  /*34080*/  FMUL R194, R88, 0.25 ;  /* 0x3e80000058c27820 */ /* 0x000fe20000400000 */
[----:B------:R-:W-:Y:S01]  /*34090*/  @!P3 FMUL R173, R173, 16777216 ;  /* 0x4b800000adadb820 */ /* 0x000fe20000400000 */
[----:B------:R-:W-:-:S03]  /*340a0*/  @!P3 FMUL R85, R85, 16777216 ;  /* 0x4b8000005555b820 */ /* 0x000fc60000400000 */
[----:B------:R-:W-:Y:S01]  /*340b0*/  FSEL R88, R194, R88, P4 ;  /* 0x00000058c2587208 */ /* 0x000fe20002000000 */
        /* <DEDUP_REMOVED lines=8> */
[C---:B------:R-:W-:Y:S01]  /*34140*/  FMUL R164, R3.reuse, R81 ;  /* 0x0000005103a47220 */ /* 0x040fe20000400000 */
[----:B------:R-:W4:Y:S01]  /*34150*/  LDL.LU R85, [R1+0xfc] ;  /* 0x0000fc0001557983 */ /* 0x000f220000300800 */
[C---:B------:R-:W-:Y:S01]  /*34160*/  FMUL R219, R3.reuse, R175 ;  /* 0x000000af03db7220 */ /* 0x040fe20000400000 */
[C---:B------:R-:W-:Y:S01]  /*34170*/  FMUL R10, R3.reuse, R92 ;  /* 0x0000005c030a7220 */ /* 0x040fe20000400000 */
[----:B------:R-:W-:Y:S01]  /*34180*/  FMUL R175, R3, R88 ;  /* 0x0000005803af7220 */ /* 0x000fe20000400000 */
        /* <DEDUP_REMOVED lines=14> */
[----:B------:R-:W-:Y:S01]  /*34270*/  @!P3 FMUL R96, R96, 16777216 ;  /* 0x4b8000006060b820 */ /* 0x000fe20000400000 */
[----:B------:R-:W-:Y:S01]  /*34280*/  FMUL R223, R3, R174 ;  /* 0x000000ae03df7220 */ /* 0x000fe20000400000 */
[----:B------:R-:W-:Y:S01]  /*34290*/  FMUL R194, R97, 0.25 ;  /* 0x3e80000061c27820 */ /* 0x000fe20000400000 */
[C---:B------:R-:W-:Y:S01]  /*342a0*/  FMUL R224, R3.reuse, R178 ;  /* 0x000000b203e07220 */ /* 0x040fe20000400000 */
[C---:B------:R-:W-:Y:S01]  /*342b0*/  FMUL R174, R3.reuse, R93 ;  /* 0x0000005d03ae7220 */ /* 0x040fe20000400000 */
[C---:B------:R-:W-:Y:S01]  /*342c0*/  FMUL R207, R3.reuse, R158 ;  /* 0x0000009e03cf7220 */ /* 0x040fe20000400000 */
[----:B------:R-:W4:Y:S01]  /*342d0*/  LDL.LU R93, [R1+0x13c] ;  /* 0x00013c00015d7983 */ /* 0x000f220000300800 */
[C---:B------:R-:W-:Y:S01]  /*342e0*/  FMUL R178, R3.reuse, R89 ;  /* 0x0000005903b27220 */ /* 0x040fe20000400000 */
[C---:B------:R-:W-:Y:S01]  /*342f0*/  FMUL R226, R3.reuse, R183 ;  /* 0x000000b703e27220 */ /* 0x040fe20000400000 */
[C---:B------:R-:W-:Y:S01]  /*34300*/  FMUL R158, R3.reuse, R100 ;  /* 0x00000064039e7220 */ /* 0x040fe20000400000 */
[----:B------:R-:W4:Y:S01]  /*34310*/  LDL.LU R89, [R1+0x11c] ;  /* 0x00011c0001597983 */ /* 0x000f220000300800 */
[----:B------:R-:W-:Y:S01]  /*34320*/  FMUL R183, R3, R96 ;  /* 0x0000006003b77220 */ /* 0x000fe20000400000 */
[----:B------:R-:W-:-:S02]  /*34330*/  FSEL R97, R194, R97, P4 ;  /* 0x00000061c2617208 */ /* 0x000fc40002000000 */
[----:B------:R-:W4:Y:S01]  /*34340*/  LDL.LU R100, [R1+0x198] ;  /* 0x0001980001647983 */ /* 0x000f220000300800 */
[----:B------:R-:W-:-:S03]  /*34350*/  FMUL R194, R104, 0.25 ;  /* 0x3e80000068c27820 */ /* 0x000fc60000400000 */
[----:B------:R-:W4:Y:S02]  /*34360*/  LDL.LU R96, [R1+0x178] ;  /* 0x0001780001607983 */ /* 0x000f240000300800 */
[----:B------:R-:W-:Y:S01]  /*34370*/  FSEL R104, R194, R104, P4 ;  /* 0x00000068c2687208 */ /* 0x000fe20002000000 */
[----:B------:R-:W-:Y:S01]  /*34380*/  FMUL R194, R105, 0.25 ;  /* 0x3e80000069c27820 */ /* 0x000fe20000400000 */
[----:B------:R-:W-:Y:S01]  /*34390*/  @!P3 FMUL R176, R176, 16777216 ;  /* 0x4b800000b0b0b820 */ /* 0x000fe20000400000 */
[----:B------:R-:W-:-:S03]  /*343a0*/  @!P3 FMUL R101, R101, 16777216 ;  /* 0x4b8000006565b820 */ /* 0x000fc60000400000 */
[----:B------:R-:W-:Y:S01]  /*343b0*/  FSEL R105, R194, R105, P4 ;  /* 0x00000069c2697208 */ /* 0x000fe20002000000 */
[----:B------:R-:W-:Y:S01]  /*343c0*/  FMUL R194, R112, 0.25 ;  /* 0x3e80000070c27820 */ /* 0x000fe20000400000 */
[----:B------:R-:W-:Y:S01]  /*343d0*/  @!P3 FMUL R97, R97, 16777216 ;  /* 0x4b8000006161b820 */ /* 0x000fe20000400000 */
[----:B------:R-:W-:Y:S01]  /*343e0*/  @!P3 FMUL R69, R69, 16777216 ;  /* 0x4b8000004545b820 */ /* 0x000fe20000400000 */
[----:B------:R-:W-:Y:S01]  /*343f0*/  @!P3 FMUL R108, R108, 16777216 ;  /* 0x4b8000006c6cb820 */ /* 0x000fe20000400000 */
[----:B------:R-:W-:Y:S01]  /*34400*/  @!P3 FMUL R184, R184, 16777216 ;  /* 0x4b800000b8b8b820 */ /* 0x000fe20000400000 */
[----:B------:R-:W-:Y:S01]  /*34410*/  @!P3 FMUL R104, R104, 16777216 ;  /* 0x4b8000006868b820 */ /* 0x000fe20000400000 */
[----:B------:R-:W-:Y:S01]  /*34420*/  FMUL R7, R201, 0.25 ;  /* 0x3e800000c9077820 */ /* 0x000fe20000400000 */
[----:B------:R-:W-:Y:S01]  /*34430*/  FSEL R112, R194, R112, P4 ;  /* 0x00000070c2707208 */ /* 0x000fe20002000000 */
[C---:B------:R-:W-:Y:S01]  /*34440*/  FMUL R220, R3.reuse, R176 ;  /* 0x000000b003dc7220 */ /* 0x040fe20000400000 */
[----:B------:R-:W-:Y:S01]  /*34450*/  FMUL R176, R3, R101 ;  /* 0x0000006503b07220 */ /* 0x000fe20000400000 */
[----:B------:R-:W-:Y:S01]  /*34460*/  @!P3 FMUL R161, R161, 16777216 ;  /* 0x4b800000a1a1b820 */ /* 0x000fe20000400000 */
[----:B------:R-:W-:Y:S01]  /*34470*/  @!P3 FMUL R109, R109, 16777216 ;  /* 0x4b8000006d6db820 */ /* 0x000fe20000400000 */
[C---:B------:R-:W-:Y:S01]  /*34480*/  FMUL R12, R3.reuse, R69 ;  /* 0x00000045030c7220 */ /* 0x040fe20000400000 */
[----:B------:R-:W4:Y:S01]  /*34490*/  LDL.LU R101, [R1+0x17c] ;  /* 0x00017c0001657983 */ /* 0x000f220000300800 */
[----:B------:R-:W-:Y:S01]  /*344a0*/  FMUL R11, R3, R97 ;  /* 0x00000061030b7220 */ /* 0x000fe20000400000 */
[----:B------:R-:W-:Y:S01]  /*344b0*/  FMUL R19, R197, 0.25 ;  /* 0x3e800000c5137820 */ /* 0x000fe20000400000 */
[----:B------:R-:W-:Y:S01]  /*344c0*/  @!P3 FMUL R170, R170, 16777216 ;  /* 0x4b800000aaaab820 */ /* 0x000fe20000400000 */
[----:B------:R-:W-:Y:S01]  /*344d0*/  @!P3 FMUL R105, R105, 16777216 ;  /* 0x4b8000006969b820 */ /* 0x000fe20000400000 */
[C---:B------:R-:W-:Y:S01]  /*344e0*/  FMUL R227, R3.reuse, R184 ;  /* 0x000000b803e37220 */ /* 0x040fe20000400000 */
[----:B------:R-:W4:Y:S01]  /*344f0*/  LDL.LU R97, [R1+0x15c] ;  /* 0x00015c0001617983 */ /* 0x000f220000300800 */
[C---:B------:R-:W-:Y:S01]  /*34500*/  FMUL R69, R3.reuse, R108 ;  /* 0x0000006c03457220 */ /* 0x040fe20000400000 */
[----:B------:R-:W-:Y:S01]  /*34510*/  @!P3 FMUL R180, R180, 16777216 ;  /* 0x4b800000b4b4b820 */ /* 0x000fe20000400000 */
[----:B------:R-:W-:Y:S01]  /*34520*/  @!P3 FMUL R116, R116, 16777216 ;  /* 0x4b8000007474b820 */ /* 0x000fe20000400000 */
[----:B------:R-:W4:Y:S01]  /*34530*/  LDL.LU R108, [R1+0x1a8] ;  /* 0x0001a800016c7983 */ /* 0x000f220000300800 */
[----:B------:R-:W-:Y:S01]  /*34540*/  FMUL R184, R3, R104 ;  /* 0x0000006803b87220 */ /* 0x000fe20000400000 */
[----:B------:R-:W-:Y:S01]  /*34550*/  FSEL R7, R7, R201, P4 ;  /* 0x000000c907077208 */ /* 0x000fe20002000000 */
[----:B------:R-:W-:Y:S01]  /*34560*/  @!P3 FMUL R155, R155, 16777216 ;  /* 0x4b8000009b9bb820 */ /* 0x000fe20000400000 */
[----:B------:R-:W-:Y:S01]  /*34570*/  @!P3 FMUL R112, R112, 16777216 ;  /* 0x4b8000007070b820 */ /* 0x000fe20000400000 */
[----:B------:R-:W4:Y:S01]  /*34580*/  LDL.LU R104, [R1+0x1b8] ;  /* 0x0001b80001687983 */ /* 0x000f220000300800 */
[C---:B------:R-:W-:Y:S01]  /*34590*/  FMUL R201, R3.reuse, R161 ;  /* 0x000000a103c97220 */ /* 0x040fe20000400000 */
[C---:B------:R-:W-:Y:S01]  /*345a0*/  FMUL R216, R3.reuse, R170 ;  /* 0x000000aa03d87220 */ /* 0x040fe20000400000 */
[----:B------:R-:W-:Y:S01]  /*345b0*/  FMUL R161, R3, R109 ;  /* 0x0000006d03a17220 */ /* 0x000fe20000400000 */
[----:B------:R-:W-:Y:S01]  /*345c0*/  FSEL R19, R19, R197, P4 ;  /* 0x000000c513137208 */ /* 0x000fe20002000000 */
[C---:B------:R-:W-:Y:S01]  /*345d0*/  FMUL R222, R3.reuse, R180 ;  /* 0x000000b403de7220 */ /* 0x040fe20000400000 */
[----:B------:R-:W4:Y:S01]  /*345e0*/  LDL.LU R109, [R1+0x1ac] ;  /* 0x0001ac00016d7983 */ /* 0x000f220000300800 */
[C---:B------:R-:W-:Y:S01]  /*345f0*/  FMUL R170, R3.reuse, R105 ;  /* 0x0000006903aa7220 */ /* 0x040fe20000400000 */
[C---:B------:R-:W-:Y:S01]  /*34600*/  FMUL R197, R3.reuse, R155 ;  /* 0x0000009b03c57220 */ /* 0x040fe20000400000 */
[C---:B------:R-:W-:Y:S01]  /*34610*/  FMUL R180, R3.reuse, R116 ;  /* 0x0000007403b47220 */ /* 0x040fe20000400000 */
[----:B------:R-:W4:Y:S01]  /*34620*/  LDL.LU R105, [R1+0x19c] ;  /* 0x00019c0001697983 */ /* 0x000f220000300800 */
[----:B------:R-:W-:-:S03]  /*34630*/  FMUL R155, R3, R112 ;  /* 0x00000070039b7220 */ /* 0x000fc60000400000 */
[----:B------:R-:W4:Y:S04]  /*34640*/  LDL.LU R116, [R1+0x1c8] ;  /* 0x0001c80001747983 */ /* 0x000f280000300800 */
[----:B------:R-:W4:Y:S01]  /*34650*/  LDL.LU R112, [R1+0x1bc] ;  /* 0x0001bc0001707983 */ /* 0x000f220000300800 */
[----:B------:R-:W-:Y:S01]  /*34660*/  @!P3 FMUL R162, R162, 16777216 ;  /* 0x4b800000a2a2b820 */ /* 0x000fe20000400000 */
[----:B------:R-:W-:-:S03]  /*34670*/  @!P3 FMUL R117, R117, 16777216 ;  /* 0x4b8000007575b820 */ /* 0x000fc60000400000 */
[C---:B------:R-:W-:Y:S01]  /*34680*/  FMUL R208, R3.reuse, R162 ;  /* 0x000000a203d07220 */ /* 0x040fe20000400000 */
[----:B------:R-:W-:Y:S02]  /*34690*/  FMUL R162, R3, R117 ;  /* 0x0000007503a27220 */ /* 0x000fe40000400000 */
[----:B------:R-:W4:Y:S01]  /*346a0*/  LDL.LU R117, [R1+0x1cc] ;  /* 0x0001cc0001757983 */ /* 0x000f220000300800 */
        /* <DEDUP_REMOVED lines=15> */
[----:B------:R-:W-:Y:S01]  /*347a0*/  FMUL R5, R203, 0.25 ;  /* 0x3e800000cb057820 */ /* 0x000fe20000400000 */
[----:B------:R-:W-:Y:S01]  /*347b0*/  FMUL R6, R202, 0.25 ;  /* 0x3e800000ca067820 */ /* 0x000fe20000400000 */
[----:B------:R-:W-:Y:S01]  /*347c0*/  FMUL R16, R200, 0.25 ;  /* 0x3e800000c8107820 */ /* 0x000fe20000400000 */
[----:B------:R-:W-:Y:S01]  /*347d0*/  FMUL R17, R199, 0.25 ;  /* 0x3e800000c7117820 */ /* 0x000fe20000400000 */
[----:B------:R-:W-:Y:S01]  /*347e0*/  FSEL R144, R194, R144, P4 ;  /* 0x00000090c2907208 */ /* 0x000fe20002000000 */
[----:B------:R-:W-:Y:S01]  /*347f0*/  FMUL R194, R145, 0.25 ;  /* 0x3e80000091c27820 */ /* 0x000fe20000400000 */
[----:B------:R-:W-:Y:S02]  /*34800*/  FSEL R5, R5, R203, P4 ;  /* 0x000000cb05057208 */ /* 0x000fe40002000000 */
        /* <DEDUP_REMOVED lines=89> */
[----:B------:R-:W-:Y:S01]  /*34da0*/  FMUL R233, R3, R145 ;  /* 0x0000009103e97220 */ /* 0x000fe20000400000 */
[----:B---3--:R-:W-:Y:S01]  /*34db0*/  FMUL R3, R22, 0.25 ;  /* 0x3e80000016037820 */ /* 0x008fe20000400000 */
[----:B--2---:R-:W-:Y:S01]  /*34dc0*/  FMUL R20, R21, 0.25 ;  /* 0x3e80000015147820 */ /* 0x004fe20000400000 */
[----:B------:R-:W2:Y:S03]  /*34dd0*/  LDL.LU R113, [R1+0x1d8] ;  /* 0x0001d80001717983 */ /* 0x000ea60000300800 */
[----:B------:R-:W-:Y:S01]  /*34de0*/  FSEL R3, R3, R22, P1 ;  /* 0x0000001603037208 */ /* 0x000fe20000800000 */
[----:B-----5:R-:W-:Y:S01]  /*34df0*/  FMUL R22, R24, 0.25 ;  /* 0x3e80000018167820 */ /* 0x020fe20000400000 */
[----:B----4-:R-:W-:Y:S01]  /*34e00*/  FMUL R120, R60, 0.25 ;  /* 0x3e8000003c787820 */ /* 0x010fe20000400000 */
[----:B------:R-:W-:Y:S01]  /*34e10*/  FSEL R20, R20, R21, P1 ;  /* 0x0000001514147208 */ /* 0x000fe20000800000 */
[----:B------:R-:W-:Y:S01]  /*34e20*/  FMUL R137, R66, 0.25 ;  /* 0x3e80000042897820 */ /* 0x000fe20000400000 */
[----:B------:R-:W-:Y:S01]  /*34e30*/  FMUL R144, R78, 0.25 ;  /* 0x3e8000004e907820 */ /* 0x000fe20000400000 */
        /* <DEDUP_REMOVED lines=8> */
[----:B------:R-:W-:Y:S01]  /*34ec0*/  FMUL R136, R70, 0.25 ;  /* 0x3e80000046887820 */ /* 0x000fe20000400000 */
[----:B------:R-:W-:Y:S01]  /*34ed0*/  FMUL R148, R79, 0.25 ;  /* 0x3e8000004f947820 */ /* 0x000fe20000400000 */
[----:B------:R-:W-:Y:S01]  /*34ee0*/  IMAD.MOV.U32 R132, RZ, RZ, R156 ;  /* 0x000000ffff847224 */ /* 0x000fe200078e009c */
[----:B------:R-:W-:-:S02]  /*34ef0*/  MOV R128, R155 ;  /* 0x0000009b00807202 */ /* 0x000fc40000000f00 */
[----:B------:R-:W-:Y:S01]  /*34f00*/  MOV R129, R154 ;  /* 0x0000009a00817202 */ /* 0x000fe20000000f00 */
[----:B------:R-:W-:Y:S01]  /*34f10*/  FMUL R141, R67, 0.25 ;  /* 0x3e800000438d7820 */ /* 0x000fe20000400000 */
[----:B------:R-:W-:Y:S01]  /*34f20*/  FSEL R25, R25, R32, P1 ;  /* 0x0000002019197208 */ /* 0x000fe20000800000 */
[----:B------:R-:W-:Y:S01]  /*34f30*/  FMUL R32, R36, 0.25 ;  /* 0x3e80000024207820 */ /* 0x000fe20000400000 */
[----:B------:R-:W-:Y:S01]  /*34f40*/  FMUL R140, R71, 0.25 ;  /* 0x3e800000478c7820 */ /* 0x000fe20000400000 */
[----:B------:R-:W-:Y:S01]  /*34f50*/  FMUL R125, R62, 0.25 ;  /* 0x3e8000003e7d7820 */ /* 0x000fe20000400000 */
[----:B------:R-:W3:Y:S02]  /*34f60*/  LDL.LU R124, [R1+0x1dc] ;  /* 0x0001dc00017c7983 */ /* 0x000ee40000300800 */
        /* <DEDUP_REMOVED lines=59> */
[----:B------:R-:W-:Y:S01]  /*35320*/  FSEL R42, R60, R42, P1 ;  /* 0x0000002a3c2a7208 */ /* 0x000fe20000800000 */
[----:B------:R-:W-:Y:S01]  /*35330*/  FMUL R60, R43, 0.25 ;  /* 0x3e8000002b3c7820 */ /* 0x000fe20000400000 */
[----:B------:R-:W-:-:S02]  /*35340*/  FSEL R21, R21, R68, P1 ;  /* 0x0000004415157208 */ /* 0x000fc40000800000 */
[----:B------:R-:W-:Y:S01]  /*35350*/  FSEL R39, R61, R39, P1 ;  /* 0x000000273d277208 */ /* 0x000fe20000800000 */
[----:B------:R-:W-:Y:S01]  /*35360*/  FMUL R61, R46, 0.25 ;  /* 0x3e8000002e3d7820 */ /* 0x000fe20000400000 */
[----:B------:R-:W-:Y:S01]  /*35370*/  FMUL R68, R28, 0.25 ;  /* 0x3e8000001c447820 */ /* 0x000fe20000400000 */
[----:B------:R-:W-:Y:S01]  /*35380*/  FSEL R43, R60, R43, P1 ;  /* 0x0000002b3c2b7208 */ /* 0x000fe20000800000 */
[----:B------:R-:W-:Y:S02]  /*35390*/  FMUL R60, R50, 0.25 ;  /* 0x3e800000323c7820 */ /* 0x000fe40000400000 */
[----:B------:R-:W-:Y:S01]  /*353a0*/  FSEL R46, R61, R46, P1 ;  /* 0x0000002e3d2e7208 */ /* 0x000fe20000800000 */
[----:B------:R-:W-:Y:S01]  /*353b0*/  FMUL R61, R47, 0.25 ;  /* 0x3e8000002f3d7820 */ /* 0x000fe20000400000 */
        /* <DEDUP_REMOVED lines=14> */
[----:B------:R-:W-:-:S02]  /*354a0*/  FSEL R137, R137, R66, P1 ;  /* 0x0000004289897208 */ /* 0x000fc40000800000 */
[----:B------:R-:W-:Y:S01]  /*354b0*/  FSEL R58, R60, R58, P1 ;  /* 0x0000003a3c3a7208 */ /* 0x000fe20000800000 */
[----:B------:R-:W-:Y:S01]  /*354c0*/  FMUL R60, R59, 0.25 ;  /* 0x3e8000003b3c7820 */ /* 0x000fe20000400000 */
[----:B------:R-:W-:Y:S01]  /*354d0*/  MOV R66, R165 ;  /* 0x000000a500427202 */ /* 0x000fe20000000f00 */
[----:B------:R-:W-:Y:S01]  /*354e0*/  FMUL R165, R99, 0.25 ;  /* 0x3e80000063a57820 */ /* 0x000fe20000400000 */
[----:B------:R-:W-:Y:S01]  /*354f0*/  FSEL R55, R61, R55, P1 ;  /* 0x000000373d377208 */ /* 0x000fe20000800000 */
[----:B------:R-:W-:Y:S01]  /*35500*/  IMAD.MOV.U32 R61, RZ, RZ, R176 ;  /* 0x000000ffff3d7224 */ /* 0x000fe200078e00b0 */
[----:B------:R-:W-:Y:S02]  /*35510*/  FSEL R144, R144, R78, P1 ;  /* 0x0000004e90907208 */ /* 0x000fe40000800000 */
[----:B------:R-:W-:Y:S01]  /*35520*/  FSEL R33, R33, R65, P1 ;  /* 0x0000004121217208 */ /* 0x000fe20000800000 */
[----:B------:R-:W-:Y:S01]  /*35530*/  FMUL R65, R40, 0.25 ;  /* 0x3e80000028417820 */ /* 0x000fe20000400000 */
[----:B------:R-:W-:Y:S01]  /*35540*/  MOV R78, R158 ;  /* 0x0000009e004e7202 */ /* 0x000fe20000000f00 */
[----:B------:R-:W-:Y:S01]  /*35550*/  FMUL R158, R94, 0.25 ;  /* 0x3e8000005e9e7820 */ /* 0x000fe20000400000 */
[----:B------:R-:W-:-:S02]  /*35560*/  FSEL R59, R60, R59, P1 ;  /* 0x0000003b3c3b7208 */ /* 0x000fc40000800000 */
[----:B------:R-:W-:Y:S02]  /*35570*/  FSEL R165, R165, R99, P1 ;  /* 0x00000063a5a57208 */ /* 0x000fe40000800000 */
[----:B------:R-:W-:Y:S01]  /*35580*/  MOV R60, R161 ;  /* 0x000000a1003c7202 */ /* 0x000fe20000000f00 */
[----:B------:R-:W-:Y:S01]  /*35590*/  FMUL R161, R91, 0.25 ;  /* 0x3e8000005ba17820 */ /* 0x000fe20000400000 */
[----:B------:R-:W-:Y:S01]  /*355a0*/  MOV R99, R61 ;  /* 0x0000003d00637202 */ /* 0x000fe20000000f00 */
[----:B------:R-:W-:Y:S01]  /*355b0*/  FMUL R61, R150, 0.25 ;  /* 0x3e800000963d7820 */ /* 0x000fe20000400000 */
[----:B------:R-:W-:Y:S01]  /*355c0*/  FSEL R65, R65, R40, P1 ;  /* 0x0000002841417208 */ /* 0x000fe20000800000 */
[----:B------:R-:W-:Y:S01]  /*355d0*/  FMUL R40, R81, 0.25 ;  /* 0x3e80000051287820 */ /* 0x000fe20000400000 */
[----:B------:R-:W-:Y:S02]  /*355e0*/  FSEL R158, R158, R94, P1 ;  /* 0x0000005e9e9e7208 */ /* 0x000fe40000800000 */
[----:B------:R-:W-:-:S02]  /*355f0*/  FSEL R149, R149, R75, P1 ;  /* 0x0000004b95957208 */ /* 0x000fc40000800000 */
[----:B------:R-:W-:Y:S01]  /*35600*/  MOV R94, R160 ;  /* 0x000000a0005e7202 */ /* 0x000fe20000000f00 */
[----:B------:R-:W-:Y:S01]  /*35610*/  FMUL R160, R95, 0.25 ;  /* 0x3e8000005fa07820 */ /* 0x000fe20000400000 */
[----:B------:R-:W-:Y:S01]  /*35620*/  FSEL R145, R145, R74, P1 ;  /* 0x0000004a91917208 */ /* 0x000fe20000800000 */
[----:B------:R-:W-:Y:S01]  /*35630*/  IMAD.MOV.U32 R74, RZ, RZ, R164 ;  /* 0x000000ffff4a7224 */ /* 0x000fe200078e00a4 */
[----:B------:R-:W-:Y:S01]  /*35640*/  MOV R75, R166 ;  /* 0x000000a6004b7202 */ /* 0x000fe20000000f00 */
[----:B------:R-:W-:Y:S01]  /*35650*/  FMUL R166, R110, 0.25 ;  /* 0x3e8000006ea67820 */ /* 0x000fe20000400000 */
[----:B------:R-:W-:Y:S01]  /*35660*/  FSEL R133, R133, R63, P1 ;  /* 0x0000003f85857208 */ /* 0x000fe20000800000 */
[----:B------:R-:W-:Y:S01]  /*35670*/  FMUL R164, R103, 0.25 ;  /* 0x3e80000067a47820 */ /* 0x000fe20000400000 */
[----:B------:R-:W-:Y:S01]  /*35680*/  FSEL R121, R121, R179, P1 ;  /* 0x000000b379797208 */ /* 0x000fe20000800000 */
[----:B------:R-:W-:Y:S01]  /*35690*/  FMUL R179, R130, 0.25 ;  /* 0x3e80000082b37820 */ /* 0x000fe20000400000 */
[----:B------:R-:W-:-:S02]  /*356a0*/  FSEL R136, R136, R70, P1 ;  /* 0x0000004688887208 */ /* 0x000fc40000800000 */
[----:B------:R-:W-:Y:S01]  /*356b0*/  MOV R63, R163 ;  /* 0x000000a3003f7202 */ /* 0x000fe20000000f00 */
[----:B------:R-:W-:Y:S01]  /*356c0*/  FMUL R163, R98, 0.25 ;  /* 0x3e80000062a37820 */ /* 0x000fe20000400000 */
[----:B------:R-:W-:Y:S02]  /*356d0*/  FSEL R161, R161, R91, P1 ;  /* 0x0000005ba1a17208 */ /* 0x000fe40000800000 */
[----:B------:R-:W-:Y:S01]  /*356e0*/  FSEL R150, R61, R150, P1 ;  /* 0x000000963d967208 */ /* 0x000fe20000800000 */
[----:B------:R-:W-:Y:S01]  /*356f0*/  FMUL R61, R151, 0.25 ;  /* 0x3e800000973d7820 */ /* 0x000fe20000400000 */
[----:B------:R-:W-:Y:S01]  /*35700*/  FSEL R40, R40, R81, P1 ;  /* 0x0000005128287208 */ /* 0x000fe20000800000 */
[----:B------:R-:W-:Y:S01]  /*35710*/  FMUL R81, R44, 0.25 ;  /* 0x3e8000002c517820 */ /* 0x000fe20000400000 */
[----:B------:R-:W-:Y:S02]  /*35720*/  MOV R70, R159 ;  /* 0x0000009f00467202 */ /* 0x000fe40000000f00 */
[----:B------:R-:W-:Y:S01]  /*35730*/  MOV R91, R162 ;  /* 0x000000a2005b7202 */ /* 0x000fe20000000f00 */
[----:B------:R-:W-:Y:S01]  /*35740*/  FMUL R162, R102, 0.25 ;  /* 0x3e80000066a27820 */ /* 0x000fe20000400000 */
[----:B------:R-:W-:Y:S01]  /*35750*/  FSEL R148, R148, R79, P1 ;  /* 0x0000004f94947208 */ /* 0x000fe20000800000 */
[----:B------:R-:W-:Y:S01]  /*35760*/  FMUL R159, R90, 0.25 ;  /* 0x3e8000005a9f7820 */ /* 0x000fe20000400000 */
[----:B------:R-:W-:Y:S01]  /*35770*/  FSEL R160, R160, R95, P1 ;  /* 0x0000005fa0a07208 */ /* 0x000fe20000800000 */
[----:B------:R-:W-:Y:S01]  /*35780*/  @!P6 FMUL R21, R21, 16777216 ;  /* 0x4b8000001515e820 */ /* 0x000fe20000400000 */
[----:B------:R-:W-:Y:S01]  /*35790*/  MOV R79, R157 ;  /* 0x0000009d004f7202 */ /* 0x000fe20000000f00 */
[----:B------:R-:W-:Y:S01]  /*357a0*/  FMUL R157, R83, 0.25 ;  /* 0x3e800000539d7820 */ /* 0x000fe20000400000 */
[----:B------:R-:W-:-:S02]  /*357b0*/  MOV R95, R175 ;  /* 0x000000af005f7202 */ /* 0x000fc40000000f00 */
[----:B------:R-:W-:Y:S02]  /*357c0*/  FSEL R166, R166, R110, P1 ;  /* 0x0000006ea6a67208 */ /* 0x000fe40000800000 */
[----:B------:R-:W-:Y:S02]  /*357d0*/  FSEL R164, R164, R103, P1 ;  /* 0x00000067a4a47208 */ /* 0x000fe40000800000 */
[----:B------:R-:W-:Y:S01]  /*357e0*/  MOV R110, R183 ;  /* 0x000000b7006e7202 */ /* 0x000fe20000000f00 */
[----:B------:R-:W-:Y:S01]  /*357f0*/  FMUL R156, R87, 0.25 ;  /* 0x3e800000579c7820 */ /* 0x000fe20000400000 */
[----:B------:R-:W-:Y:S01]  /*35800*/  MOV R103, R70 ;  /* 0x0000004600677202 */ /* 0x000fe20000000f00 */
[----:B------:R-:W-:Y:S01]  /*35810*/  FMUL R155, R82, 0.25 ;  /* 0x3e800000529b7820 */ /* 0x000fe20000400000 */
[----:B------:R-:W-:Y:S02]  /*35820*/  FSEL R163, R163, R98, P1 ;  /* 0x00000062a3a37208 */ /* 0x000fe40000800000 */
[----:B------:R-:W-:-:S02]  /*35830*/  FSEL R179, R179, R130, P1 ;  /* 0x00000082b3b37208 */ /* 0x000fc40000800000 */
[----:B------:R-:W-:Y:S01]  /*35840*/  FSEL R151, R61, R151, P1 ;  /* 0x000000973d977208 */ /* 0x000fe20000800000 */
[----:B------:R-:W-:Y:S01]  /*35850*/  FMUL R61, R2, R21 ;  /* 0x00000015023d7220 */ /* 0x000fe20000400000 */
[----:B------:R-:W-:Y:S01]  /*35860*/  FSEL R81, R81, R44, P1 ;  /* 0x0000002c51517208 */ /* 0x000fe20000800000 */
[----:B------:R-:W-:Y:S01]  /*35870*/  FMUL R44, R85, 0.25 ;  /* 0x3e800000552c7820 */ /* 0x000fe20000400000 */
[----:B------:R-:W-:Y:S01]  /*35880*/  FSEL R162, R162, R102, P1 ;  /* 0x00000066a2a27208 */ /* 0x000fe20000800000 */
[----:B------:R-:W-:Y:S01]  /*35890*/  FMUL R154, R86, 0.25 ;  /* 0x3e800000569a7820 */ /* 0x000fe20000400000 */
[----:B------:R-:W-:Y:S01]  /*358a0*/  MOV R130, R91 ;  /* 0x0000005b00827202 */ /* 0x000fe20000000f00 */
[----:B------:R-:W-:Y:S01]  /*358b0*/  IMAD.MOV.U32 R91, RZ, RZ, R95 ;  /* 0x000000ffff5b7224 */ /* 0x000fe200078e005f */
[----:B------:R-:W-:Y:S02]  /*358c0*/  MOV R98, R78 ;  /* 0x0000004e00627202 */ /* 0x000fe40000000f00 */
[----:B------:R-:W-:Y:S01]  /*358d0*/  FSEL R159, R159, R90, P1 ;  /* 0x0000005a9f9f7208 */ /* 0x000fe20000800000 */
[----:B------:R-:W-:Y:S01]  /*358e0*/  IMAD.MOV.U32 R90, RZ, RZ, R174 ;  /* 0x000000ffff5a7224 */ /* 0x000fe200078e00ae */
[----:B------:R-:W-:-:S02]  /*358f0*/  MOV R102, R94 ;  /* 0x0000005e00667202 */ /* 0x000fc40000000f00 */
[----:B------:R-:W-:Y:S02]  /*35900*/  MOV R21, R110 ;  /* 0x0000006e00157202 */ /* 0x000fe40000000f00 */
[----:B------:R-:W-:Y:S02]  /*35910*/  FSEL R157, R157, R83, P1 ;  /* 0x000000539d9d7208 */ /* 0x000fe40000800000 */
[----:B------:R-:W-:Y:S01]  /*35920*/  MOV R110, R99 ;  /* 0x00000063006e7202 */ /* 0x000fe20000000f00 */
[----:B------:R-:W-:Y:S01]  /*35930*/  IMAD.MOV.U32 R99, RZ, RZ, R103 ;  /* 0x000000ffff637224 */ /* 0x000fe200078e0067 */
[----:B------:R-:W-:Y:S02]  /*35940*/  MOV R83, R173 ;  /* 0x000000ad00537202 */ /* 0x000fe40000000f00 */
[----:B------:R-:W-:Y:S02]  /*35950*/  FSEL R156, R156, R87, P1 ;  /* 0x000000579c9c7208 */ /* 0x000fe40000800000 */
[----:B------:R-:W-:-:S02]  /*35960*/  MOV R103, R98 ;  /* 0x0000006200677202 */ /* 0x000fc40000000f00 */
[----:B------:R-:W-:Y:S02]  /*35970*/  FSEL R155, R155, R82, P1 ;  /* 0x000000529b9b7208 */ /* 0x000fe40000800000 */
[----:B------:R-:W-:Y:S02]  /*35980*/  MOV R87, R172 ;  /* 0x000000ac00577202 */ /* 0x000fe40000000f00 */
[----:B------:R-:W-:Y:S02]  /*35990*/  MOV R98, R102 ;  /* 0x0000006600627202 */ /* 0x000fe40000000f00 */
[----:B------:R-:W-:Y:S01]  /*359a0*/  FSEL R44, R44, R85, P1 ;  /* 0x000000552c2c7208 */ /* 0x000fe20000800000 */
[----:B------:R-:W-:Y:S01]  /*359b0*/  FMUL R85, R48, 0.25 ;  /* 0x3e80000030557820 */ /* 0x000fe20000400000 */
[----:B------:R-:W-:Y:S02]  /*359c0*/  FSEL R154, R154, R86, P1 ;  /* 0x000000569a9a7208 */ /* 0x000fe40000800000 */
[----:B------:R-:W-:-:S02]  /*359d0*/  MOV R82, R171 ;  /* 0x000000ab00527202 */ /* 0x000fc40000000f00 */
[----:B------:R-:W-:Y:S02]  /*359e0*/  MOV R102, R91 ;  /* 0x0000005b00667202 */ /* 0x000fe40000000f00 */
[----:B------:R-:W-:Y:S02]  /*359f0*/  MOV R86, R170 ;  /* 0x000000aa00567202 */ /* 0x000fe40000000f00 */
[----:B------:R-:W-:Y:S01]  /*35a00*/  MOV R91, R90 ;  /* 0x0000005a005b7202 */ /* 0x000fe20000000f00 */
[----:B------:R-:W-:Y:S01]  /*35a10*/  IMAD.MOV.U32 R90, RZ, RZ, R83 ;  /* 0x000000ffff5a7224 */ /* 0x000fe200078e0053 */
[----:B------:R-:W-:Y:S01]  /*35a20*/  FSEL R141, R141, R67, P1 ;  /* 0x000000438d8d7208 */ /* 0x000fe20000800000 */
[----:B------:R-:W-:Y:S01]  /*35a30*/  @!P6 FMUL R22, R22, 16777216 ;  /* 0x4b8000001616e820 */ /* 0x000fe20000400000 */
[----:B------:R-:W-:Y:S01]  /*35a40*/  MOV R83, R87 ;  /* 0x0000005700537202 */ /* 0x000fe20000000f00 */
[----:B------:R-:W-:Y:S01]  /*35a50*/  IMAD.MOV.U32 R67, RZ, RZ, R169 ;  /* 0x000000ffff437224 */ /* 0x000fe200078e00a9 */
[----:B------:R-:W-:-:S02]  /*35a60*/  FSEL R140, R140, R71, P1 ;  /* 0x000000478c8c7208 */ /* 0x000fc40000800000 */
[----:B------:R-:W-:Y:S02]  /*35a70*/  MOV R87, R82 ;  /* 0x0000005200577202 */ /* 0x000fe40000000f00 */
[----:B------:R-:W-:Y:S02]  /*35a80*/  FSEL R125, R125, R62, P1 ;  /* 0x0000003e7d7d7208 */ /* 0x000fe40000800000 */
[----:B------:R-:W-:Y:S02]  /*35a90*/  MOV R71, R168 ;  /* 0x000000a800477202 */ /* 0x000fe40000000f00 */
[----:B------:R-:W-:Y:S01]  /*35aa0*/  MOV R82, R86 ;  /* 0x0000005600527202 */ /* 0x000fe20000000f00 */
[----:B------:R-:W-:Y:S01]  /*35ab0*/  @!P6 FMUL R24, R24, 16777216 ;  /* 0x4b8000001818e820 */ /* 0x000fe20000400000 */
[----:B------:R-:W-:Y:S01]  /*35ac0*/  FSEL R85, R85, R48, P1 ;  /* 0x0000003055557208 */ /* 0x000fe20000800000 */
[----:B------:R-:W-:Y:S01]  /*35ad0*/  FMUL R48, R89, 0.25 ;  /* 0x3e80000059307820 */ /* 0x000fe20000400000 */
[----:B------:R-:W-:-:S02]  /*35ae0*/  MOV R62, R167 ;  /* 0x000000a7003e7202 */ /* 0x000fc40000000f00 */
[----:B------:R-:W-:Y:S01]  /*35af0*/  MOV R86, R184 ;  /* 0x000000b800567202 */ /* 0x000fe20000000f00 */
[C---:B------:R-:W-:Y:S01]  /*35b00*/  FMUL R184, R2.reuse, R22 ;  /* 0x0000001602b87220 */ /* 0x040fe20000400000 */
[----:B------:R-:W-:Y:S01]  /*35b10*/  IMAD.MOV.U32 R22, RZ, RZ, R67 ;  /* 0x000000ffff167224 */ /* 0x000fe200078e0043 */
[----:B------:R-:W-:Y:S01]  /*35b20*/  MOV R67, R71 ;  /* 0x0000004700437202 */ /* 0x000fe20000000f00 */
[----:B------:R-:W-:Y:S01]  /*35b30*/  @!P6 FMUL R25, R25, 16777216 ;  /* 0x4b8000001919e820 */ /* 0x000fe20000400000 */
[----:B------:R-:W-:Y:S01]  /*35b40*/  MOV R71, R62 ;  /* 0x0000003e00477202 */ /* 0x000fe20000000f00 */
[----:B------:R-:W-:Y:S01]  /*35b50*/  FMUL R62, R2, R24 ;  /* 0x00000018023e7220 */ /* 0x000fe20000400000 */
[----:B------:R-:W-:Y:S01]  /*35b60*/  FSEL R48, R48, R89, P1 ;  /* 0x0000005930307208 */ /* 0x000fe20000800000 */
[----:B------:R-:W-:Y:S01]  /*35b70*/  FMUL R89, R52, 0.25 ;  /* 0x3e80000034597820 */ /* 0x000fe20000400000 */
[----:B------:R-:W-:Y:S02]  /*35b80*/  MOV R94, R182 ;  /* 0x000000b6005e7202 */ /* 0x000fe40000000f00 */
[----:B------:R-:W-:Y:S01]  /*35b90*/  MOV R24, R75 ;  /* 0x0000004b00187202 */ /* 0x000fe20000000f00 */
[----:B------:R-:W-:Y:S01]  /*35ba0*/  @!P6 FMUL R28, R28, 16777216 ;  /* 0x4b8000001c1ce820 */ /* 0x000fe20000400000 */
[----:B------:R-:W-:Y:S01]  /*35bb0*/  MOV R75, R74 ;  /* 0x0000004a004b7202 */ /* 0x000fe20000000f00 */
[----:B------:R-:W-:-:S02]  /*35bc0*/  IMAD.MOV.U32 R74, RZ, RZ, R63 ;  /* 0x000000ffff4a7224 */ /* 0x000fc400078e003f */
[C---:B------:R-:W-:Y:S01]  /*35bd0*/  FMUL R63, R2.reuse, R25 ;  /* 0x00000019023f7220 */ /* 0x040fe20000400000 */
[----:B------:R-:W-:Y:S02]  /*35be0*/  MOV R25, R94 ;  /* 0x0000005e00197202 */ /* 0x000fe40000000f00 */
[----:B------:R-:W-:Y:S01]  /*35bf0*/  MOV R94, R185 ;  /* 0x000000b9005e7202 */ /* 0x000fe20000000f00 */
[----:B------:R-:W-:Y:S01]  /*35c00*/  FMUL R185, R2, R28 ;  /* 0x0000001c02b97220 */ /* 0x000fe20000400000 */
[----:B------:R-:W-:Y:S01]  /*35c10*/  FSEL R89, R89, R52, P1 ;  /* 0x0000003459597208 */ /* 0x000fe20000800000 */
[----:B------:R-:W-:Y:S01]  /*35c20*/  FMUL R52, R93, 0.25 ;  /* 0x3e8000005d347820 */ /* 0x000fe20000400000 */
[----:B------:R-:W-:Y:S02]  /*35c30*/  MOV R28, R110 ;  /* 0x0000006e001c7202 */ /* 0x000fe40000000f00 */
[----:B------:R-:W-:Y:S01]  /*35c40*/  MOV R110, R99 ;  /* 0x00000063006e7202 */ /* 0x000fe20000000f00 */
[----:B------:R-:W-:Y:S01]  /*35c50*/  IMAD.MOV.U32 R99, RZ, RZ, R98 ;  /* 0x000000ffff637224 */ /* 0x000fe200078e0062 */
[----:B------:R-:W-:-:S02]  /*35c60*/  MOV R98, R102 ;  /* 0x0000006600627202 */ /* 0x000fc40000000f00 */
[----:B------:R-:W-:Y:S02]  /*35c70*/  MOV R102, R91 ;  /* 0x0000005b00667202 */ /* 0x000fe40000000f00 */
[----:B------:R-:W-:Y:S01]  /*35c80*/  FSEL R52, R52, R93, P1 ;  /* 0x0000005d34347208 */ /* 0x000fe20000800000 */
[----:B------:R-:W-:Y:S01]  /*35c90*/  FMUL R93, R56, 0.25 ;  /* 0x3e800000385d7820 */ /* 0x000fe20000400000 */
[----:B------:R-:W-:Y:S01]  /*35ca0*/  MOV R91, R90 ;  /* 0x0000005a005b7202 */ /* 0x000fe20000000f00 */
[----:B------:R-:W-:Y:S01]  /*35cb0*/  @!P6 FMUL R29, R29, 16777216 ;  /* 0x4b8000001d1de820 */ /* 0x000fe20000400000 */
[----:B------:R-:W-:Y:S02]  /*35cc0*/  MOV R70, R69 ;  /* 0x0000004500467202 */ /* 0x000fe40000000f00 */
[----:B------:R-:W-:Y:S02]  /*35cd0*/  MOV R90, R83 ;  /* 0x00000053005a7202 */ /* 0x000fe40000000f00 */
[----:B------:R-:W-:Y:S01]  /*35ce0*/  MOV R83, R87 ;  /* 0x0000005700537202 */ /* 0x000fe20000000f00 */
[----:B------:R-:W-:-:S02]  /*35cf0*/  IMAD.MOV.U32 R87, RZ, RZ, R82 ;  /* 0x000000ffff577224 */ /* 0x000fc400078e0052 */
[----:B------:R-:W-:Y:S01]  /*35d00*/  @!P6 FMUL R32, R32, 16777216 ;  /* 0x4b8000002020e820 */ /* 0x000fe20000400000 */
[----:B------:R-:W-:Y:S01]  /*35d10*/  MOV R82, R86 ;  /* 0x0000005600527202 */ /* 0x000fe20000000f00 */
[----:B------:R-:W-:Y:S01]  /*35d20*/  @!P6 FMUL R33, R33, 16777216 ;  /* 0x4b8000002121e820 */ /* 0x000fe20000400000 */
[----:B------:R-:W-:Y:S01]  /*35d30*/  MOV R86, R70 ;  /* 0x0000004600567202 */ /* 0x000fe20000000f00 */
[----:B------:R-:W-:Y:S01]  /*35d40*/  FMUL R70, R2, R29 ;  /* 0x0000001d02467220 */ /* 0x000fe20000400000 */
[----:B------:R-:W-:Y:S01]  /*35d50*/  FSEL R93, R93, R56, P1 ;  /* 0x000000385d5d7208 */ /* 0x000fe20000800000 */
[----:B------:R-:W-:Y:S01]  /*35d60*/  FMUL R56, R97, 0.25 ;  /* 0x3e80000061387820 */ /* 0x000fe20000400000 */
[----:B------:R-:W-:Y:S01]  /*35d70*/  MOV R29, R67 ;  /* 0x00000043001d7202 */ /* 0x000fe20000000f00 */
[----:B------:R-:W-:Y:S01]  /*35d80*/  @!P6 FMUL R36, R36, 16777216 ;  /* 0x4b8000002424e820 */ /* 0x000fe20000400000 */
[C---:B------:R-:W-:Y:S01]  /*35d90*/  FMUL R67, R2.reuse, R32 ;  /* 0x0000002002437220 */ /* 0x040fe20000400000 */
[----:B------:R-:W-:Y:S01]  /*35da0*/  MOV R32, R71 ;  /* 0x0000004700207202 */ /* 0x000fe20000000f00 */
[----:B------:R-:W-:Y:S01]  /*35db0*/  @!P6 FMUL R37, R37, 16777216 ;  /* 0x4b8000002525e820 */ /* 0x000fe20000400000 */
[----:B------:R-:W-:Y:S01]  /*35dc0*/  FMUL R71, R2, R33 ;  /* 0x0000002102477220 */ /* 0x000fe20000400000 */
[----:B------:R-:W-:Y:S01]  /*35dd0*/  MOV R33, R66 ;  /* 0x0000004200217202 */ /* 0x000fe20000000f00 */
[----:B------:R-:W-:Y:S01]  /*35de0*/  @!P6 FMUL R40, R40, 16777216 ;  /* 0x4b8000002828e820 */ /* 0x000fe20000400000 */
[----:B------:R-:W-:Y:S01]  /*35df0*/  FSEL R56, R56, R97, P1 ;  /* 0x0000006138387208 */ /* 0x000fe20000800000 */
[----:B------:R-:W-:Y:S01]  /*35e00*/  FMUL R66, R2, R36 ;  /* 0x0000002402427220 */ /* 0x000fe20000400000 */
[----:B------:R-:W-:-:S02]  /*35e10*/  IMAD.MOV.U32 R78, RZ, RZ, R181 ;  /* 0x000000ffff4e7224 */ /* 0x000fc400078e00b5 */
[----:B------:R-:W-:Y:S01]  /*35e20*/  FMUL R169, R107, 0.25 ;  /* 0x3e8000006ba97820 */ /* 0x000fe20000400000 */
[----:B------:R-:W-:Y:S02]  /*35e30*/  IMAD.MOV.U32 R36, RZ, RZ, R74 ;  /* 0x000000ffff247224 */ /* 0x000fe400078e004a */
[C---:B------:R-:W-:Y:S01]  /*35e40*/  FMUL R74, R2.reuse, R37 ;  /* 0x00000025024a7220 */ /* 0x040fe20000400000 */
[----:B------:R-:W-:Y:S01]  /*35e50*/  MOV R37, R75 ;  /* 0x0000004b00257202 */ /* 0x000fe20000000f00 */
[----:B------:R-:W-:Y:S01]  /*35e60*/  FMUL R75, R2, R40 ;  /* 0x00000028024b7220 */ /* 0x000fe20000400000 */
[----:B------:R-:W-:Y:S01]  /*35e70*/  @!P6 FMUL R56, R56, 16777216 ;  /* 0x4b8000003838e820 */ /* 0x000fe20000400000 */
[----:B------:R-:W-:Y:S01]  /*35e80*/  MOV R40, R94 ;  /* 0x0000005e00287202 */ /* 0x000fe20000000f00 */
[----:B------:R-:W-:Y:S01]  /*35e90*/  FMUL R175, R122, 0.25 ;  /* 0x3e8000007aaf7820 */ /* 0x000fe20000400000 */
[----:B------:R-:W-:Y:S02]  /*35ea0*/  MOV R94, R78 ;  /* 0x0000004e005e7202 */ /* 0x000fe40000000f00 */
[----:B------:R-:W-:Y:S01]  /*35eb0*/  FSEL R169, R169, R107, P1 ;  /* 0x0000006ba9a97208 */ /* 0x000fe20000800000 */
[----:B------:R-:W-:Y:S01]  /*35ec0*/  @!P6 FMUL R46, R46, 16777216 ;  /* 0x4b8000002e2ee820 */ /* 0x000fe20000400000 */
[----:B------:R-:W-:Y:S01]  /*35ed0*/  MOV R107, R91 ;  /* 0x0000005b006b7202 */ /* 0x000fe20000000f00 */
[----:B------:R-:W-:Y:S01]  /*35ee0*/  FMUL R91, R2, R56 ;  /* 0x00000038025b7220 */ /* 0x000fe20000400000 */
[----:B------:R-:W-:Y:S01]  /*35ef0*/  @!P6 FMUL R149, R149, 16777216 ;  /* 0x4b8000009595e820 */ /* 0x000fe20000400000 */
[----:B------:R-:W-:-:S02]  /*35f00*/  MOV R56, R94 ;  /* 0x0000005e00387202 */ /* 0x000fc40000000f00 */
[----:B------:R-:W-:Y:S01]  /*35f10*/  FSEL R175, R175, R122, P1 ;  /* 0x0000007aafaf7208 */ /* 0x000fe20000800000 */
[C---:B------:R-:W-:Y:S01]  /*35f20*/  FMUL R122, R2.reuse, R46 ;  /* 0x0000002e027a7220 */ /* 0x040fe20000400000 */
[----:B------:R-:W-:Y:S01]  /*35f30*/  MOV R46, R56 ;  /* 0x00000038002e7202 */ /* 0x000fe20000000f00 */
[----:B------:R-:W-:Y:S02]  /*35f40*/  FMUL R56, R2, R149 ;  /* 0x0000009502387220 */ /* 0x000fe40000400000 */
[----:B------:R-:W4:Y:S01]  /*35f50*/  LDL.LU R149, [R1+0x210] ;  /* 0x0002100001957983 */ /* 0x000f220000300800 */
[----:B------:R-:W-:Y:S01]  /*35f60*/  MOV R95, R79 ;  /* 0x0000004f005f7202 */ /* 0x000fe20000000f00 */
[----:B------:R-:W-:Y:S02]  /*35f70*/  IMAD.MOV.U32 R79, RZ, RZ, R60 ;  /* 0x000000ffff4f7224 */ /* 0x000fe400078e003c */
[----:B------:R-:W-:-:S05]  /*35f80*/  FMUL R60, R142, 0.25 ;  /* 0x3e8000008e3c7820 */ /* 0x000fca0000400000 */
[----:B------:R-:W-:Y:S01]  /*35f90*/  FSEL R142, R60, R142, P1 ;  /* 0x0000008e3c8e7208 */ /* 0x000fe20000800000 */
[----:B------:R-:W-:-:S05]  /*35fa0*/  FMUL R60, R143, 0.25 ;  /* 0x3e8000008f3c7820 */ /* 0x000fca0000400000 */
[----:B------:R-:W-:Y:S01]  /*35fb0*/  FSEL R143, R60, R143, P1 ;  /* 0x0000008f3c8f7208 */ /* 0x000fe20000800000 */
[----:B------:R-:W-:Y:S01]  /*35fc0*/  FMUL R60, R146, 0.25 ;  /* 0x3e800000923c7820 */ /* 0x000fe20000400000 */
[----:B------:R-:W-:Y:S01]  /*35fd0*/  @!P6 FMUL R3, R3, 16777216 ;  /* 0x4b8000000303e820 */ /* 0x000fe20000400000 */
[----:B------:R-:W-:-:S03]  /*35fe0*/  @!P6 FMUL R20, R20, 16777216 ;  /* 0x4b8000001414e820 */ /* 0x000fc60000400000 */
[----:B------:R-:W-:Y:S01]  /*35ff0*/  FSEL R146, R60, R146, P1 ;  /* 0x000000923c927208 */ /* 0x000fe20000800000 */
[----:B------:R-:W-:Y:S01]  /*36000*/  FMUL R60, R147, 0.25 ;  /* 0x3e800000933c7820 */ /* 0x000fe20000400000 */
[----:B------:R-:W-:-:S04]  /*36010*/  FMUL R69, R2, R20 ;  /* 0x0000001402457220 */ /* 0x000fc80000400000 */
[----:B------:R-:W-:Y:S01]  /*36020*/  FSEL R147, R60, R147, P1 ;  /* 0x000000933c937208 */ /* 0x000fe20000800000 */
[----:B------:R-:W-:Y:S01]  /*36030*/  FMUL R60, R2, R3 ;  /* 0x00000003023c7220 */ /* 0x000fe20000400000 */
[----:B------:R-:W-:Y:S02]  /*36040*/  F2FP.F16.F32.PACK_AB R4, R4, R5 ;  /* 0x000000050404723e */ /* 0x000fe400000000ff */
[----:B------:R-:W-:Y:S02]  /*36050*/  F2FP.F16.F32.PACK_AB R5, R6, R7 ;  /* 0x000000070605723e */ /* 0x000fe400000000ff */
[----:B------:R-:W-:Y:S02]  /*36060*/  F2FP.F16.F32.PACK_AB R6, R60, R69 ;  /* 0x000000453c06723e */ /* 0x000fe400000000ff */
[----:B------:R-:W-:Y:S01]  /*36070*/  F2FP.F16.F32.PACK_AB R7, R61, R184 ;  /* 0x000000b83d07723e */ /* 0x000fe200000000ff */
[----:B------:R-:W-:Y:S01]  /*36080*/  BAR.SYNC.DEFER_BLOCKING 0x0 ;  /* 0x0000000000007b1d */ /* 0x000fe20000010000 */
[----:B------:R-:W-:-:S02]  /*36090*/  F2FP.F16.F32.PACK_AB R60, R16, R17 ;  /* 0x00000011103c723e */ /* 0x000fc400000000ff */
[----:B------:R-:W-:Y:S01]  /*360a0*/  F2FP.F16.F32.PACK_AB R61, R18, R19 ;  /* 0x00000013123d723e */ /* 0x000fe200000000ff */
[----:B------:R-:W-:-:S04]  /*360b0*/  @!P6 FMUL R68, R68, 16777216 ;  /* 0x4b8000004444e820 */ /* 0x000fc80000400000 */
[----:B------:R-:W-:Y:S01]  /*360c0*/  FMUL R68, R2, R68 ;  /* 0x0000004402447220 */ /* 0x000fe20000400000 */
[----:B------:R-:W-:-:S04]  /*360d0*/  F2FP.F16.F32.PACK_AB R63, R63, R185 ;  /* 0x000000b93f3f723e */ /* 0x000fc800000000ff */
[----:B------:R-:W-:Y:S02]  /*360e0*/  F2FP.F16.F32.PACK_AB R62, R62, R68 ;  /* 0x000000443e3e723e */ /* 0x000fe400000000ff */
[----:B------:R-:W-:Y:S02]  /*360f0*/  F2FP.F16.F32.PACK_AB R68, R199, R195 ;  /* 0x000000c3c744723e */ /* 0x000fe400000000ff */
[----:B------:R-:W-:Y:S02]  /*36100*/  F2FP.F16.F32.PACK_AB R69, R196, R153 ;  /* 0x00000099c445723e */ /* 0x000fe400000000ff */
[----:B------:R-:W-:Y:S02]  /*36110*/  F2FP.F16.F32.PACK_AB R70, R70, R67 ;  /* 0x000000434646723e */ /* 0x000fe400000000ff */
[----:B------:R-:W-:Y:S01]  /*36120*/  F2FP.F16.F32.PACK_AB R71, R71, R66 ;  /* 0x000000424747723e */ /* 0x000fe200000000ff */
[----:B------:R-:W-:Y:S01]  /*36130*/  @!P6 FMUL R65, R65, 16777216 ;  /* 0x4b8000004141e820 */ /* 0x000fe20000400000 */
[----:B------:R-:W-:Y:S01]  /*36140*/  @!P6 FMUL R64, R64, 16777216 ;  /* 0x4b8000004040e820 */ /* 0x000fe20000400000 */
[----:B------:R-:W-:Y:S01]  /*36150*/  FMUL R97, R72, 0.25 ;  /* 0x3e80000048617820 */ /* 0x000fe20000400000 */
[----:B------:R-:W-:Y:S01]  /*36160*/  FMUL R167, R106, 0.25 ;  /* 0x3e8000006aa77820 */ /* 0x000fe20000400000 */
[C---:B------:R-:W-:Y:S01]  /*36170*/  FMUL R65, R2.reuse, R65 ;  /* 0x0000004102417220 */ /* 0x040fe20000400000 */
[----:B------:R-:W-:Y:S01]  /*36180*/  FMUL R64, R2, R64 ;  /* 0x0000004002407220 */ /* 0x000fe20000400000 */
[----:B------:R-:W-:Y:S01]  /*36190*/  FMUL R170, R118, 0.25 ;  /* 0x3e80000076aa7820 */ /* 0x000fe20000400000 */
[----:B------:R-:W-:Y:S01]  /*361a0*/  FMUL R176, R127, 0.25 ;  /* 0x3e8000007fb07820 */ /* 0x000fe20000400000 */
[----:B------:R-:W-:Y:S01]  /*361b0*/  FSEL R97, R97, R72, P1 ;  /* 0x0000004861617208 */ /* 0x000fe20000800000 */
[----:B------:R-:W-:Y:S01]  /*361c0*/  FMUL R174, R126, 0.25 ;  /* 0x3e8000007eae7820 */ /* 0x000fe20000400000 */
[----:B------:R-:W-:Y:S01]  /*361d0*/  F2FP.F16.F32.PACK_AB R74, R74, R65 ;  /* 0x000000414a4a723e */ /* 0x000fe200000000ff */
[----:B------:R-:W-:Y:S01]  /*361e0*/  FMUL R72, R101, 0.25 ;  /* 0x3e80000065487820 */ /* 0x000fe20000400000 */
[----:B------:R-:W-:-:S02]  /*361f0*/  F2FP.F16.F32.PACK_AB R75, R75, R64 ;  /* 0x000000404b4b723e */ /* 0x000fc400000000ff */
[----:B------:R-:W-:Y:S01]  /*36200*/  FSEL R167, R167, R106, P1 ;  /* 0x0000006aa7a77208 */ /* 0x000fe20000800000 */
[----:B------:R-:W-:Y:S01]  /*36210*/  @!P6 FMUL R52, R52, 16777216 ;  /* 0x4b8000003434e820 */ /* 0x000fe20000400000 */
[----:B------:R-:W-:Y:S02]  /*36220*/  MOV R106, R180 ;  /* 0x000000b4006a7202 */ /* 0x000fe40000000f00 */
[----:B------:R-:W-:Y:S01]  /*36230*/  FSEL R170, R170, R118, P1 ;  /* 0x00000076aaaa7208 */ /* 0x000fe20000800000 */
[----:B------:R-:W-:Y:S01]  /*36240*/  FMUL R173, R115, 0.25 ;  /* 0x3e80000073ad7820 */ /* 0x000fe20000400000 */
[----:B------:R-:W-:Y:S01]  /*36250*/  FSEL R176, R176, R127, P1 ;  /* 0x0000007fb0b07208 */ /* 0x000fe20000800000 */
[----:B------:R-:W-:Y:S01]  /*36260*/  @!P6 FMUL R38, R38, 16777216 ;  /* 0x4b8000002626e820 */ /* 0x000fe20000400000 */
[----:B------:R-:W-:Y:S01]  /*36270*/  MOV R118, R90 ;  /* 0x0000005a00767202 */ /* 0x000fe20000000f00 */
[----:B------:R-:W-:Y:S01]  /*36280*/  FMUL R172, R119, 0.25 ;  /* 0x3e80000077ac7820 */ /* 0x000fe20000400000 */
[----:B------:R-:W-:-:S02]  /*36290*/  FSEL R174, R174, R126, P1 ;  /* 0x0000007eaeae7208 */ /* 0x000fc40000800000 */
[----:B------:R-:W-:Y:S01]  /*362a0*/  MOV R127, R178 ;  /* 0x000000b2007f7202 */ /* 0x000fe20000000f00 */
[----:B------:R-:W-:Y:S01]  /*362b0*/  FMUL R178, R134, 0.25 ;  /* 0x3e80000086b27820 */ /* 0x000fe20000400000 */
[----:B------:R-:W-:Y:S02]  /*362c0*/  FSEL R72, R72, R101, P1 ;  /* 0x0000006548487208 */ /* 0x000fe40000800000 */
[----:B------:R-:W-:Y:S02]  /*362d0*/  MOV R20, R106 ;  /* 0x0000006a00147202 */ /* 0x000fe40000000f00 */
[----:B------:R-:W-:Y:S01]  /*362e0*/  MOV R126, R87 ;  /* 0x00000057007e7202 */ /* 0x000fe20000000f00 */
[----:B------:R-:W-:Y:S01]  /*362f0*/  FMUL R87, R2, R52 ;  /* 0x0000003402577220 */ /* 0x000fe20000400000 */
[----:B------:R-:W-:Y:S01]  /*36300*/  @!P6 FMUL R125, R125, 16777216 ;  /* 0x4b8000007d7de820 */ /* 0x000fe20000400000 */
[----:B------:R-:W-:Y:S01]  /*36310*/  MOV R52, R118 ;  /* 0x0000007600347202 */ /* 0x000fe20000000f00 */
[----:B------:R-:W-:Y:S01]  /*36320*/  @!P6 FMUL R57, R57, 16777216 ;  /* 0x4b8000003939e820 */ /* 0x000fe20000400000 */
[----:B------:R-:W-:Y:S01]  /*36330*/  @!P6 FMUL R58, R58, 16777216 ;  /* 0x4b8000003a3ae820 */ /* 0x000fe20000400000 */
[----:B------:R-:W-:Y:S01]  /*36340*/  FMUL R118, R2, R38 ;  /* 0x0000002602767220 */ /* 0x000fe20000400000 */
[----:B------:R-:W-:Y:S01]  /*36350*/  FSEL R173, R173, R115, P1 ;  /* 0x00000073adad7208 */ /* 0x000fe20000800000 */
[----:B------:R-:W-:Y:S01]  /*36360*/  @!P6 FMUL R73, R73, 16777216 ;  /* 0x4b8000004949e820 */ /* 0x000fe20000400000 */
[----:B------:R-:W-:Y:S01]  /*36370*/  @!P6 FMUL R141, R141, 16777216 ;  /* 0x4b8000008d8de820 */ /* 0x000fe20000400000 */
[----:B------:R-:W-:Y:S01]  /*36380*/  MOV R38, R20 ;  /* 0x0000001400267202 */ /* 0x000fe20000000f00 */
[----:B------:R-:W-:Y:S01]  /*36390*/  FMUL R180, R135, 0.25 ;  /* 0x3e80000087b47820 */ /* 0x000fe20000400000 */
[----:B------:R-:W-:Y:S01]  /*363a0*/  FSEL R172, R172, R119, P1 ;  /* 0x00000077acac7208 */ /* 0x000fe20000800000 */
[----:B------:R-:W-:Y:S01]  /*363b0*/  @!P6 FMUL R72, R72, 16777216 ;  /* 0x4b8000004848e820 */ /* 0x000fe20000400000 */
[----:B------:R-:W-:Y:S01]  /*363c0*/  FSEL R178, R178, R134, P1 ;  /* 0x00000086b2b27208 */ /* 0x000fe20000800000 */
[----:B------:R-:W-:Y:S01]  /*363d0*/  IMAD.MOV.U32 R115, RZ, RZ, R82 ;  /* 0x000000ffff737224 */ /* 0x000fe200078e0052 */
[----:B------:R-:W-:Y:S01]  /*363e0*/  MOV R20, R130 ;  /* 0x0000008200147202 */ /* 0x000fe20000000f00 */
[----:B------:R-:W-:Y:S01]  /*363f0*/  FMUL R134, R2, R125 ;  /* 0x0000007d02867220 */ /* 0x000fe20000400000 */
[----:B------:R-:W-:Y:S01]  /*36400*/  MOV R119, R86 ;  /* 0x0000005600777202 */ /* 0x000fe20000000f00 */
[----:B------:R-:W-:Y:S01]  /*36410*/  @!P6 FMUL R133, R133, 16777216 ;  /* 0x4b8000008585e820 */ /* 0x000fe20000400000 */
[----:B------:R-:W-:Y:S01]  /*36420*/  MOV R130, R127 ;  /* 0x0000007f00827202 */ /* 0x000fe20000000f00 */
[----:B------:R-:W-:Y:S01]  /*36430*/  @!P6 FMUL R144, R144, 16777216 ;  /* 0x4b8000009090e820 */ /* 0x000fe20000400000 */
[----:B------:R-:W-:-:S02]  /*36440*/  IMAD.MOV.U32 R106, RZ, RZ, R98 ;  /* 0x000000ffff6a7224 */ /* 0x000fc400078e0062 */
[C---:B------:R-:W-:Y:S01]  /*36450*/  FMUL R94, R2.reuse, R57 ;  /* 0x00000039025e7220 */ /* 0x040fe20000400000 */
[C---:B------:R-:W-:Y:S01]  /*36460*/  FMUL R125, R2.reuse, R58 ;  /* 0x0000003a027d7220 */ /* 0x040fe20000400000 */
[----:B------:R-:W-:Y:S01]  /*36470*/  MOV R57, R95 ;  /* 0x0000005f00397202 */ /* 0x000fe20000000f00 */
[C---:B------:R-:W-:Y:S01]  /*36480*/  FMUL R98, R2.reuse, R73 ;  /* 0x0000004902627220 */ /* 0x040fe20000400000 */
[----:B------:R-:W-:Y:S01]  /*36490*/  FMUL R58, R2, R141 ;  /* 0x0000008d023a7220 */ /* 0x000fe20000400000 */
[----:B------:R-:W-:Y:S01]  /*364a0*/  FMUL R101, R76, 0.25 ;  /* 0x3e8000004c657820 */ /* 0x000fe20000400000 */
[----:B------:R-:W-:Y:S01]  /*364b0*/  @!P6 FMUL R158, R158, 16777216 ;  /* 0x4b8000009e9ee820 */ /* 0x000fe20000400000 */
[----:B------:R-:W-:Y:S01]  /*364c0*/  @!P6 FMUL R166, R166, 16777216 ;  /* 0x4b800000a6a6e820 */ /* 0x000fe20000400000 */
[----:B------:R-:W-:Y:S01]  /*364d0*/  FMUL R95, R2, R72 ;  /* 0x00000048025f7220 */ /* 0x000fe20000400000 */
[----:B------:R-:W-:Y:S01]  /*364e0*/  IMAD.MOV.U32 R73, RZ, RZ, R115 ;  /* 0x000000ffff497224 */ /* 0x000fe200078e0073 */
[----:B------:R-:W-:-:S02]  /*364f0*/  MOV R141, R20 ;  /* 0x00000014008d7202 */ /* 0x000fc40000000f00 */
[----:B------:R-:W-:Y:S01]  /*36500*/  FSEL R180, R180, R135, P1 ;  /* 0x00000087b4b47208 */ /* 0x000fe20000800000 */
[C---:B------:R-:W-:Y:S01]  /*36510*/  FMUL R135, R2.reuse, R133 ;  /* 0x0000008502877220 */ /* 0x040fe20000400000 */
[----:B------:R-:W-:Y:S02]  /*36520*/  MOV R72, R119 ;  /* 0x0000007700487202 */ /* 0x000fe40000000f00 */
[----:B------:R-:W-:Y:S01]  /*36530*/  MOV R20, R130 ;  /* 0x0000008200147202 */ /* 0x000fe20000000f00 */
[C---:B------:R-:W-:Y:S01]  /*36540*/  FMUL R130, R2.reuse, R144 ;  /* 0x0000009002827220 */ /* 0x040fe20000400000 */
[----:B------:R-:W-:Y:S01]  /*36550*/  MOV R133, R32 ;  /* 0x0000002000857202 */ /* 0x000fe20000000f00 */
[C---:B------:R-:W-:Y:S01]  /*36560*/  FMUL R32, R2.reuse, R166 ;  /* 0x000000a602207220 */ /* 0x040fe20000400000 */
[----:B------:R-:W-:Y:S01]  /*36570*/  MOV R144, R24 ;  /* 0x0000001800907202 */ /* 0x000fe20000000f00 */
[----:B----4-:R-:W0:Y:S01]  /*36580*/  LDS.128 R16, [R149] ;  /* 0x0000000095107984 */ /* 0x010e220000000c00 */
[----:B------:R-:W-:Y:S06]  /*36590*/  BAR.SYNC.DEFER_BLOCKING 0x0 ;  /* 0x0000000000007b1d */ /* 0x000fec0000010000 */
[----:B------:R-:W-:Y:S02]  /*365a0*/  STSM.16.M88.4 [R0], R4 ;  /* 0x0000000400007844 */ /* 0x000fe40000000200 */
[----:B------:R-:W-:Y:S06]  /*365b0*/  BAR.SYNC.DEFER_BLOCKING 0x0 ;  /* 0x0000000000007b1d */ /* 0x000fec0000010000 */
[----:B------:R-:W1:Y:S02]  /*365c0*/  LDS.128 R4, [R149] ;  /* 0x0000000095047984 */ /* 0x000e640000000c00 */
[----:B------:R-:W-:Y:S06]  /*365d0*/  BAR.SYNC.DEFER_BLOCKING 0x0 ;  /* 0x0000000000007b1d */ /* 0x000fec0000010000 */
[----:B------:R-:W-:Y:S02]  /*365e0*/  STSM.16.M88.4 [R0], R60 ;  /* 0x0000003c00007844 */ /* 0x000fe40000000200 */
[----:B------:R-:W-:Y:S06]  /*365f0*/  BAR.SYNC.DEFER_BLOCKING 0x0 ;  /* 0x0000000000007b1d */ /* 0x000fec0000010000 */
[----:B------:R-:W4:Y:S02]  /*36600*/  LDS.128 R60, [R149] ;  /* 0x00000000953c7984 */ /* 0x000f240000000c00 */
[----:B------:R-:W-:Y:S06]  /*36610*/  BAR.SYNC.DEFER_BLOCKING 0x0 ;  /* 0x0000000000007b1d */ /* 0x000fec0000010000 */
[----:B------:R-:W-:Y:S02]  /*36620*/  STSM.16.M88.4 [R0], R68 ;  /* 0x0000004400007844 */ /* 0x000fe40000000200 */
[----:B------:R-:W-:Y:S01]  /*36630*/  BAR.SYNC.DEFER_BLOCKING 0x0 ;  /* 0x0000000000007b1d */ /* 0x000fe20000010000 */
[----:B------:R-:W-:Y:S01]  /*36640*/  FMUL R24, R2, R158 ;  /* 0x0000009e02187220 */ /* 0x000fe20000400000 */
[----:B------:R-:W-:Y:S01]  /*36650*/  FSEL R101, R101, R76, P1 ;  /* 0x0000004c65657208 */ /* 0x000fe20000800000 */
[----:B------:R-:W-:Y:S01]  /*36660*/  FMUL R76, R105, 0.25 ;  /* 0x3e800000694c7820 */ /* 0x000fe20000400000 */
[----:B------:R-:W-:-:S02]  /*36670*/  MOV R166, R73 ;  /* 0x0000004900a67202 */ /* 0x000fc40000000f00 */
[----:B------:R-:W5:Y:S01]  /*36680*/  LDS.128 R64, [R149] ;  /* 0x0000000095407984 */ /* 0x000f620000000c00 */
[----:B------:R-:W-:Y:S02]  /*36690*/  MOV R158, R72 ;  /* 0x00000048009e7202 */ /* 0x000fe40000000f00 */
[----:B------:R-:W-:Y:S02]  /*366a0*/  F2FP.F16.F32.PACK_AB R72, R200, R197 ;  /* 0x000000c5c848723e */ /* 0x000fe400000000ff */
[----:B------:R-:W-:Y:S01]  /*366b0*/  F2FP.F16.F32.PACK_AB R73, R198, R194 ;  /* 0x000000c2c649723e */ /* 0x000fe200000000ff */
[----:B------:R-:W-:Y:S01]  /*366c0*/  BAR.SYNC.DEFER_BLOCKING 0x0 ;  /* 0x0000000000007b1d */ /* 0x000fe20000010000 */
[----:B------:R-:W-:Y:S01]  /*366d0*/  FSEL R76, R76, R105, P1 ;  /* 0x000000694c4c7208 */ /* 0x000fe20000800000 */
[----:B------:R-:W-:-:S05]  /*366e0*/  FMUL R105, R108, 0.25 ;  /* 0x3e8000006c697820 */ /* 0x000fca0000400000 */
[----:B------:R-:W-:Y:S01]  /*366f0*/  FSEL R105, R105, R108, P1 ;  /* 0x0000006c69697208 */ /* 0x000fe20000800000 */
[----:B------:R-:W-:Y:S01]  /*36700*/  FMUL R108, R109, 0.25 ;  /* 0x3e8000006d6c7820 */ /* 0x000fe20000400000 */
[----:B------:R-:W-:Y:S01]  /*36710*/  STSM.16.M88.4 [R0], R72 ;  /* 0x0000004800007844 */ /* 0x000fe20000000200 */
[----:B------:R-:W-:Y:S03]  /*36720*/  BAR.SYNC.DEFER_BLOCKING 0x0 ;  /* 0x0000000000007b1d */ /* 0x000fe60000010000 */
[----:B------:R-:W-:Y:S01]  /*36730*/  FSEL R108, R108, R109, P1 ;  /* 0x0000006d6c6c7208 */ /* 0x000fe20000800000 */
[----:B--2---:R-:W-:Y:S01]  /*36740*/  FMUL R109, R113, 0.25 ;  /* 0x3e800000716d7820 */ /* 0x004fe20000400000 */
[----:B------:R-:W-:Y:S01]  /*36750*/  FMUL R168, R111, 0.25 ;  /* 0x3e8000006fa87820 */ /* 0x000fe20000400000 */
[----:B------:R-:W-:Y:S01]  /*36760*/  @!P6 FMUL R41, R41, 16777216 ;  /* 0x4b8000002929e820 */ /* 0x000fe20000400000 */
[----:B------:R-:W-:-:S02]  /*36770*/  FMUL R171, R114, 0.25 ;  /* 0x3e80000072ab7820 */ /* 0x000fc40000400000 */
[----:B------:R-:W-:Y:S01]  /*36780*/  FSEL R109, R109, R113, P1 ;  /* 0x000000716d6d7208 */ /* 0x000fe20000800000 */
[----:B---3--:R-:W-:Y:S01]  /*36790*/  FMUL R113, R124, 0.25 ;  /* 0x3e8000007c717820 */ /* 0x008fe20000400000 */
[----:B------:R-:W-:Y:S01]  /*367a0*/  FSEL R168, R168, R111, P1 ;  /* 0x0000006fa8a87208 */ /* 0x000fe20000800000 */
[----:B------:R-:W-:Y:S01]  /*367b0*/  @!P6 FMUL R53, R53, 16777216 ;  /* 0x4b8000003535e820 */ /* 0x000fe20000400000 */
[----:B------:R-:W-:Y:S01]  /*367c0*/  FMUL R78, R2, R41 ;  /* 0x00000029024e7220 */ /* 0x000fe20000400000 */
[----:B------:R-:W-:Y:S01]  /*367d0*/  MOV R111, R102 ;  /* 0x00000066006f7202 */ /* 0x000fe20000000f00 */
[----:B------:R-:W-:Y:S01]  /*367e0*/  @!P6 FMUL R44, R44, 16777216 ;  /* 0x4b8000002c2ce820 */ /* 0x000fe20000400000 */
[----:B------:R-:W-:Y:S01]  /*367f0*/  FSEL R113, R113, R124, P1 ;  /* 0x0000007c71717208 */ /* 0x000fe20000800000 */
[----:B------:R-:W-:Y:S01]  /*36800*/  FMUL R124, R177, 0.25 ;  /* 0x3e800000b17c7820 */ /* 0x000fe20000400000 */
[----:B------:R-:W-:Y:S01]  /*36810*/  MOV R41, R110 ;  /* 0x0000006e00297202 */ /* 0x000fe20000000f00 */
[----:B------:R-:W-:Y:S01]  /*36820*/  @!P6 FMUL R77, R77, 16777216 ;  /* 0x4b8000004d4de820 */ /* 0x000fe20000400000 */
[----:B------:R-:W-:Y:S01]  /*36830*/  MOV R102, R79 ;  /* 0x0000004f00667202 */ /* 0x000fe20000000f00 */
[----:B------:R-:W-:Y:S01]  /*36840*/  @!P6 FMUL R117, R117, 16777216 ;  /* 0x4b8000007575e820 */ /* 0x000fe20000400000 */
[----:B------:R-:W-:-:S02]  /*36850*/  FSEL R171, R171, R114, P1 ;  /* 0x00000072abab7208 */ /* 0x000fc40000800000 */
[----:B------:R-:W-:Y:S01]  /*36860*/  MOV R110, R99 ;  /* 0x00000063006e7202 */ /* 0x000fe20000000f00 */
[----:B------:R-:W2:Y:S01]  /*36870*/  LDS.128 R68, [R149] ;  /* 0x0000000095447984 */ /* 0x000ea20000000c00 */
[----:B------:R-:W-:Y:S01]  /*36880*/  MOV R114, R83 ;  /* 0x0000005300727202 */ /* 0x000fe20000000f00 */
[----:B------:R-:W-:Y:S01]  /*36890*/  @!P6 FMUL R30, R30, 16777216 ;  /* 0x4b8000001e1ee820 */ /* 0x000fe20000400000 */
[----:B------:R-:W-:Y:S01]  /*368a0*/  @!P6 FMUL R26, R26, 16777216 ;  /* 0x4b8000001a1ae820 */ /* 0x000fe20000400000 */
[C---:B------:R-:W-:Y:S01]  /*368b0*/  FMUL R90, R2.reuse, R53 ;  /* 0x00000035025a7220 */ /* 0x040fe20000400000 */
[C---:B------:R-:W-:Y:S01]  /*368c0*/  FMUL R79, R2.reuse, R44 ;  /* 0x0000002c024f7220 */ /* 0x040fe20000400000 */
[----:B------:R-:W-:Y:S01]  /*368d0*/  MOV R53, R102 ;  /* 0x0000006600357202 */ /* 0x000fe20000000f00 */
[C---:B------:R-:W-:Y:S01]  /*368e0*/  FMUL R102, R2.reuse, R77 ;  /* 0x0000004d02667220 */ /* 0x040fe20000400000 */
[----:B------:R-:W-:Y:S01]  /*368f0*/  MOV R44, R110 ;  /* 0x0000006e002c7202 */ /* 0x000fe20000000f00 */
[----:B------:R-:W-:Y:S01]  /*36900*/  FMUL R110, R2, R117 ;  /* 0x00000075026e7220 */ /* 0x000fe20000400000 */
[----:B------:R-:W-:Y:S01]  /*36910*/  FSEL R124, R124, R177, P1 ;  /* 0x000000b17c7c7208 */ /* 0x000fe20000800000 */
[----:B------:R-:W-:Y:S01]  /*36920*/  @!P6 FMUL R45, R45, 16777216 ;  /* 0x4b8000002d2de820 */ /* 0x000fe20000400000 */
[----:B------:R-:W-:Y:S01]  /*36930*/  MOV R77, R114 ;  /* 0x00000072004d7202 */ /* 0x000fe20000000f00 */
[----:B------:R-:W-:Y:S01]  /*36940*/  @!P6 FMUL R140, R140, 16777216 ;  /* 0x4b8000008c8ce820 */ /* 0x000fe20000400000 */
[C---:B------:R-:W-:Y:S01]  /*36950*/  FMUL R114, R2.reuse, R30 ;  /* 0x0000001e02727220 */ /* 0x040fe20000400000 */
[----:B------:R-:W-:Y:S01]  /*36960*/  FMUL R117, R2, R26 ;  /* 0x0000001a02757220 */ /* 0x000fe20000400000 */
[----:B------:R-:W-:Y:S01]  /*36970*/  @!P6 FMUL R31, R31, 16777216 ;  /* 0x4b8000001f1fe820 */ /* 0x000fe20000400000 */
[----:B------:R-:W-:Y:S01]  /*36980*/  MOV R30, R129 ;  /* 0x00000081001e7202 */ /* 0x000fe20000000f00 */
[----:B------:R-:W-:Y:S01]  /*36990*/  @!P6 FMUL R109, R109, 16777216 ;  /* 0x4b8000006d6de820 */ /* 0x000fe20000400000 */
[----:B------:R-:W-:Y:S01]  /*369a0*/  MOV R26, R128 ;  /* 0x00000080001a7202 */ /* 0x000fe20000000f00 */
[----:B------:R-:W-:Y:S01]  /*369b0*/  @!P6 FMUL R112, R112, 16777216 ;  /* 0x4b8000007070e820 */ /* 0x000fe20000400000 */
[----:B------:R-:W-:Y:S01]  /*369c0*/  FMUL R181, R131, 0.25 ;  /* 0x3e80000083b57820 */ /* 0x000fe20000400000 */
[----:B------:R-:W-:Y:S01]  /*369d0*/  @!P6 FMUL R76, R76, 16777216 ;  /* 0x4b8000004c4ce820 */ /* 0x000fe20000400000 */
[----:B------:R-:W-:Y:S01]  /*369e0*/  @!P6 FMUL R124, R124, 16777216 ;  /* 0x4b8000007c7ce820 */ /* 0x000fe20000400000 */
[C---:B------:R-:W-:Y:S01]  /*369f0*/  FMUL R82, R2.reuse, R45 ;  /* 0x0000002d02527220 */ /* 0x040fe20000400000 */
[----:B------:R-:W-:Y:S01]  /*36a00*/  FMUL R127, R2, R140 ;  /* 0x0000008c027f7220 */ /* 0x000fe20000400000 */
[----:B------:R-:W-:Y:S01]  /*36a10*/  @!P6 FMUL R81, R81, 16777216 ;  /* 0x4b8000005151e820 */ /* 0x000fe20000400000 */
[----:B------:R-:W-:Y:S01]  /*36a20*/  @!P6 FMUL R80, R80, 16777216 ;  /* 0x4b8000005050e820 */ /* 0x000fe20000400000 */
[----:B------:R-:W-:Y:S01]  /*36a30*/  @!P6 FMUL R59, R59, 16777216 ;  /* 0x4b8000003b3be820 */ /* 0x000fe20000400000 */
[----:B------:R-:W-:Y:S01]  /*36a40*/  MOV R45, R106 ;  /* 0x0000006a002d7202 */ /* 0x000fe20000000f00 */
[C---:B------:R-:W-:Y:S01]  /*36a50*/  FMUL R115, R2.reuse, R31 ;  /* 0x0000001f02737220 */ /* 0x040fe20000400000 */
[----:B------:R-:W-:Y:S01]  /*36a60*/  MOV R140, R26 ;  /* 0x0000001a008c7202 */ /* 0x000fe20000000f00 */
[----:B------:R-:W-:Y:S01]  /*36a70*/  @!P6 FMUL R43, R43, 16777216 ;  /* 0x4b8000002b2be820 */ /* 0x000fe20000400000 */
[----:B------:R-:W-:Y:S01]  /*36a80*/  @!P6 FMUL R137, R137, 16777216 ;  /* 0x4b8000008989e820 */ /* 0x000fe20000400000 */
[----:B------:R-:W-:Y:S01]  /*36a90*/  FMUL R106, R2, R109 ;  /* 0x0000006d026a7220 */ /* 0x000fe20000400000 */
[----:B------:R-:W-:-:S02]  /*36aa0*/  IMAD.MOV.U32 R31, RZ, RZ, R132 ;  /* 0x000000ffff1f7224 */ /* 0x000fc400078e0084 */
[----:B------:R-:W-:Y:S01]  /*36ab0*/  FMUL R109, R2, R112 ;  /* 0x00000070026d7220 */ /* 0x000fe20000400000 */
[----:B------:R-:W-:Y:S01]  /*36ac0*/  IMAD.MOV.U32 R26, RZ, RZ, R30 ;  /* 0x000000ffff1a7224 */ /* 0x000fe200078e001e */
[----:B------:R-:W-:Y:S01]  /*36ad0*/  MOV R30, R77 ;  /* 0x0000004d001e7202 */ /* 0x000fe20000000f00 */
[----:B------:R-:W-:Y:S01]  /*36ae0*/  @!P6 FMUL R162, R162, 16777216 ;  /* 0x4b800000a2a2e820 */ /* 0x000fe20000400000 */
[----:B------:R-:W-:Y:S01]  /*36af0*/  @!P6 FMUL R165, R165, 16777216 ;  /* 0x4b800000a5a5e820 */ /* 0x000fe20000400000 */
[C---:B------:R-:W-:Y:S01]  /*36b00*/  FMUL R99, R2.reuse, R76 ;  /* 0x0000004c02637220 */ /* 0x040fe20000400000 */
[C---:B------:R-:W-:Y:S01]  /*36b10*/  FMUL R112, R2.reuse, R124 ;  /* 0x0000007c02707220 */ /* 0x040fe20000400000 */
[----:B------:R-:W-:Y:S01]  /*36b20*/  MOV R77, R57 ;  /* 0x00000039004d7202 */ /* 0x000fe20000000f00 */
[C---:B------:R-:W-:Y:S01]  /*36b30*/  FMUL R81, R2.reuse, R81 ;  /* 0x0000005102517220 */ /* 0x040fe20000400000 */
[----:B------:R-:W-:Y:S01]  /*36b40*/  FSEL R181, R181, R131, P1 ;  /* 0x00000083b5b57208 */ /* 0x000fe20000800000 */
[C---:B------:R-:W-:Y:S01]  /*36b50*/  FMUL R80, R2.reuse, R80 ;  /* 0x0000005002507220 */ /* 0x040fe20000400000 */
[----:B------:R-:W-:Y:S01]  /*36b60*/  MOV R76, R126 ;  /* 0x0000007e004c7202 */ /* 0x000fe20000000f00 */
[C---:B------:R-:W-:Y:S01]  /*36b70*/  FMUL R124, R2.reuse, R59 ;  /* 0x0000003b027c7220 */ /* 0x040fe20000400000 */
[C---:B------:R-:W-:Y:S01]  /*36b80*/  FMUL R131, R2.reuse, R43 ;  /* 0x0000002b02837220 */ /* 0x040fe20000400000 */
[C---:B------:R-:W-:Y:S01]  /*36b90*/  FMUL R59, R2.reuse, R137 ;  /* 0x00000089023b7220 */ /* 0x040fe20000400000 */
[----:B------:R-:W-:Y:S01]  /*36ba0*/  MOV R137, R31 ;  /* 0x0000001f00897202 */ /* 0x000fe20000000f00 */
[C---:B------:R-:W-:Y:S01]  /*36bb0*/  FMUL R31, R2.reuse, R165 ;  /* 0x000000a5021f7220 */ /* 0x040fe20000400000 */
[----:B------:R-:W-:Y:S01]  /*36bc0*/  MOV R43, R28 ;  /* 0x0000001c002b7202 */ /* 0x000fe20000000f00 */
[----:B------:R-:W-:Y:S01]  /*36bd0*/  FMUL R28, R2, R162 ;  /* 0x000000a2021c7220 */ /* 0x000fe20000400000 */
[----:B------:R-:W-:Y:S01]  /*36be0*/  IMAD.MOV.U32 R162, RZ, RZ, R77 ;  /* 0x000000ffffa27224 */ /* 0x000fe200078e004d */
[----:B------:R-:W-:-:S02]  /*36bf0*/  MOV R165, R76 ;  /* 0x0000004c00a57202 */ /* 0x000fc40000000f00 */
[----:B------:R-:W-:Y:S02]  /*36c00*/  F2FP.F16.F32.PACK_AB R76, R207, R203 ;  /* 0x000000cbcf4c723e */ /* 0x000fe400000000ff */
[----:B------:R-:W-:Y:S02]  /*36c10*/  F2FP.F16.F32.PACK_AB R77, R204, R201 ;  /* 0x000000c9cc4d723e */ /* 0x000fe400000000ff */
[----:B------:R-:W-:Y:S02]  /*36c20*/  F2FP.F16.F32.PACK_AB R78, R78, R81 ;  /* 0x000000514e4e723e */ /* 0x000fe400000000ff */
[----:B------:R-:W-:Y:S01]  /*36c30*/  F2FP.F16.F32.PACK_AB R79, R79, R80 ;  /* 0x000000504f4f723e */ /* 0x000fe200000000ff */
[----:B------:R-:W-:Y:S06]  /*36c40*/  BAR.SYNC.DEFER_BLOCKING 0x0 ;  /* 0x0000000000007b1d */ /* 0x000fec0000010000 */
[----:B------:R-:W-:Y:S02]  /*36c50*/  STSM.16.M88.4 [R0], R76 ;  /* 0x0000004c00007844 */ /* 0x000fe40000000200 */
[----:B------:R-:W-:Y:S01]  /*36c60*/  BAR.SYNC.DEFER_BLOCKING 0x0 ;  /* 0x0000000000007b1d */ /* 0x000fe20000010000 */
[----:B------:R-:W-:Y:S01]  /*36c70*/  @!P6 FMUL R85, R85, 16777216 ;  /* 0x4b8000005555e820 */ /* 0x000fe20000400000 */
[----:B------:R-:W-:Y:S01]  /*36c80*/  @!P6 FMUL R48, R48, 16777216 ;  /* 0x4b8000003030e820 */ /* 0x000fe20000400000 */
[----:B------:R-:W-:-:S02]  /*36c90*/  @!P6 FMUL R84, R84, 16777216 ;  /* 0x4b8000005454e820 */ /* 0x000fc40000400000 */
[C---:B------:R-:W-:Y:S01]  /*36ca0*/  FMUL R85, R2.reuse, R85 ;  /* 0x0000005502557220 */ /* 0x040fe20000400000 */
[C---:B------:R-:W-:Y:S01]  /*36cb0*/  FMUL R83, R2.reuse, R48 ;  /* 0x0000003002537220 */ /* 0x040fe20000400000 */
[----:B------:R-:W-:Y:S01]  /*36cc0*/  FMUL R84, R2, R84 ;  /* 0x0000005402547220 */ /* 0x000fe20000400000 */
[----:B------:R-:W3:Y:S01]  /*36cd0*/  LDS.128 R72, [R149] ;  /* 0x0000000095487984 */ /* 0x000ee20000000c00 */
        /* <DEDUP_REMOVED lines=22> */
[----:B------:R-:W-:-:S03]  /*36e40*/  @!P6 FMUL R92, R92, 16777216 ;  /* 0x4b8000005c5ce820 */ /* 0x000fc60000400000 */
        /* <DEDUP_REMOVED lines=36> */
[----:B------:R-:W-:Y:S01]  /*37090*/  @!P6 FMUL R108, R108, 16777216 ;  /* 0x4b8000006c6ce820 */ /* 0x000fe20000400000 */
[----:B------:R-:W-:Y:S01]  /*370a0*/  MOV R3, R103 ;  /* 0x0000006700037202 */ /* 0x000fe20000000f00 */
[C---:B------:R-:W-:Y:S01]  /*370b0*/  FMUL R103, R2.reuse, R104 ;  /* 0x0000006802677220 */ /* 0x040fe20000400000 */
[C---:B------:R-:W-:Y:S01]  /*370c0*/  FMUL R105, R2.reuse, R105 ;  /* 0x0000006902697220 */ /* 0x040fe20000400000 */
[----:B------:R-:W-:Y:S01]  /*370d0*/  FMUL R104, R2, R108 ;  /* 0x0000006c02687220 */ /* 0x000fe20000400000 */
[----:B------:R-:W3:Y:S01]  /*370e0*/  LDS.128 R92, [R149] ;  /* 0x00000000955c7984 */ /* 0x000ee20000000c00 */
[----:B------:R-:W-:-:S02]  /*370f0*/  F2FP.F16.F32.PACK_AB R100, R228, R226 ;  /* 0x000000e2e464723e */ /* 0x000fc400000000ff */
        /* <DEDUP_REMOVED lines=8> */
[----:B------:R-:W-:-:S02]  /*37180*/  MOV R49, R107 ;  /* 0x0000006b00317202 */ /* 0x000fc40000000f00 */
        /* <DEDUP_REMOVED lines=12> */
[----:B------:R-:W-:-:S02]  /*37250*/  IMAD.MOV.U32 R48, RZ, RZ, R111 ;  /* 0x000000ffff307224 */ /* 0x000fc400078e006f */
        /* <DEDUP_REMOVED lines=10> */
[----:B------:R-:W-:-:S04]  /*37300*/  @!P6 FMUL R27, R27, 16777216 ;  /* 0x4b8000001b1be820 */ /* 0x000fc80000400000 */
        /* <DEDUP_REMOVED lines=23> */
[----:B------:R-:W-:Y:S01]  /*37480*/  FMUL R177, R123, 0.25 ;  /* 0x3e8000007bb17820 */ /* 0x000fe20000400000 */
[----:B------:R-:W-:Y:S01]  /*37490*/  @!P6 FMUL R42, R42, 16777216 ;  /* 0x4b8000002a2ae820 */ /* 0x000fe20000400000 */
[----:B------:R-:W-:-:S03]  /*374a0*/  @!P6 FMUL R47, R47, 16777216 ;  /* 0x4b8000002f2fe820 */ /* 0x000fc60000400000 */
[----:B------:R-:W-:Y:S01]  /*374b0*/  FSEL R177, R177, R123, P1 ;  /* 0x0000007bb1b17208 */ /* 0x000fe20000800000 */
        /* <DEDUP_REMOVED lines=11> */
[----:B------:R-:W-:Y:S01]  /*37570*/  FMUL R183, R139, 0.25 ;  /* 0x3e8000008bb77820 */ /* 0x000fe20000400000 */
[----:B------:R-:W-:Y:S01]  /*37580*/  @!P6 FMUL R55, R55, 16777216 ;  /* 0x4b8000003737e820 */ /* 0x000fe20000400000 */
[----:B------:R-:W-:Y:S01]  /*37590*/  @!P6 FMUL R145, R145, 16777216 ;  /* 0x4b8000009191e820 */ /* 0x000fe20000400000 */
[----:B------:R-:W-:Y:S01]  /*375a0*/  @!P6 FMUL R50, R50, 16777216 ;  /* 0x4b8000003232e820 */ /* 0x000fe20000400000 */
[----:B------:R-:W-:Y:S01]  /*375b0*/  @!P6 FMUL R148, R148, 16777216 ;  /* 0x4b8000009494e820 */ /* 0x000fe20000400000 */
[----:B------:R-:W-:Y:S01]  /*375c0*/  @!P6 FMUL R170, R170, 16777216 ;  /* 0x4b800000aaaae820 */ /* 0x000fe20000400000 */
[----:B------:R-:W-:Y:S01]  /*375d0*/  FMUL R126, R2, R136 ;  /* 0x00000088027e7220 */ /* 0x000fe20000400000 */
[----:B------:R-:W-:Y:S01]  /*375e0*/  @!P6 FMUL R164, R164, 16777216 ;  /* 0x4b800000a4a4e820 */ /* 0x000fe20000400000 */
[----:B------:R-:W-:Y:S01]  /*375f0*/  MOV R47, R40 ;  /* 0x00000028002f7202 */ /* 0x000fe20000000f00 */
[----:B------:R-:W-:Y:S01]  /*37600*/  @!P6 FMUL R156, R156, 16777216 ;  /* 0x4b8000009c9ce820 */ /* 0x000fe20000400000 */
[----:B------:R-:W-:Y:S01]  /*37610*/  MOV R136, R37 ;  /* 0x0000002500887202 */ /* 0x000fe20000000f00 */
[----:B------:R-:W-:Y:S01]  /*37620*/  @!P6 FMUL R160, R160, 16777216 ;  /* 0x4b800000a0a0e820 */ /* 0x000fe20000400000 */
[----:B------:R-:W-:Y:S01]  /*37630*/  FSEL R183, R183, R139, P1 ;  /* 0x0000008bb7b77208 */ /* 0x000fe20000800000 */
[----:B------:R-:W-:-:S02]  /*37640*/  IMAD.MOV.U32 R40, RZ, RZ, R33 ;  /* 0x000000ffff287224 */ /* 0x000fc400078e0021 */
[----:B------:R-:W-:Y:S01]  /*37650*/  @!P6 FMUL R172, R172, 16777216 ;  /* 0x4b800000acace820 */ /* 0x000fe20000400000 */
[C---:B------:R-:W-:Y:S01]  /*37660*/  FMUL R139, R2.reuse, R55 ;  /* 0x00000037028b7220 */ /* 0x040fe20000400000 */
[----:B------:R-:W-:Y:S01]  /*37670*/  FMUL R57, R2, R145 ;  /* 0x0000009102397220 */ /* 0x000fe20000400000 */
[----:B------:R-:W3:Y:S01]  /*37680*/  LDS.128 R116, [R149] ;  /* 0x0000000095747984 */ /* 0x000ee20000000c00 */
[----:B------:R-:W-:Y:S01]  /*37690*/  MOV R42, R41 ;  /* 0x00000029002a7202 */ /* 0x000fe20000000f00 */
[----:B------:R-:W-:Y:S01]  /*376a0*/  @!P6 FMUL R174, R174, 16777216 ;  /* 0x4b800000aeaee820 */ /* 0x000fe20000400000 */
[----:B------:R-:W-:Y:S01]  /*376b0*/  MOV R39, R36 ;  /* 0x0000002400277202 */ /* 0x000fe20000000f00 */
[----:B------:R-:W-:Y:S01]  /*376c0*/  @!P6 FMUL R176, R176, 16777216 ;  /* 0x4b800000b0b0e820 */ /* 0x000fe20000400000 */
[C---:B------:R-:W-:Y:S01]  /*376d0*/  FMUL R129, R2.reuse, R50 ;  /* 0x0000003202817220 */ /* 0x040fe20000400000 */
[----:B------:R-:W-:Y:S01]  /*376e0*/  FMUL R55, R2, R148 ;  /* 0x0000009402377220 */ /* 0x000fe20000400000 */
[----:B------:R-:W-:-:S02]  /*376f0*/  IMAD.MOV.U32 R145, RZ, RZ, R30 ;  /* 0x000000ffff917224 */ /* 0x000fc400078e001e */
[C---:B------:R-:W-:Y:S01]  /*37700*/  FMUL R36, R2.reuse, R170 ;  /* 0x000000aa02247220 */ /* 0x040fe20000400000 */
[----:B------:R-:W-:Y:S01]  /*37710*/  @!P6 FMUL R173, R173, 16777216 ;  /* 0x4b800000adade820 */ /* 0x000fe20000400000 */
[----:B------:R-:W-:Y:S01]  /*37720*/  MOV R148, R26 ;  /* 0x0000001a00947202 */ /* 0x000fe20000000f00 */
[----:B------:R-:W-:Y:S01]  /*37730*/  FMUL R30, R2, R164 ;  /* 0x000000a4021e7220 */ /* 0x000fe20000400000 */
[----:B------:R-:W-:Y:S01]  /*37740*/  MOV R41, R25 ;  /* 0x0000001900297202 */ /* 0x000fe20000000f00 */
[----:B------:R-:W-:Y:S01]  /*37750*/  FMUL R182, R138, 0.25 ;  /* 0x3e8000008ab67820 */ /* 0x000fe20000400000 */
[----:B------:R-:W-:Y:S01]  /*37760*/  MOV R50, R21 ;  /* 0x0000001500327202 */ /* 0x000fe20000000f00 */
[C---:B------:R-:W-:Y:S01]  /*37770*/  FMUL R21, R2.reuse, R156 ;  /* 0x0000009c02157220 */ /* 0x040fe20000400000 */
[----:B------:R-:W-:Y:S01]  /*37780*/  MOV R170, R136 ;  /* 0x0000008800aa7202 */ /* 0x000fe20000000f00 */
[----:B------:R-:W-:Y:S01]  /*37790*/  FMUL R26, R2, R160 ;  /* 0x000000a0021a7220 */ /* 0x000fe20000400000 */
[----:B------:R-:W-:-:S02]  /*377a0*/  MOV R136, R133 ;  /* 0x0000008500887202 */ /* 0x000fc40000000f00 */
[----:B------:R-:W-:Y:S01]  /*377b0*/  MOV R164, R38 ;  /* 0x0000002600a47202 */ /* 0x000fe20000000f00 */
[----:B------:R-:W-:Y:S01]  /*377c0*/  FMUL R38, R2, R172 ;  /* 0x000000ac02267220 */ /* 0x000fe20000400000 */
[----:B------:R-:W-:Y:S01]  /*377d0*/  MOV R160, R40 ;  /* 0x0000002800a07202 */ /* 0x000fe20000000f00 */
[----:B------:R-:W-:Y:S01]  /*377e0*/  @!P6 FMUL R54, R54, 16777216 ;  /* 0x4b8000003636e820 */ /* 0x000fe20000400000 */
[----:B------:R-:W-:Y:S01]  /*377f0*/  MOV R156, R42 ;  /* 0x0000002a009c7202 */ /* 0x000fe20000000f00 */
[----:B------:R-:W-:Y:S01]  /*37800*/  @!P6 FMUL R51, R51, 16777216 ;  /* 0x4b8000003333e820 */ /* 0x000fe20000400000 */
[----:B------:R-:W-:Y:S01]  /*37810*/  @!P6 FMUL R178, R178, 16777216 ;  /* 0x4b800000b2b2e820 */ /* 0x000fe20000400000 */
[----:B------:R-:W-:Y:S02]  /*37820*/  IMAD.MOV.U32 R172, RZ, RZ, R39 ;  /* 0x000000ffffac7224 */ /* 0x000fe400078e0027 */
[C---:B------:R-:W-:Y:S01]  /*37830*/  FMUL R40, R2.reuse, R174 ;  /* 0x000000ae02287220 */ /* 0x040fe20000400000 */
[C---:B------:R-:W-:Y:S01]  /*37840*/  FMUL R42, R2.reuse, R176 ;  /* 0x000000b0022a7220 */ /* 0x040fe20000400000 */
[----:B------:R-:W-:Y:S01]  /*37850*/  FMUL R39, R2, R173 ;  /* 0x000000ad02277220 */ /* 0x000fe20000400000 */
[----:B------:R-:W-:-:S02]  /*37860*/  MOV R174, R41 ;  /* 0x0000002900ae7202 */ /* 0x000fc40000000f00 */
[----:B------:R-:W-:Y:S02]  /*37870*/  MOV R176, R52 ;  /* 0x0000003400b07202 */ /* 0x000fe40000000f00 */
[----:B------:R-:W-:Y:S01]  /*37880*/  MOV R173, R136 ;  /* 0x0000008800ad7202 */ /* 0x000fe20000000f00 */
[----:B------:R-:W-:Y:S01]  /*37890*/  FMUL R128, R2, R51 ;  /* 0x0000003302807220 */ /* 0x000fe20000400000 */
[----:B------:R-:W-:Y:S01]  /*378a0*/  FSEL R182, R182, R138, P1 ;  /* 0x0000008ab6b67208 */ /* 0x000fe20000800000 */
[C---:B------:R-:W-:Y:S01]  /*378b0*/  FMUL R138, R2.reuse, R54 ;  /* 0x00000036028a7220 */ /* 0x040fe20000400000 */
[----:B------:R-:W-:Y:S01]  /*378c0*/  MOV R136, R44 ;  /* 0x0000002c00887202 */ /* 0x000fe20000000f00 */
[----:B------:R-:W-:Y:S01]  /*378d0*/  FMUL R44, R2, R178 ;  /* 0x000000b2022c7220 */ /* 0x000fe20000400000 */
[----:B------:R-:W-:Y:S01]  /*378e0*/  MOV R178, R176 ;  /* 0x000000b000b27202 */ /* 0x000fe20000000f00 */
[----:B------:R-:W-:Y:S01]  /*378f0*/  IMAD.MOV.U32 R176, RZ, RZ, R174 ;  /* 0x000000ffffb07224 */ /* 0x000fe200078e00ae */
[----:B------:R-:W-:-:S02]  /*37900*/  MOV R174, R172 ;  /* 0x000000ac00ae7202 */ /* 0x000fc40000000f00 */
[----:B------:R-:W-:Y:S02]  /*37910*/  MOV R172, R137 ;  /* 0x0000008900ac7202 */ /* 0x000fe40000000f00 */
[----:B------:R-:W-:Y:S02]  /*37920*/  F2FP.F16.F32.PACK_AB R136, R136, R249 ;  /* 0x000000f98888723e */ /* 0x000fe400000000ff */
[----:B------:R-:W-:Y:S02]  /*37930*/  F2FP.F16.F32.PACK_AB R137, R250, R247 ;  /* 0x000000f7fa89723e */ /* 0x000fe400000000ff */
[----:B------:R-:W-:Y:S02]  /*37940*/  F2FP.F16.F32.PACK_AB R138, R138, R129 ;  /* 0x000000818a8a723e */ /* 0x000fe400000000ff */
[----:B------:R-:W-:Y:S01]  /*37950*/  F2FP.F16.F32.PACK_AB R139, R139, R128 ;  /* 0x000000808b8b723e */ /* 0x000fe200000000ff */
[----:B------:R-:W-:Y:S06]  /*37960*/  BAR.SYNC.DEFER_BLOCKING 0x0 ;  /* 0x0000000000007b1d */ /* 0x000fec0000010000 */
[----:B------:R0:W-:Y:S02]  /*37970*/  STSM.16.M88.4 [R0], R136 ;  /* 0x0000008800007844 */ /* 0x0001e40000000200 */
[----:B------:R-:W-:Y:S01]  /*37980*/  BAR.SYNC.DEFER_BLOCKING 0x0 ;  /* 0x0000000000007b1d */ /* 0x000fe20000010000 */
[----:B------:R-:W-:Y:S01]  /*37990*/  @!P6 FMUL R175, R175, 16777216 ;  /* 0x4b800000afafe820 */ /* 0x000fe20000400000 */
[----:B------:R-:W-:-:S02]  /*379a0*/  IMAD.MOV.U32 R51, RZ, RZ, R22 ;  /* 0x000000ffff337224 */ /* 0x000fc400078e0016 */
[----:B------:R-:W-:Y:S01]  /*379b0*/  @!P6 FMUL R167, R167, 16777216 ;  /* 0x4b800000a7a7e820 */ /* 0x000fe20000400000 */
[----:B------:R-:W-:Y:S01]  /*379c0*/  MOV R37, R29 ;  /* 0x0000001d00257202 */ /* 0x000fe20000000f00 */
[----:B------:R-:W-:Y:S01]  /*379d0*/  @!P6 FMUL R177, R177, 16777216 ;  /* 0x4b800000b1b1e820 */ /* 0x000fe20000400000 */
[C---:B------:R-:W-:Y:S01]  /*379e0*/  FMUL R41, R2.reuse, R175 ;  /* 0x000000af02297220 */ /* 0x040fe20000400000 */
[----:B------:R-:W-:Y:S01]  /*379f0*/  MOV R175, R51 ;  /* 0x0000003300af7202 */ /* 0x000fe20000000f00 */
[C---:B------:R-:W-:Y:S01]  /*37a00*/  FMUL R33, R2.reuse, R167 ;  /* 0x000000a702217220 */ /* 0x040fe20000400000 */
[----:B------:R-:W-:Y:S01]  /*37a10*/  @!P6 FMUL R159, R159, 16777216 ;  /* 0x4b8000009f9fe820 */ /* 0x000fe20000400000 */
[----:B------:R-:W-:Y:S01]  /*37a20*/  IMAD.MOV.U32 R133, RZ, RZ, R37 ;  /* 0x000000ffff857224 */ /* 0x000fe200078e0025 */
[----:B------:R-:W-:Y:S01]  /*37a30*/  MOV R167, R43 ;  /* 0x0000002b00a77202 */ /* 0x000fe20000000f00 */
[C---:B------:R-:W-:Y:S01]  /*37a40*/  FMUL R43, R2.reuse, R177 ;  /* 0x000000b1022b7220 */ /* 0x040fe20000400000 */
[----:B------:R-:W-:Y:S01]  /*37a50*/  MOV R177, R175 ;  /* 0x000000af00b17202 */ /* 0x000fe20000000f00 */
[----:B------:R-:W3:Y:S01]  /*37a60*/  LDS.128 R120, [R149] ;  /* 0x0000000095787984 */ /* 0x000ee20000000c00 */
[----:B------:R-:W-:Y:S01]  /*37a70*/  @!P6 FMUL R179, R179, 16777216 ;  /* 0x4b800000b3b3e820 */ /* 0x000fe20000400000 */
[----:B------:R-:W-:Y:S01]  /*37a80*/  MOV R175, R173 ;  /* 0x000000ad00af7202 */ /* 0x000fe20000000f00 */
[----:B------:R-:W-:Y:S01]  /*37a90*/  FMUL R25, R2, R159 ;  /* 0x0000009f02197220 */ /* 0x000fe20000400000 */
[----:B------:R-:W-:-:S02]  /*37aa0*/  MOV R173, R170 ;  /* 0x000000aa00ad7202 */ /* 0x000fc40000000f00 */
[----:B------:R-:W-:Y:S02]  /*37ab0*/  MOV R159, R133 ;  /* 0x00000085009f7202 */ /* 0x000fe40000000f00 */
[----:B------:R-:W-:Y:S02]  /*37ac0*/  MOV R170, R9 ;  /* 0x0000000900aa7202 */ /* 0x000fe40000000f00 */
[----:B------:R-:W-:Y:S01]  /*37ad0*/  MOV R133, R45 ;  /* 0x0000002d00857202 */ /* 0x000fe20000000f00 */
[----:B------:R-:W-:Y:S01]  /*37ae0*/  FMUL R45, R2, R179 ;  /* 0x000000b3022d7220 */ /* 0x000fe20000400000 */
[----:B------:R-:W-:Y:S01]  /*37af0*/  IMAD.MOV.U32 R179, RZ, RZ, R177 ;  /* 0x000000ffffb37224 */ /* 0x000fe200078e00b1 */
[----:B------:R-:W-:Y:S01]  /*37b00*/  MOV R177, R174 ;  /* 0x000000ae00b17202 */ /* 0x000fe20000000f00 */
[----:B------:R-:W-:Y:S01]  /*37b10*/  IMAD.MOV.U32 R174, RZ, RZ, R170 ;  /* 0x000000ffffae7224 */ /* 0x000fe200078e00aa */
[----:B------:R-:W-:Y:S02]  /*37b20*/  MOV R170, R133 ;  /* 0x0000008500aa7202 */ /* 0x000fe40000000f00 */
[----:B------:R-:W-:Y:S01]  /*37b30*/  F2FP.F16.F32.PACK_AB R134, R134, R125 ;  /* 0x0000007d8686723e */ /* 0x000fe200000000ff */
[----:B------:R-:W-:Y:S01]  /*37b40*/  @!P6 FMUL R161, R161, 16777216 ;  /* 0x4b800000a1a1e820 */ /* 0x000fe20000400000 */
[----:B------:R-:W-:Y:S01]  /*37b50*/  F2FP.F16.F32.PACK_AB R132, R178, R251 ;  /* 0x000000fbb284723e */ /* 0x000fe200000000ff */
[----:B------:R-:W-:Y:S01]  /*37b60*/  @!P6 FMUL R180, R180, 16777216 ;  /* 0x4b800000b4b4e820 */ /* 0x000fe20000400000 */
[----:B------:R-:W-:-:S02]  /*37b70*/  F2FP.F16.F32.PACK_AB R133, R252, R248 ;  /* 0x000000f8fc85723e */ /* 0x000fc400000000ff */
[----:B------:R-:W-:Y:S01]  /*37b80*/  F2FP.F16.F32.PACK_AB R135, R135, R124 ;  /* 0x0000007c8787723e */ /* 0x000fe200000000ff */
[----:B------:R-:W-:Y:S01]  /*37b90*/  BAR.SYNC.DEFER_BLOCKING 0x0 ;  /* 0x0000000000007b1d */ /* 0x000fe20000010000 */
[----:B------:R-:W-:Y:S02]  /*37ba0*/  F2FP.F16.F32.PACK_AB R126, R126, R59 ;  /* 0x0000003b7e7e723e */ /* 0x000fe400000000ff */
[----:B------:R-:W-:Y:S02]  /*37bb0*/  F2FP.F16.F32.PACK_AB R127, R127, R58 ;  /* 0x0000003a7f7f723e */ /* 0x000fe400000000ff */
[----:B------:R-:W-:Y:S02]  /*37bc0*/  F2FP.F16.F32.PACK_AB R130, R130, R57 ;  /* 0x000000398282723e */ /* 0x000fe400000000ff */
[----:B------:R-:W-:Y:S01]  /*37bd0*/  F2FP.F16.F32.PACK_AB R131, R55, R56 ;  /* 0x000000383783723e */ /* 0x000fe200000000ff */
[----:B------:R-:W-:Y:S01]  /*37be0*/  @!P6 FMUL R169, R169, 16777216 ;  /* 0x4b800000a9a9e820 */ /* 0x000fe20000400000 */
[----:B------:R-:W-:Y:S01]  /*37bf0*/  F2FP.F16.F32.PACK_AB R129, R23, R152 ;  /* 0x000000981781723e */ /* 0x000fe200000000ff */
[----:B------:R-:W-:Y:S01]  /*37c00*/  @!P6 FMUL R154, R154, 16777216 ;  /* 0x4b8000009a9ae820 */ /* 0x000fe20000400000 */
[----:B0-----:R-:W-:Y:S01]  /*37c10*/  F2FP.F16.F32.PACK_AB R138, R24, R25 ;  /* 0x00000019188a723e */ /* 0x001fe200000000ff */
[----:B------:R-:W-:Y:S01]  /*37c20*/  @!P6 FMUL R155, R155, 16777216 ;  /* 0x4b8000009b9be820 */ /* 0x000fe20000400000 */
[----:B------:R-:W-:Y:S01]  /*37c30*/  @!P6 FMUL R157, R157, 16777216 ;  /* 0x4b8000009d9de820 */ /* 0x000fe20000400000 */
[----:B------:R-:W-:Y:S01]  /*37c40*/  MOV R54, R3 ;  /* 0x0000000300367202 */ /* 0x000fe20000000f00 */
[----:B------:R-:W-:Y:S01]  /*37c50*/  @!P6 FMUL R171, R171, 16777216 ;  /* 0x4b800000ababe820 */ /* 0x000fe20000400000 */
[----:B------:R-:W-:Y:S01]  /*37c60*/  @!P6 FMUL R163, R163, 16777216 ;  /* 0x4b800000a3a3e820 */ /* 0x000fe20000400000 */
[----:B------:R-:W-:Y:S01]  /*37c70*/  @!P6 FMUL R168, R168, 16777216 ;  /* 0x4b800000a8a8e820 */ /* 0x000fe20000400000 */
[----:B------:R-:W-:Y:S01]  /*37c80*/  @!P6 FMUL R143, R143, 16777216 ;  /* 0x4b8000008f8fe820 */ /* 0x000fe20000400000 */
[----:B------:R-:W-:Y:S01]  /*37c90*/  @!P6 FMUL R142, R142, 16777216 ;  /* 0x4b8000008e8ee820 */ /* 0x000fe20000400000 */
[----:B------:R-:W4:Y:S04]  /*37ca0*/  LDL.LU R9, [R1+0x19f8] ;  /* 0x0019f80001097983 */ /* 0x000f280000300800 */
[----:B------:R0:W-:Y:S01]  /*37cb0*/  STSM.16.M88.4 [R0], R132 ;  /* 0x0000008400007844 */ /* 0x0001e20000000200 */
[----:B------:R-:W-:Y:S01]  /*37cc0*/  BAR.SYNC.DEFER_BLOCKING 0x0 ;  /* 0x0000000000007b1d */ /* 0x000fe20000010000 */
[C---:B------:R-:W-:Y:S01]  /*37cd0*/  FMUL R27, R2.reuse, R161 ;  /* 0x000000a1021b7220 */ /* 0x040fe20000400000 */
[----:B------:R-:W-:Y:S01]  /*37ce0*/  MOV R161, R46 ;  /* 0x0000002e00a17202 */ /* 0x000fe20000000f00 */
[----:B------:R-:W-:Y:S01]  /*37cf0*/  FMUL R46, R2, R180 ;  /* 0x000000b4022e7220 */ /* 0x000fe20000400000 */
[----:B------:R-:W-:-:S02]  /*37d00*/  MOV R180, R176 ;  /* 0x000000b000b47202 */ /* 0x000fc40000000f00 */
[----:B------:R-:W3:Y:S02]  /*37d10*/  LDS.128 R56, [R149] ;  /* 0x0000000095387984 */ /* 0x000ee40000000c00 */
[----:B------:R-:W-:Y:S02]  /*37d20*/  F2FP.F16.F32.PACK_AB R124, R180, R179 ;  /* 0x000000b3b47c723e */ /* 0x000fe400000000ff */
[----:B------:R-:W-:Y:S01]  /*37d30*/  F2FP.F16.F32.PACK_AB R125, R12, R13 ;  /* 0x0000000d0c7d723e */ /* 0x000fe200000000ff */
[----:B------:R-:W-:Y:S06]  /*37d40*/  BAR.SYNC.DEFER_BLOCKING 0x0 ;  /* 0x0000000000007b1d */ /* 0x000fec0000010000 */
[----:B------:R-:W-:Y:S02]  /*37d50*/  STSM.16.M88.4 [R0], R124 ;  /* 0x0000007c00007844 */ /* 0x000fe40000000200 */
[----:B------:R-:W-:Y:S01]  /*37d60*/  BAR.SYNC.DEFER_BLOCKING 0x0 ;  /* 0x0000000000007b1d */ /* 0x000fe20000010000 */
[----:B------:R-:W-:-:S02]  /*37d70*/  MOV R178, R175 ;  /* 0x000000af00b27202 */ /* 0x000fc40000000f00 */
[----:B------:R-:W-:-:S03]  /*37d80*/  MOV R180, R177 ;  /* 0x000000b100b47202 */ /* 0x000fc60000000f00 */
[----:B------:R-:W-:Y:S01]  /*37d90*/  IMAD.MOV.U32 R179, RZ, RZ, R178 ;  /* 0x000000ffffb37224 */ /* 0x000fe200078e00b2 */
[----:B------:R-:W3:Y:S04]  /*37da0*/  LDS.128 R124, [R149] ;  /* 0x00000000957c7984 */ /* 0x000ee80000000c00 */
[----:B------:R-:W-:Y:S01]  /*37db0*/  F2FP.F16.F32.PACK_AB R128, R180, R179 ;  /* 0x000000b3b480723e */ /* 0x000fe200000000ff */
[----:B------:R-:W-:Y:S06]  /*37dc0*/  BAR.SYNC.DEFER_BLOCKING 0x0 ;  /* 0x0000000000007b1d */ /* 0x000fec0000010000 */
[----:B------:R-:W-:Y:S02]  /*37dd0*/  STSM.16.M88.4 [R0], R128 ;  /* 0x0000008000007844 */ /* 0x000fe40000000200 */
[----:B------:R-:W-:Y:S01]  /*37de0*/  BAR.SYNC.DEFER_BLOCKING 0x0 ;  /* 0x0000000000007b1d */ /* 0x000fe20000010000 */
[----:B------:R-:W-:Y:S01]  /*37df0*/  F2FP.F16.F32.PACK_AB R139, R26, R27 ;  /* 0x0000001b1a8b723e */ /* 0x000fe200000000ff */
[----:B------:R-:W-:Y:S01]  /*37e00*/  FMUL R35, R2, R169 ;  /* 0x000000a902237220 */ /* 0x000fe20000400000 */
[----:B------:R-:W-:Y:S01]  /*37e10*/  IMAD.MOV.U32 R169, RZ, RZ, R49 ;  /* 0x000000ffffa97224 */ /* 0x000fe200078e0031 */
[----:B------:R-:W-:-:S02]  /*37e20*/  MOV R175, R173 ;  /* 0x000000ad00af7202 */ /* 0x000fc40000000f00 */
[----:B------:R-:W-:Y:S01]  /*37e30*/  MOV R176, R172 ;  /* 0x000000ac00b07202 */ /* 0x000fe20000000f00 */
[C---:B------:R-:W-:Y:S01]  /*37e40*/  FMUL R3, R2.reuse, R154 ;  /* 0x0000009a02037220 */ /* 0x040fe20000400000 */
[----:B------:R-:W-:Y:S01]  /*37e50*/  MOV R173, R169 ;  /* 0x000000a900ad7202 */ /* 0x000fe20000000f00 */
[C---:B------:R-:W-:Y:S01]  /*37e60*/  FMUL R22, R2.reuse, R157 ;  /* 0x0000009d02167220 */ /* 0x040fe20000400000 */
[----:B------:R-:W-:Y:S01]  /*37e70*/  MOV R154, R20 ;  /* 0x00000014009a7202 */ /* 0x000fe20000000f00 */
[----:B------:R-:W3:Y:S01]  /*37e80*/  LDS.128 R24, [R149] ;  /* 0x0000000095187984 */ /* 0x000ee20000000c00 */
[----:B------:R-:W-:Y:S01]  /*37e90*/  FMUL R20, R2, R155 ;  /* 0x0000009b02147220 */ /* 0x000fe20000400000 */
[----:B------:R-:W-:Y:S02]  /*37ea0*/  MOV R177, R176 ;  /* 0x000000b000b17202 */ /* 0x000fe40000000f00 */
[----:B------:R-:W-:Y:S02]  /*37eb0*/  MOV R178, R174 ;  /* 0x000000ae00b27202 */ /* 0x000fe40000000f00 */
[----:B------:R-:W-:-:S02]  /*37ec0*/  MOV R176, R173 ;  /* 0x000000ad00b07202 */ /* 0x000fc40000000f00 */
[----:B0-----:R-:W-:Y:S02]  /*37ed0*/  F2FP.F16.F32.PACK_AB R132, R178, R177 ;  /* 0x000000b1b284723e */ /* 0x001fe400000000ff */
[----:B------:R-:W-:Y:S02]  /*37ee0*/  F2FP.F16.F32.PACK_AB R133, R176, R175 ;  /* 0x000000afb085723e */ /* 0x000fe400000000ff */
[----:B------:R-:W-:Y:S02]  /*37ef0*/  F2FP.F16.F32.PACK_AB R134, R3, R20 ;  /* 0x000000140386723e */ /* 0x000fe400000000ff */
[----:B------:R-:W-:Y:S01]  /*37f00*/  F2FP.F16.F32.PACK_AB R135, R21, R22 ;  /* 0x000000161587723e */ /* 0x000fe200000000ff */
[----:B------:R-:W-:Y:S01]  /*37f10*/  BAR.SYNC.DEFER_BLOCKING 0x0 ;  /* 0x0000000000007b1d */ /* 0x000fe20000010000 */
[----:B------:R-:W-:Y:S02]  /*37f20*/  MOV R169, R10 ;  /* 0x0000000a00a97202 */ /* 0x000fe40000000f00 */
[----:B------:R-:W-:Y:S01]  /*37f30*/  MOV R155, R141 ;  /* 0x0000008d009b7202 */ /* 0x000fe20000000f00 */
[C---:B------:R-:W-:Y:S01]  /*37f40*/  FMUL R37, R2.reuse, R171 ;  /* 0x000000ab02257220 */ /* 0x040fe20000400000 */
[----:B------:R-:W-:Y:S01]  /*37f50*/  MOV R173, R170 ;  /* 0x000000aa00ad7202 */ /* 0x000fe20000000f00 */
[C---:B------:R-:W-:Y:S01]  /*37f60*/  FMUL R29, R2.reuse, R163 ;  /* 0x000000a3021d7220 */ /* 0x040fe20000400000 */
[----:B------:R-:W-:Y:S01]  /*37f70*/  FMUL R34, R2, R168 ;  /* 0x000000a802227220 */ /* 0x000fe20000400000 */
[----:B------:R-:W-:Y:S01]  /*37f80*/  MOV R157, R53 ;  /* 0x00000035009d7202 */ /* 0x000fe20000000f00 */
[----:B------:R-:W5:Y:S01]  /*37f90*/  LDL.LU R10, [R1+0x19f4] ;  /* 0x0019f400010a7983 */ /* 0x000f620000300800 */
[----:B------:R-:W-:Y:S01]  /*37fa0*/  @!P6 FMUL R181, R181, 16777216 ;  /* 0x4b800000b5b5e820 */ /* 0x000fe20000400000 */
[----:B------:R-:W0:Y:S02]  /*37fb0*/  LDC.64 R20, c[0x0][0x270] ;  /* 0x00009c00ff147b82 */ /* 0x000e240000000a00 */
[----:B------:R-:W-:Y:S06]  /*37fc0*/  STSM.16.M88.4 [R0], R132 ;  /* 0x0000008400007844 */ /* 0x000fec0000000200 */
[----:B------:R-:W-:Y:S01]  /*37fd0*/  BAR.SYNC.DEFER_BLOCKING 0x0 ;  /* 0x0000000000007b1d */ /* 0x000fe20000010000 */
[----:B------:R-:W-:Y:S01]  /*37fe0*/  MOV R141, R48 ;  /* 0x00000030008d7202 */ /* 0x000fe20000000f00 */
[----:B------:R-:W-:Y:S01]  /*37ff0*/  IMAD.MOV.U32 R174, RZ, RZ, R169 ;  /* 0x000000ffffae7224 */ /* 0x000fe200078e00a9 */
[----:B------:R-:W-:-:S02]  /*38000*/  MOV R171, R154 ;  /* 0x0000009a00ab7202 */ /* 0x000fc40000000f00 */
[----:B------:R-:W-:Y:S01]  /*38010*/  MOV R172, R141 ;  /* 0x0000008d00ac7202 */ /* 0x000fe20000000f00 */
[----:B------:R-:W3:Y:S01]  /*38020*/  LDS.128 R128, [R149] ;  /* 0x0000000095807984 */ /* 0x000ee20000000c00 */
[----:B------:R-:W-:Y:S02]  /*38030*/  F2FP.F16.F32.PACK_AB R136, R174, R173 ;  /* 0x000000adae88723e */ /* 0x000fe400000000ff */
[----:B------:R-:W-:Y:S01]  /*38040*/  F2FP.F16.F32.PACK_AB R137, R172, R171 ;  /* 0x000000abac89723e */ /* 0x000fe200000000ff */
[----:B------:R-:W-:Y:S01]  /*38050*/  BAR.SYNC.DEFER_BLOCKING 0x0 ;  /* 0x0000000000007b1d */ /* 0x000fe20000010000 */
[----:B------:R-:W-:Y:S01]  /*38060*/  MOV R163, R140 ;  /* 0x0000008c00a37202 */ /* 0x000fe20000000f00 */
[----:B------:R-:W-:-:S04]  /*38070*/  IMAD.MOV.U32 R140, RZ, RZ, R50 ;  /* 0x000000ffff8c7224 */ /* 0x000fc800078e0032 */
[----:B------:R1:W-:Y:S01]  /*38080*/  STSM.16.M88.4 [R0], R136 ;  /* 0x0000008800007844 */ /* 0x0003e20000000200 */
[----:B------:R-:W-:Y:S01]  /*38090*/  FMUL R50, R2, R143 ;  /* 0x0000008f02327220 */ /* 0x000fe20000400000 */
[----:B------:R-:W-:Y:S02]  /*380a0*/  F2FP.F16.F32.PACK_AB R143, R30, R31 ;  /* 0x0000001f1e8f723e */ /* 0x000fe400000000ff */
[----:B------:R-:W-:Y:S02]  /*380b0*/  F2FP.F16.F32.PACK_AB R30, R32, R33 ;  /* 0x00000021201e723e */ /* 0x000fe400000000ff */
[----:B------:R-:W-:Y:S01]  /*380c0*/  F2FP.F16.F32.PACK_AB R31, R34, R35 ;  /* 0x00000023221f723e */ /* 0x000fe200000000ff */
[----:B------:R-:W-:Y:S01]  /*380d0*/  BAR.SYNC.DEFER_BLOCKING 0x0 ;  /* 0x0000000000007b1d */ /* 0x000fe20000010000 */
[----:B------:R-:W-:Y:S02]  /*380e0*/  MOV R168, R54 ;  /* 0x0000003600a87202 */ /* 0x000fe40000000f00 */
[----:B------:R-:W-:-:S02]  /*380f0*/  MOV R141, R11 ;  /* 0x0000000b008d7202 */ /* 0x000fc40000000f00 */
[----:B------:R-:W-:Y:S02]  /*38100*/  MOV R170, R168 ;  /* 0x000000a800aa7202 */ /* 0x000fe40000000f00 */
[----:B------:R-:W-:Y:S01]  /*38110*/  MOV R169, R167 ;  /* 0x000000a700a97202 */ /* 0x000fe20000000f00 */
[----:B------:R-:W-:Y:S01]  /*38120*/  FMUL R48, R2, R142 ;  /* 0x0000008e02307220 */ /* 0x000fe20000400000 */
[----:B------:R-:W3:Y:S01]  /*38130*/  LDS.128 R32, [R149] ;  /* 0x0000000095207984 */ /* 0x000ee20000000c00 */
[----:B------:R-:W-:Y:S02]  /*38140*/  F2FP.F16.F32.PACK_AB R140, R170, R140 ;  /* 0x0000008caa8c723e */ /* 0x000fe400000000ff */
[----:B------:R-:W-:Y:S01]  /*38150*/  F2FP.F16.F32.PACK_AB R141, R169, R141 ;  /* 0x0000008da98d723e */ /* 0x000fe200000000ff */
[----:B------:R-:W2:Y:S01]  /*38160*/  LDL.LU R11, [R1+0x19f0] ;  /* 0x0019f000010b7983 */ /* 0x000ea20000300800 */
[----:B------:R-:W-:Y:S01]  /*38170*/  F2FP.F16.F32.PACK_AB R142, R28, R29 ;  /* 0x0000001d1c8e723e */ /* 0x000fe200000000ff */
[----:B------:R-:W-:Y:S06]  /*38180*/  BAR.SYNC.DEFER_BLOCKING 0x0 ;  /* 0x0000000000007b1d */ /* 0x000fec0000010000 */
[----:B------:R-:W3:Y:S04]  /*38190*/  LDL.LU R12, [R1+0x19ec] ;  /* 0x0019ec00010c7983 */ /* 0x000ee80000300800 */
[----:B------:R-:W4:Y:S04]  /*381a0*/  LDL.LU R13, [R1+0x19e8] ;  /* 0x0019e800010d7983 */ /* 0x000f280000300800 */
[----:B------:R0:W-:Y:S01]  /*381b0*/  STSM.16.M88.4 [R0], R140 ;  /* 0x0000008c00007844 */ /* 0x0001e20000000200 */
[----:B------:R-:W-:Y:S01]  /*381c0*/  BAR.SYNC.DEFER_BLOCKING 0x0 ;  /* 0x0000000000007b1d */ /* 0x000fe20000010000 */
[----:B------:R-:W-:-:S02]  /*381d0*/  MOV R167, R166 ;  /* 0x000000a600a77202 */ /* 0x000fc40000000f00 */
[----:B------:R-:W-:Y:S01]  /*381e0*/  MOV R166, R157 ;  /* 0x0000009d00a67202 */ /* 0x000fe20000000f00 */
[----:B------:R-:W-:Y:S01]  /*381f0*/  IMAD.MOV.U32 R157, RZ, RZ, R14 ;  /* 0x000000ffff9d7224 */ /* 0x000fe200078e000e */
[----:B------:R-:W-:Y:S02]  /*38200*/  MOV R168, R158 ;  /* 0x0000009e00a87202 */ /* 0x000fe40000000f00 */
[----:B------:R-:W-:Y:S01]  /*38210*/  MOV R158, R15 ;  /* 0x0000000f009e7202 */ /* 0x000fe20000000f00 */
[----:B------:R-:W5:Y:S04]  /*38220*/  LDL.LU R14, [R1+0x19e4] ;  /* 0x0019e400010e7983 */ /* 0x000f680000300800 */
[----:B------:R-:W2:Y:S04]  /*38230*/  LDL.LU R15, [R1+0x19e0] ;  /* 0x0019e000010f7983 */ /* 0x000ea80000300800 */
[----:B------:R-:W2:Y:S01]  /*38240*/  LDS.128 R132, [R149] ;  /* 0x0000000095847984 */ /* 0x000ea20000000c00 */
[----:B------:R-:W-:-:S02]  /*38250*/  F2FP.F16.F32.PACK_AB R28, R168, R167 ;  /* 0x000000a7a81c723e */ /* 0x000fc400000000ff */
[----:B------:R-:W-:Y:S01]  /*38260*/  F2FP.F16.F32.PACK_AB R29, R166, R165 ;  /* 0x000000a5a61d723e */ /* 0x000fe200000000ff */
[----:B------:R-:W-:Y:S01]  /*38270*/  BAR.SYNC.DEFER_BLOCKING 0x0 ;  /* 0x0000000000007b1d */ /* 0x000fe20000010000 */
[----:B------:R-:W-:Y:S02]  /*38280*/  MOV R154, R148 ;  /* 0x00000094009a7202 */ /* 0x000fe40000000f00 */
[----:B-1----:R-:W-:Y:S02]  /*38290*/  F2FP.F16.F32.PACK_AB R136, R164, R163 ;  /* 0x000000a3a488723e */ /* 0x002fe400000000ff */
[----:B------:R-:W-:Y:S02]  /*382a0*/  F2FP.F16.F32.PACK_AB R138, R36, R37 ;  /* 0x00000025248a723e */ /* 0x000fe400000000ff */
[----:B------:R-:W-:Y:S01]  /*382b0*/  F2FP.F16.F32.PACK_AB R139, R38, R39 ;  /* 0x00000027268b723e */ /* 0x000fe200000000ff */
[----:B------:R-:W-:Y:S01]  /*382c0*/  @!P6 FMUL R146, R146, 16777216 ;  /* 0x4b8000009292e820 */ /* 0x000fe20000400000 */
[----:B------:R-:W-:Y:S01]  /*382d0*/  @!P6 FMUL R182, R182, 16777216 ;  /* 0x4b800000b6b6e820 */ /* 0x000fe20000400000 */
[----:B------:R-:W-:Y:S01]  /*382e0*/  @!P6 FMUL R183, R183, 16777216 ;  /* 0x4b800000b7b7e820 */ /* 0x000fe20000400000 */
[----:B0-----:R-:W-:Y:S01]  /*382f0*/  F2FP.F16.F32.PACK_AB R141, R246, R245 ;  /* 0x000000f5f68d723e */ /* 0x001fe200000000ff */
[----:B------:R-:W-:Y:S01]  /*38300*/  @!P6 FMUL R150, R150, 16777216 ;  /* 0x4b8000009696e820 */ /* 0x000fe20000400000 */
[----:B------:R-:W-:Y:S01]  /*38310*/  @!P6 FMUL R151, R151, 16777216 ;  /* 0x4b8000009797e820 */ /* 0x000fe20000400000 */
[----:B------:R-:W-:Y:S01]  /*38320*/  @!P6 FMUL R147, R147, 16777216 ;  /* 0x4b8000009393e820 */ /* 0x000fe20000400000 */
[----:B------:R-:W-:Y:S01]  /*38330*/  F2FP.F16.F32.PACK_AB R232, R244, R235 ;  /* 0x000000ebf4e8723e */ /* 0x000fe200000000ff */
[----:B------:R-:W2:Y:S04]  /*38340*/  LDL.LU R23, [R1+0x19dc] ;  /* 0x0019dc0001177983 */ /* 0x000ea80000300800 */
[----:B------:R-:W-:Y:S01]  /*38350*/  STSM.16.M88.4 [R0], R28 ;  /* 0x0000001c00007844 */ /* 0x000fe20000000200 */
[----:B------:R-:W-:Y:S01]  /*38360*/  BAR.SYNC.DEFER_BLOCKING 0x0 ;  /* 0x0000000000007b1d */ /* 0x000fe20000010000 */
[----:B------:R-:W-:-:S02]  /*38370*/  F2FP.F16.F32.PACK_AB R137, R155, R154 ;  /* 0x0000009a9b89723e */ /* 0x000fc400000000ff */
[----:B------:R-:W-:Y:S02]  /*38380*/  F2FP.F16.F32.PACK_AB R38, R40, R41 ;  /* 0x000000292826723e */ /* 0x000fe400000000ff */
[----:B------:R-:W-:Y:S02]  /*38390*/  F2FP.F16.F32.PACK_AB R39, R42, R43 ;  /* 0x0000002b2a27723e */ /* 0x000fe400000000ff */
[----:B------:R-:W-:Y:S02]  /*383a0*/  MOV R148, R47 ;  /* 0x0000002f00947202 */ /* 0x000fe40000000f00 */
[----:B------:R-:W-:Y:S01]  /*383b0*/  F2FP.F16.F32.PACK_AB R36, R162, R161 ;  /* 0x000000a1a224723e */ /* 0x000fe200000000ff */
[C---:B------:R-:W-:Y:S01]  /*383c0*/  FMUL R53, R2.reuse, R146 ;  /* 0x0000009202357220 */ /* 0x040fe20000400000 */
[C---:B------:R-:W-:Y:S01]  /*383d0*/  FMUL R49, R2.reuse, R182 ;  /* 0x000000b602317220 */ /* 0x040fe20000400000 */
[C---:B------:R-:W-:Y:S01]  /*383e0*/  FMUL R51, R2.reuse, R183 ;  /* 0x000000b702337220 */ /* 0x040fe20000400000 */
[C---:B------:R-:W-:Y:S01]  /*383f0*/  FMUL R52, R2.reuse, R150 ;  /* 0x0000009602347220 */ /* 0x040fe20000400000 */
[----:B------:R-:W-:Y:S01]  /*38400*/  FMUL R54, R2, R151 ;  /* 0x0000009702367220 */ /* 0x000fe20000400000 */
[----:B------:R-:W-:Y:S01]  /*38410*/  F2FP.F16.F32.PACK_AB R233, R234, R233 ;  /* 0x000000e9eae9723e */ /* 0x000fe200000000ff */
[----:B------:R-:W2:Y:S04]  /*38420*/  LDL.LU R152, [R1+0x19d8] ;  /* 0x0019d80001987983 */ /* 0x000ea80000300800 */
[----:B------:R-:W0:Y:S01]  /*38430*/  LDS.128 R28, [R149] ;  /* 0x00000000951c7984 */ /* 0x000e220000000c00 */
[----:B------:R-:W-:Y:S06]  /*38440*/  BAR.SYNC.DEFER_BLOCKING 0x0 ;  /* 0x0000000000007b1d */ /* 0x000fec0000010000 */
[----:B------:R1:W-:Y:S02]  /*38450*/  STSM.16.M88.4 [R0], R136 ;  /* 0x0000008800007844 */ /* 0x0003e40000000200 */
[----:B------:R-:W-:Y:S01]  /*38460*/  BAR.SYNC.DEFER_BLOCKING 0x0 ;  /* 0x0000000000007b1d */ /* 0x000fe20000010000 */
[----:B------:R-:W-:-:S05]  /*38470*/  F2FP.F16.F32.PACK_AB R37, R156, R148 ;  /* 0x000000949c25723e */ /* 0x000fca00000000ff */
[----:B------:R-:W0:Y:S02]  /*38480*/  LDS.128 R40, [R149] ;  /* 0x0000000095287984 */ /* 0x000e240000000c00 */
[----:B------:R-:W-:Y:S01]  /*38490*/  BAR.SYNC.DEFER_BLOCKING 0x0 ;  /* 0x0000000000007b1d */ /* 0x000fe20000010000 */
[----:B------:R-:W-:-:S05]  /*384a0*/  FMUL R47, R2, R181 ;  /* 0x000000b5022f7220 */ /* 0x000fca0000400000 */
[----:B------:R0:W-:Y:S01]  /*384b0*/  STSM.16.M88.4 [R0], R36 ;  /* 0x0000002400007844 */ /* 0x0001e20000000200 */
[----:B-1----:R-:W-:Y:S02]  /*384c0*/  F2FP.F16.F32.PACK_AB R138, R44, R45 ;  /* 0x0000002d2c8a723e */ /* 0x002fe400000000ff */
[----:B------:R-:W-:Y:S01]  /*384d0*/  F2FP.F16.F32.PACK_AB R139, R46, R47 ;  /* 0x0000002f2e8b723e */ /* 0x000fe200000000ff */
[----:B------:R-:W-:Y:S06]  /*384e0*/  BAR.SYNC.DEFER_BLOCKING 0x0 ;  /* 0x0000000000007b1d */ /* 0x000fec0000010000 */
[----:B------:R-:W1:Y:S01]  /*384f0*/  S2R R161, SR_CTAID.X ;  /* 0x0000000000a17919 */ /* 0x000e620000002500 */
[----:B------:R-:W0:Y:S01]  /*38500*/  S2R R156, SR_TID.X ;  /* 0x00000000009c7919 */ /* 0x000e220000002100 */
[----:B------:R-:W0:Y:S01]  /*38510*/  S2R R148, SR_CTAID.Y ;  /* 0x0000000000947919 */ /* 0x000e220000002600 */
[----:B------:R-:W2:Y:S01]  /*38520*/  LDS.128 R44, [R149] ;  /* 0x00000000952c7984 */ /* 0x000ea20000000c00 */
[----:B------:R-:W-:-:S02]  /*38530*/  F2FP.F16.F32.PACK_AB R136, R160, R159 ;  /* 0x0000009fa088723e */ /* 0x000fc400000000ff */
[----:B------:R-:W-:Y:S01]  /*38540*/  F2FP.F16.F32.PACK_AB R137, R158, R157 ;  /* 0x0000009d9e89723e */ /* 0x000fe200000000ff */
[----:B------:R-:W-:Y:S01]  /*38550*/  BAR.SYNC.DEFER_BLOCKING 0x0 ;  /* 0x0000000000007b1d */ /* 0x000fe20000010000 */
[----:B------:R-:W-:Y:S02]  /*38560*/  MOV R154, R145 ;  /* 0x00000091009a7202 */ /* 0x000fe40000000f00 */
[----:B------:R-:W-:-:S05]  /*38570*/  MOV R155, R144 ;  /* 0x00000090009b7202 */ /* 0x000fca0000000f00 */
[----:B------:R-:W0:Y:S01]  /*38580*/  LDC.64 R144, c[0x0][0x228] ;  /* 0x00008a00ff907b82 */ /* 0x000e220000000a00 */
[----:B-1----:R-:W-:Y:S01]  /*38590*/  SHF.L.U32 R161, R161, 0x6, RZ ;  /* 0x00000006a1a17819 */ /* 0x002fe200000006ff */
[----:B------:R-:W-:Y:S03]  /*385a0*/  STSM.16.M88.4 [R0], R136 ;  /* 0x0000008800007844 */ /* 0x000fe60000000200 */
[----:B0-----:R-:W-:Y:S01]  /*385b0*/  LOP3.LUT R146, R161, 0x3f, R156, 0xf8, !PT ;  /* 0x0000003fa1927812 */ /* 0x001fe200078ef89c */
[----:B------:R-:W-:-:S04]  /*385c0*/  IMAD R20, R148, R20, RZ ;  /* 0x0000001494147224 */ /* 0x000fc800078e02ff */
[----:B------:R-:W-:Y:S01]  /*385d0*/  IMAD R21, R146, R21, RZ ;  /* 0x0000001592157224 */ /* 0x000fe200078e02ff */
[----:B------:R-:W-:Y:S02]  /*385e0*/  SHF.L.U32 R3, R20, 0x1, RZ ;  /* 0x0000000114037819 */ /* 0x000fe400000006ff */
[----:B------:R-:W-:Y:S01]  /*385f0*/  SHF.R.U32.HI R36, RZ, 0x6, R156 ;  /* 0x00000006ff247819 */ /* 0x000fe2000001169c */
[----:B------:R-:W-:-:S05]  /*38600*/  IMAD.SHL.U32 R22, R21, 0x2, RZ ;  /* 0x0000000215167824 */ /* 0x000fca00078e00ff */
[----:B------:R-:W-:Y:S02]  /*38610*/  IADD3 R3, P1, P3, R22, R144, R3 ;  /* 0x0000009016037210 */ /* 0x000fe40007b3e003 */
[----:B------:R-:W-:Y:S01]  /*38620*/  SGXT.U32 R22, R36, 0x1 ;  /* 0x000000012416781a */ /* 0x000fe20000000000 */
[----:B------:R-:W-:Y:S01]  /*38630*/  BAR.SYNC.DEFER_BLOCKING 0x0 ;  /* 0x0000000000007b1d */ /* 0x000fe20000010000 */
[----:B------:R-:W-:Y:S02]  /*38640*/  F2FP.F16.F32.PACK_AB R140, R155, R154 ;  /* 0x0000009a9b8c723e */ /* 0x000fe400000000ff */
[----:B------:R-:W-:Y:S02]  /*38650*/  F2FP.F16.F32.PACK_AB R142, R48, R49 ;  /* 0x00000031308e723e */ /* 0x000fe400000000ff */
[----:B------:R-:W-:Y:S01]  /*38660*/  F2FP.F16.F32.PACK_AB R143, R50, R51 ;  /* 0x00000033328f723e */ /* 0x000fe200000000ff */
[----:B------:R-:W-:Y:S02]  /*38670*/  FMUL R2, R2, R147 ;  /* 0x0000009302027220 */ /* 0x000fe40000400000 */
[----:B------:R-:W0:Y:S01]  /*38680*/  LDC R147, c[0x0][0x278] ;  /* 0x00009e00ff937b82 */ /* 0x000e220000000800 */
[----:B------:R-:W-:Y:S01]  /*38690*/  F2FP.F16.F32.PACK_AB R234, R52, R53 ;  /* 0x0000003534ea723e */ /* 0x000fe200000000ff */
[----:B------:R-:W-:Y:S01]  /*386a0*/  IMAD.HI R20, R20, 0x2, RZ ;  /* 0x0000000214147827 */ /* 0x000fe200078e02ff */
[----:B------:R-:W1:Y:S05]  /*386b0*/  LDS.128 R36, [R149] ;  /* 0x0000000095247984 */ /* 0x000e6a0000000c00 */
[----:B------:R-:W-:Y:S01]  /*386c0*/  BAR.SYNC.DEFER_BLOCKING 0x0 ;  /* 0x0000000000007b1d */ /* 0x000fe20000010000 */
[----:B------:R-:W-:-:S05]  /*386d0*/  IMAD.HI R21, R21, 0x2, RZ ;  /* 0x0000000215157827 */ /* 0x000fca00078e02ff */
[----:B------:R-:W2:Y:S04]  /*386e0*/  LDL.LU R155, [R1+0x204] ;  /* 0x00020400019b7983 */ /* 0x000ea80000300800 */
[----:B------:R0:W-:Y:S01]  /*386f0*/  STSM.16.M88.4 [R0], R140 ;  /* 0x0000008c00007844 */ /* 0x0001e20000000200 */
[----:B------:R-:W-:Y:S01]  /*38700*/  BAR.SYNC.DEFER_BLOCKING 0x0 ;  /* 0x0000000000007b1d */ /* 0x000fe20000010000 */
[----:B------:R-:W-:Y:S01]  /*38710*/  F2FP.F16.F32.PACK_AB R235, R54, R2 ;  /* 0x0000000236eb723e */ /* 0x000fe200000000ff */
[----:B0-----:R-:W-:Y:S01]  /*38720*/  IMAD R22, R22, R147, RZ ;  /* 0x0000009316167224 */ /* 0x001fe200078e02ff */
[----:B------:R-:W-:-:S03]  /*38730*/  IADD3.X R20, R21, R145, R20, P1, P3 ;  /* 0x0000009115147210 */ /* 0x000fc60000fe6414 */
[----:B------:R-:W2:Y:S02]  /*38740*/  LDL.LU R154, [R1+0x200] ;  /* 0x00020000019a7983 */ /* 0x000ea40000300800 */
[----:B------:R-:W0:Y:S02]  /*38750*/  LDC R143, c[0x0][0x278] ;  /* 0x00009e00ff8f7b82 */ /* 0x000e240000000800 */
[----:B------:R-:W1:Y:S06]  /*38760*/  LDS.128 R48, [R149] ;  /* 0x0000000095307984 */ /* 0x000e6c0000000c00 */
[----:B------:R-:W-:Y:S01]  /*38770*/  BAR.SYNC.DEFER_BLOCKING 0x0 ;  /* 0x0000000000007b1d */ /* 0x000fe20000010000 */
[----:B------:R-:W-:-:S02]  /*38780*/  LEA R21, R147, R22, 0x1 ;  /* 0x0000001693157211 */ /* 0x000fc400078e08ff */
[C---:B------:R-:W-:Y:S02]  /*38790*/  LEA R52, P1, R22.reuse, R3, 0x1 ;  /* 0x0000000316347211 */ /* 0x040fe400078208ff */
[----:B------:R-:W-:Y:S02]  /*387a0*/  LEA R2, R147, R21, 0x1 ;  /* 0x0000001593027211 */ /* 0x000fe400078e08ff */
[CC--:B------:R-:W-:Y:S02]  /*387b0*/  LEA R54, P3, R21.reuse, R3.reuse, 0x1 ;  /* 0x0000000315367211 */ /* 0x0c0fe400078608ff */
[-C--:B------:R-:W-:Y:S02]  /*387c0*/  LEA.HI.X.SX32 R53, R22, R20.reuse, 0x1, P1 ;  /* 0x0000001416357211 */ /* 0x080fe400008f0eff */
[----:B------:R-:W-:Y:S02]  /*387d0*/  LEA R136, P1, R2, R3, 0x1 ;  /* 0x0000000302887211 */ /* 0x000fe400078208ff */
[----:B------:R-:W-:Y:S01]  /*387e0*/  LEA.HI.X.SX32 R55, R21, R20, 0x1, P3 ;  /* 0x0000001415377211 */ /* 0x000fe200018f0eff */
[----:B------:R1:W-:Y:S01]  /*387f0*/  STSM.16.M88.4 [R0], R232 ;  /* 0x000000e800007844 */ /* 0x0003e20000000200 */
[----:B------:R-:W-:Y:S01]  /*38800*/  BAR.SYNC.DEFER_BLOCKING 0x0 ;  /* 0x0000000000007b1d */ /* 0x000fe20000010000 */
[----:B------:R-:W-:-:S02]  /*38810*/  LEA R21, R147, R2, 0x1 ;  /* 0x0000000293157211 */ /* 0x000fc400078e08ff */
[-C--:B------:R-:W-:Y:S02]  /*38820*/  LEA.HI.X.SX32 R137, R2, R20.reuse, 0x1, P1 ;  /* 0x0000001402897211 */ /* 0x080fe400008f0eff */
[----:B------:R-:W-:Y:S02]  /*38830*/  LEA R138, P1, R21, R3, 0x1 ;  /* 0x00000003158a7211 */ /* 0x000fe400078208ff */
[----:B------:R-:W-:Y:S02]  /*38840*/  LEA R2, R147, R21, 0x1 ;  /* 0x0000001593027211 */ /* 0x000fe400078e08ff */
[----:B------:R-:W-:Y:S02]  /*38850*/  LEA.HI.X.SX32 R139, R21, R20, 0x1, P1 ;  /* 0x00000014158b7211 */ /* 0x000fe400008f0eff */
[----:B------:R-:W-:Y:S02]  /*38860*/  LEA R140, P1, R2, R3, 0x1 ;  /* 0x00000003028c7211 */ /* 0x000fe400078208ff */
[----:B-1----:R-:W-:-:S02]  /*38870*/  LEA R0, R147, R2, 0x1 ;  /* 0x0000000293007211 */ /* 0x002fc400078e08ff */
[----:B---3--:R-:W-:Y:S02]  /*38880*/  PRMT R22, R12, 0x7632, R22 ;  /* 0x000076320c167816 */ /* 0x008fe40000000016 */
[----:B------:R-:W-:Y:S01]  /*38890*/  LEA.HI.X.SX32 R141, R2, R20, 0x1, P1 ;  /* 0x00000014028d7211 */ /* 0x000fe200008f0eff */
[----:B------:R-:W-:Y:S01]  /*388a0*/  IMAD R2, R147, 0x2, R0 ;  /* 0x0000000293027824 */ /* 0x000fe200078e0200 */
[----:B------:R1:W-:Y:S04]  /*388b0*/  STG.E.U16 desc[UR56][R52.64], R12 ;  /* 0x0000000c34007986 */ /* 0x0003e8000c101538 */
[----:B----4-:R3:W-:Y:S01]  /*388c0*/  STG.E.U16 desc[UR56][R54.64], R13 ;  /* 0x0000000d36007986 */ /* 0x0107e2000c101538 */
[----:B-1----:R-:W-:Y:S02]  /*388d0*/  LEA R12, P1, R0, R3, 0x1 ;  /* 0x00000003000c7211 */ /* 0x002fe400078208ff */
[----:B---3--:R-:W-:-:S02]  /*388e0*/  PRMT R55, R13, 0x7632, R55 ;  /* 0x000076320d377816 */ /* 0x008fc40000000037 */
[----:B------:R-:W-:Y:S02]  /*388f0*/  LEA.HI.X.SX32 R13, R0, R20, 0x1, P1 ;  /* 0x00000014000d7211 */ /* 0x000fe400008f0eff */
[CC--:B------:R-:W-:Y:S02]  /*38900*/  LEA R52, P1, R2.reuse, R3.reuse, 0x1 ;  /* 0x0000000302347211 */ /* 0x0c0fe400078208ff */
[C---:B------:R-:W-:Y:S01]  /*38910*/  LEA R0, R147.reuse, R2, 0x1 ;  /* 0x0000000293007211 */ /* 0x040fe200078e08ff */
[----:B-----5:R1:W-:Y:S01]  /*38920*/  STG.E.U16 desc[UR56][R136.64], R14 ;  /* 0x0000000e88007986 */ /* 0x0203e2000c101538 */
[----:B------:R-:W-:Y:S02]  /*38930*/  LEA.HI.X.SX32 R53, R2, R20, 0x1, P1 ;  /* 0x0000001402357211 */ /* 0x000fe400008f0eff */
[----:B------:R-:W-:Y:S01]  /*38940*/  LEA R54, P1, R0, R3, 0x1 ;  /* 0x0000000300367211 */ /* 0x000fe200078208ff */
[----:B--2---:R-:W-:Y:S01]  /*38950*/  STG.E.U16 desc[UR56][R138.64], R15 ;  /* 0x0000000f8a007986 */ /* 0x004fe2000c101538 */
[----:B------:R-:W-:-:S03]  /*38960*/  LEA R2, R147, R0, 0x1 ;  /* 0x0000000093027211 */ /* 0x000fc600078e08ff */
[----:B------:R2:W-:Y:S04]  /*38970*/  STG.E.U16 desc[UR56][R140.64], R22 ;  /* 0x000000168c007986 */ /* 0x0005e8000c101538 */
[----:B------:R3:W-:Y:S01]  /*38980*/  STG.E.U16 desc[UR56][R12.64], R55 ;  /* 0x000000370c007986 */ /* 0x0007e2000c101538 */
[----:B-1----:R-:W-:Y:S02]  /*38990*/  PRMT R137, R14, 0x7632, R137 ;  /* 0x000076320e897816 */ /* 0x002fe40000000089 */
[----:B------:R-:W-:Y:S01]  /*389a0*/  PRMT R142, R15, 0x7632, R142 ;  /* 0x000076320f8e7816 */ /* 0x000fe2000000008e */
[----:B--2---:R-:W1:Y:S01]  /*389b0*/  LDC R141, c[0x0][0x278] ;  /* 0x00009e00ff8d7b82 */ /* 0x004e620000000800 */
[----:B---3--:R-:W-:Y:S02]  /*389c0*/  LEA.HI.X.SX32 R55, R0, R20, 0x1, P1 ;  /* 0x0000001400377211 */ /* 0x008fe400008f0eff */
[----:B------:R-:W-:-:S02]  /*389d0*/  LEA R0, R147, R2, 0x1 ;  /* 0x0000000293007211 */ /* 0x000fc400078e08ff */
[----:B------:R-:W-:-:S03]  /*389e0*/  LEA R14, P1, R2, R3, 0x1 ;  /* 0x00000003020e7211 */ /* 0x000fc600078208ff */
[----:B------:R-:W2:Y:S01]  /*389f0*/  LDC R22, c[0x0][0x278] ;  /* 0x00009e00ff167b82 */ /* 0x000ea20000000800 */
[----:B------:R-:W-:Y:S01]  /*38a00*/  LEA R21, R147, R0, 0x1 ;  /* 0x0000000093157211 */ /* 0x000fe200078e08ff */
[----:B------:R3:W-:Y:S01]  /*38a10*/  STG.E.U16 desc[UR56][R52.64], R137 ;  /* 0x0000008934007986 */ /* 0x0007e2000c101538 */
[-C--:B------:R-:W-:Y:S02]  /*38a20*/  LEA.HI.X.SX32 R15, R2, R20.reuse, 0x1, P1 ;  /* 0x00000014020f7211 */ /* 0x080fe400008f0eff */
[CC--:B------:R-:W-:Y:S01]  /*38a30*/  LEA R138, P1, R21.reuse, R3.reuse, 0x1 ;  /* 0x00000003158a7211 */ /* 0x0c0fe200078208ff */
[----:B------:R4:W-:Y:S01]  /*38a40*/  STG.E.U16 desc[UR56][R54.64], R142 ;  /* 0x0000008e36007986 */ /* 0x0009e2000c101538 */
[----:B------:R-:W-:Y:S02]  /*38a50*/  LEA R136, P3, R0, R3, 0x1 ;  /* 0x0000000300887211 */ /* 0x000fe400078608ff */
[----:B------:R-:W-:Y:S01]  /*38a60*/  LEA.HI.X.SX32 R139, R21, R20, 0x1, P1 ;  /* 0x00000014158b7211 */ /* 0x000fe200008f0eff */
[----:B---3--:R-:W3:Y:S01]  /*38a70*/  LDC R53, c[0x0][0x278] ;  /* 0x00009e00ff357b82 */ /* 0x008ee20000000800 */
[----:B------:R-:W-:-:S02]  /*38a80*/  LEA R21, R147, R21, 0x1 ;  /* 0x0000001593157211 */ /* 0x000fc400078e08ff */
[----:B------:R-:W-:-:S05]  /*38a90*/  LEA.HI.X.SX32 R137, R0, R20, 0x1, P3 ;  /* 0x0000001400897211 */ /* 0x000fca00018f0eff */
[----:B----4-:R-:W4:Y:S01]  /*38aa0*/  LDC R55, c[0x0][0x278] ;  /* 0x00009e00ff377b82 */ /* 0x010f220000000800 */
[----:B------:R-:W-:Y:S01]  /*38ab0*/  IMAD R0, R147, 0x2, R21 ;  /* 0x0000000293007824 */ /* 0x000fe200078e0215 */
[C---:B------:R-:W-:Y:S01]  /*38ac0*/  LEA R12, P1, R21.reuse, R3, 0x1 ;  /* 0x00000003150c7211 */ /* 0x040fe200078208ff */
[----:B------:R-:W-:Y:S03]  /*38ad0*/  STG.E.U16 desc[UR56][R14.64], R8 ;  /* 0x000000080e007986 */ /* 0x000fe6000c101538 */
[----:B------:R-:W-:Y:S01]  /*38ae0*/  LEA.HI.X.SX32 R13, R21, R20, 0x1, P1 ;  /* 0x00000014150d7211 */ /* 0x000fe200008f0eff */
[----:B------:R5:W-:Y:S01]  /*38af0*/  STG.E.U16 desc[UR56][R136.64], R9 ;  /* 0x0000000988007986 */ /* 0x000be2000c101538 */
[----:B------:R-:W-:Y:S01]  /*38b00*/  LEA R2, R147, R0, 0x1 ;  /* 0x0000000093027211 */ /* 0x000fe200078e08ff */
[----:B------:R-:W0:Y:S02]  /*38b10*/  LDC R21, c[0x0][0x278] ;  /* 0x00009e00ff157b82 */ /* 0x000e240000000800 */
[----:B------:R1:W-:Y:S01]  /*38b20*/  STG.E.U16 desc[UR56][R138.64], R10 ;  /* 0x0000000a8a007986 */ /* 0x0003e2000c101538 */
[----:B-----5:R-:W-:-:S05]  /*38b30*/  PRMT R137, R8, 0x7632, R137 ;  /* 0x0000763208897816 */ /* 0x020fca0000000089 */
[----:B------:R-:W5:Y:S01]  /*38b40*/  LDC R136, c[0x0][0x278] ;  /* 0x00009e00ff887b82 */ /* 0x000f620000000800 */
[CC--:B------:R-:W-:Y:S02]  /*38b50*/  LEA R8, P3, R0.reuse, R3.reuse, 0x1 ;  /* 0x0000000300087211 */ /* 0x0c0fe400078608ff */
[----:B-1----:R-:W-:Y:S02]  /*38b60*/  PRMT R139, R9, 0x7632, R139 ;  /* 0x00007632098b7816 */ /* 0x002fe4000000008b */
[----:B------:R-:W-:Y:S02]  /*38b70*/  LEA.HI.X.SX32 R9, R0, R20, 0x1, P3 ;  /* 0x0000001400097211 */ /* 0x000fe400018f0eff */
[CC--:B------:R-:W-:Y:S02]  /*38b80*/  LEA R14, P1, R2.reuse, R3.reuse, 0x1 ;  /* 0x00000003020e7211 */ /* 0x0c0fe400078208ff */
[----:B------:R-:W-:Y:S02]  /*38b90*/  LEA R0, R141, R2, 0x1 ;  /* 0x000000028d007211 */ /* 0x000fe400078e08ff */
[----:B------:R-:W-:Y:S01]  /*38ba0*/  LEA.HI.X.SX32 R15, R2, R20, 0x1, P1 ;  /* 0x00000014020f7211 */ /* 0x000fe200008f0eff */
[----:B------:R-:W-:Y:S01]  /*38bb0*/  STG.E.U16 desc[UR56][R12.64], R11 ;  /* 0x0000000b0c007986 */ /* 0x000fe2000c101538 */
[----:B------:R-:W-:Y:S01]  /*38bc0*/  LEA R52, P1, R0, R3, 0x1 ;  /* 0x0000000300347211 */ /* 0x000fe200078208ff */
[----:B------:R-:W1:Y:S01]  /*38bd0*/  LDC R141, c[0x0][0x278] ;  /* 0x00009e00ff8d7b82 */ /* 0x000e620000000800 */
[----:B---3--:R-:W-:-:S02]  /*38be0*/  LEA R2, R53, R0, 0x1 ;  /* 0x0000000035027211 */ /* 0x008fc400078e08ff */
[----:B------:R-:W-:Y:S02]  /*38bf0*/  LEA.HI.X.SX32 R53, R0, R20, 0x1, P1 ;  /* 0x0000001400357211 */ /* 0x000fe400008f0eff */
[CC--:B------:R-:W-:Y:S02]  /*38c00*/  LEA R54, P1, R2.reuse, R3.reuse, 0x1 ;  /* 0x0000000302367211 */ /* 0x0c0fe400078208ff */
[----:B----4-:R-:W-:Y:S01]  /*38c10*/  LEA R0, R55, R2, 0x1 ;  /* 0x0000000237007211 */ /* 0x010fe200078e08ff */
[----:B------:R3:W-:Y:S01]  /*38c20*/  STG.E.U16 desc[UR56][R8.64], R137 ;  /* 0x0000008908007986 */ /* 0x0007e2000c101538 */
[----:B------:R-:W-:Y:S02]  /*38c30*/  LEA.HI.X.SX32 R55, R2, R20, 0x1, P1 ;  /* 0x0000001402377211 */ /* 0x000fe400008f0eff */
[----:B------:R-:W-:Y:S02]  /*38c40*/  PRMT R140, R10, 0x7632, R140 ;  /* 0x000076320a8c7816 */ /* 0x000fe4000000008c */
[----:B0-----:R-:W-:Y:S01]  /*38c50*/  LEA R2, R143, R0, 0x1 ;  /* 0x000000008f027211 */ /* 0x001fe200078e08ff */
[----:B------:R0:W-:Y:S01]  /*38c60*/  STG.E.U16 desc[UR56][R14.64], R139 ;  /* 0x0000008b0e007986 */ /* 0x0001e2000c101538 */
[----:B---3--:R-:W3:Y:S03]  /*38c70*/  LDC R137, c[0x0][0x278] ;  /* 0x00009e00ff897b82 */ /* 0x008ee60000000800 */
[----:B------:R4:W-:Y:S01]  /*38c80*/  STG.E.U16 desc[UR56][R52.64], R140 ;  /* 0x0000008c34007986 */ /* 0x0009e2000c101538 */
[----:B------:R-:W-:Y:S01]  /*38c90*/  LEA R8, P1, R0, R3, 0x1 ;  /* 0x0000000300087211 */ /* 0x000fe200078208ff */
[----:B------:R-:W-:Y:S01]  /*38ca0*/  IMAD R21, R21, 0x2, R2 ;  /* 0x0000000215157824 */ /* 0x000fe200078e0202 */
[----:B------:R-:W-:-:S02]  /*38cb0*/  PRMT R138, R11, 0x7632, R138 ;  /* 0x000076320b8a7816 */ /* 0x000fc4000000008a */
[-C--:B------:R-:W-:Y:S02]  /*38cc0*/  LEA.HI.X.SX32 R9, R0, R20.reuse, 0x1, P1 ;  /* 0x0000001400097211 */ /* 0x080fe400008f0eff */
[C---:B------:R-:W-:Y:S01]  /*38cd0*/  LEA R12, P1, R21.reuse, R3, 0x1 ;  /* 0x00000003150c7211 */ /* 0x040fe200078208ff */
[----:B0-----:R-:W0:Y:S08]  /*38ce0*/  LDC R139, c[0x0][0x278] ;  /* 0x00009e00ff8b7b82 */ /* 0x001e300000000800 */
[----:B----4-:R-:W4:Y:S01]  /*38cf0*/  LDC R53, c[0x0][0x278] ;  /* 0x00009e00ff357b82 */ /* 0x010f220000000800 */
[----:B------:R5:W-:Y:S01]  /*38d00*/  STG.E.U16 desc[UR56][R54.64], R138 ;  /* 0x0000008a36007986 */ /* 0x000be2000c101538 */
[----:B------:R-:W-:-:S02]  /*38d10*/  LEA.HI.X.SX32 R13, R21, R20, 0x1, P1 ;  /* 0x00000014150d7211 */ /* 0x000fc400008f0eff */
[----:B--2---:R-:W-:Y:S02]  /*38d20*/  LEA R21, R22, R21, 0x1 ;  /* 0x0000001516157211 */ /* 0x004fe400078e08ff */
[-C--:B------:R-:W-:Y:S02]  /*38d30*/  LEA R10, P3, R2, R3.reuse, 0x1 ;  /* 0x00000003020a7211 */ /* 0x080fe400078608ff */
[C---:B------:R-:W-:Y:S01]  /*38d40*/  LEA R14, P1, R21.reuse, R3, 0x1 ;  /* 0x00000003150e7211 */ /* 0x040fe200078208ff */
[----:B-----5:R-:W2:Y:S01]  /*38d50*/  LDC R55, c[0x0][0x278] ;  /* 0x00009e00ff377b82 */ /* 0x020ea20000000800 */
[----:B------:R-:W-:Y:S01]  /*38d60*/  LEA R0, R136, R21, 0x1 ;  /* 0x0000001588007211 */ /* 0x000fe200078e08ff */
[----:B------:R5:W-:Y:S01]  /*38d70*/  STG.E.U16 desc[UR56][R8.64], R16 ;  /* 0x0000001008007986 */ /* 0x000be2000c101538 */
[-C--:B------:R-:W-:Y:S02]  /*38d80*/  LEA.HI.X.SX32 R11, R2, R20.reuse, 0x1, P3 ;  /* 0x00000014020b7211 */ /* 0x080fe400018f0eff */
[----:B------:R-:W-:-:S02]  /*38d90*/  LEA.HI.X.SX32 R15, R21, R20, 0x1, P1 ;  /* 0x00000014150f7211 */ /* 0x000fc400008f0eff */
[----:B---3--:R-:W-:Y:S01]  /*38da0*/  LEA R2, R137, R0, 0x1 ;  /* 0x0000000089027211 */ /* 0x008fe200078e08ff */
[----:B------:R-:W3:Y:S01]  /*38db0*/  LDC R21, c[0x0][0x278] ;  /* 0x00009e00ff157b82 */ /* 0x000ee20000000800 */
[----:B------:R1:W-:Y:S01]  /*38dc0*/  STG.E.U16 desc[UR56][R10.64], R17 ;  /* 0x000000110a007986 */ /* 0x0003e2000c101538 */
[----:B-----5:R-:W-:-:S03]  /*38dd0*/  LEA R8, P1, R0, R3, 0x1 ;  /* 0x0000000300087211 */ /* 0x020fc600078208ff */
[----:B------:R5:W-:Y:S01]  /*38de0*/  STG.E.U16 desc[UR56][R12.64], R18 ;  /* 0x000000120c007986 */ /* 0x000be2000c101538 */
[----:B------:R-:W-:Y:S02]  /*38df0*/  PRMT R54, R19, 0x7632, R54 ;  /* 0x0000763213367816 */ /* 0x000fe40000000036 */
[----:B------:R-:W3:Y:S01]  /*38e00*/  LDC R137, c[0x0][0x278] ;  /* 0x00009e00ff897b82 */ /* 0x000ee20000000800 */
[----:B------:R-:W-:Y:S02]  /*38e10*/  LEA.HI.X.SX32 R9, R0, R20, 0x1, P1 ;  /* 0x0000001400097211 */ /* 0x000fe400008f0eff */
[----:B----4-:R-:W-:Y:S02]  /*38e20*/  LEA R0, R53, R2, 0x1 ;  /* 0x0000000235007211 */ /* 0x010fe400078e08ff */
[C---:B-1----:R-:W-:Y:S01]  /*38e30*/  LEA R10, P1, R2.reuse, R3, 0x1 ;  /* 0x00000003020a7211 */ /* 0x042fe200078208ff */
[----:B------:R1:W-:Y:S02]  /*38e40*/  STG.E.U16 desc[UR56][R14.64], R19 ;  /* 0x000000130e007986 */ /* 0x0003e4000c101538 */
[----:B------:R-:W4:Y:S01]  /*38e50*/  LDC R53, c[0x0][0x278] ;  /* 0x00009e00ff357b82 */ /* 0x000f220000000800 */
[----:B------:R-:W-:-:S02]  /*38e60*/  LEA.HI.X.SX32 R11, R2, R20, 0x1, P1 ;  /* 0x00000014020b7211 */ /* 0x000fc400008f0eff */
[----:B-----5:R-:W-:Y:S02]  /*38e70*/  PRMT R13, R16, 0x7632, R13 ;  /* 0x00007632100d7816 */ /* 0x020fe4000000000d */
[CC--:B------:R-:W-:Y:S02]  /*38e80*/  LEA R12, P1, R0.reuse, R3.reuse, 0x1 ;  /* 0x00000003000c7211 */ /* 0x0c0fe400078208ff */
[----:B0-----:R-:W-:Y:S01]  /*38e90*/  LEA R2, R139, R0, 0x1 ;  /* 0x000000008b027211 */ /* 0x001fe200078e08ff */
[----:B------:R0:W-:Y:S01]  /*38ea0*/  STG.E.U16 desc[UR56][R8.64], R13 ;  /* 0x0000000d08007986 */ /* 0x0001e2000c101538 */
[----:B-1----:R-:W1:Y:S01]  /*38eb0*/  LDC R19, c[0x0][0x278] ;  /* 0x00009e00ff137b82 */ /* 0x002e620000000800 */
[----:B------:R-:W-:Y:S02]  /*38ec0*/  PRMT R22, R17, 0x7632, R22 ;  /* 0x0000763211167816 */ /* 0x000fe40000000016 */
[----:B0-----:R-:W-:Y:S01]  /*38ed0*/  LEA.HI.X.SX32 R13, R0, R20, 0x1, P1 ;  /* 0x00000014000d7211 */ /* 0x001fe200008f0eff */
[----:B--2---:R-:W-:Y:S01]  /*38ee0*/  IMAD R0, R55, 0x2, R2 ;  /* 0x0000000237007824 */ /* 0x004fe200078e0202 */
[----:B------:R-:W-:-:S03]  /*38ef0*/  LEA R16, P1, R2, R3, 0x1 ;  /* 0x0000000302107211 */ /* 0x000fc600078208ff */
[----:B------:R-:W0:Y:S01]  /*38f00*/  LDC R55, c[0x0][0x278] ;  /* 0x00009e00ff377b82 */ /* 0x000e220000000800 */
[----:B------:R-:W-:Y:S02]  /*38f10*/  LEA.HI.X.SX32 R17, R2, R20, 0x1, P1 ;  /* 0x0000001402117211 */ /* 0x000fe400008f0eff */
[----:B------:R-:W-:Y:S02]  /*38f20*/  LEA R2, R141, R0, 0x1 ;  /* 0x000000008d027211 */ /* 0x000fe400078e08ff */
[----:B------:R-:W-:Y:S02]  /*38f30*/  PRMT R52, R18, 0x7632, R52 ;  /* 0x0000763212347816 */ /* 0x000fe40000000034 */
[----:B---3--:R-:W-:Y:S02]  /*38f40*/  LEA R18, R21, R2, 0x1 ;  /* 0x0000000215127211 */ /* 0x008fe400078e08ff */
[C---:B------:R-:W-:Y:S01]  /*38f50*/  LEA R8, P1, R0.reuse, R3, 0x1 ;  /* 0x0000000300087211 */ /* 0x040fe200078208ff */
[----:B------:R-:W2:Y:S03]  /*38f60*/  LDC R21, c[0x0][0x278] ;  /* 0x00009e00ff157b82 */ /* 0x000ea60000000800 */
[----:B------:R-:W-:-:S02]  /*38f70*/  LEA.HI.X.SX32 R9, R0, R20, 0x1, P1 ;  /* 0x0000001400097211 */ /* 0x000fc400008f0eff */
[CC--:B------:R-:W-:Y:S01]  /*38f80*/  LEA R14, P1, R18.reuse, R3.reuse, 0x1 ;  /* 0x00000003120e7211 */ /* 0x0c0fe200078208ff */
[----:B------:R3:W-:Y:S03]  /*38f90*/  STG.E.U16 desc[UR56][R10.64], R22 ;  /* 0x000000160a007986 */ /* 0x0007e6000c101538 */
[----:B------:R-:W-:Y:S01]  /*38fa0*/  LEA.HI.X.SX32 R15, R18, R20, 0x1, P1 ;  /* 0x00000014120f7211 */ /* 0x000fe200008f0eff */
[----:B------:R5:W-:Y:S01]  /*38fb0*/  STG.E.U16 desc[UR56][R12.64], R52 ;  /* 0x000000340c007986 */ /* 0x000be2000c101538 */
[----:B----4-:R-:W-:Y:S02]  /*38fc0*/  LEA R18, R53, R18, 0x1 ;  /* 0x0000001235127211 */ /* 0x010fe400078e08ff */
[----:B------:R-:W4:Y:S01]  /*38fd0*/  LDC R53, c[0x0][0x278] ;  /* 0x00009e00ff357b82 */ /* 0x000f220000000800 */
[----:B------:R5:W-:Y:S01]  /*38fe0*/  STG.E.U16 desc[UR56][R16.64], R54 ;  /* 0x0000003610007986 */ /* 0x000be2000c101538 */
[----:B---3--:R-:W-:-:S02]  /*38ff0*/  LEA R10, P3, R2, R3, 0x1 ;  /* 0x00000003020a7211 */ /* 0x008fc400078608ff */
[----:B-1----:R-:W-:Y:S02]  /*39000*/  LEA R0, R19, R18, 0x1 ;  /* 0x0000001213007211 */ /* 0x002fe400078e08ff */
[-C--:B------:R-:W-:Y:S02]  /*39010*/  LEA.HI.X.SX32 R11, R2, R20.reuse, 0x1, P3 ;  /* 0x00000014020b7211 */ /* 0x080fe400018f0eff */
[----:B------:R-:W1:Y:S01]  /*39020*/  LDC R19, c[0x0][0x278] ;  /* 0x00009e00ff137b82 */ /* 0x000e620000000800 */
[C---:B-----5:R-:W-:Y:S01]  /*39030*/  LEA R12, P1, R18.reuse, R3, 0x1 ;  /* 0x00000003120c7211 */ /* 0x060fe200078208ff */
[----:B------:R-:W-:Y:S06]  /*39040*/  STG.E.U16 desc[UR56][R8.64], R4 ;  /* 0x0000000408007986 */ /* 0x000fec000c101538 */
[----:B------:R-:W3:Y:S01]  /*39050*/  LDC R17, c[0x0][0x278] ;  /* 0x00009e00ff117b82 */ /* 0x000ee20000000800 */
[----:B------:R5:W-:Y:S01]  /*39060*/  STG.E.U16 desc[UR56][R10.64], R5 ;  /* 0x000000050a007986 */ /* 0x000be2000c101538 */
[----:B------:R-:W-:-:S02]  /*39070*/  LEA.HI.X.SX32 R13, R18, R20, 0x1, P1 ;  /* 0x00000014120d7211 */ /* 0x000fc400008f0eff */
[----:B0-----:R-:W-:Y:S01]  /*39080*/  LEA R2, R55, R0, 0x1 ;  /* 0x0000000037027211 */ /* 0x001fe200078e08ff */
[----:B------:R0:W-:Y:S01]  /*39090*/  STG.E.U16 desc[UR56][R14.64], R6 ;  /* 0x000000060e007986 */ /* 0x0001e2000c101538 */
[----:B-----5:R-:W-:Y:S02]  /*390a0*/  PRMT R11, R4, 0x7632, R11 ;  /* 0x00007632040b7816 */ /* 0x020fe4000000000b */
[CC--:B------:R-:W-:Y:S02]  /*390b0*/  LEA R4, P1, R0.reuse, R3.reuse, 0x1 ;  /* 0x0000000300047211 */ /* 0x0c0fe400078208ff */
[----:B0-----:R-:W-:Y:S02]  /*390c0*/  PRMT R15, R5, 0x7632, R15 ;  /* 0x00007632050f7816 */ /* 0x001fe4000000000f */
[-C--:B------:R-:W-:Y:S01]  /*390d0*/  LEA.HI.X.SX32 R5, R0, R20.reuse, 0x1, P1 ;  /* 0x0000001400057211 */ /* 0x080fe200008f0eff */
[----:B--2---:R-:W-:Y:S01]  /*390e0*/  IMAD R0, R21, 0x2, R2 ;  /* 0x0000000215007824 */ /* 0x004fe200078e0202 */
[C---:B------:R-:W-:Y:S01]  /*390f0*/  LEA R8, P1, R2.reuse, R3, 0x1 ;  /* 0x0000000302087211 */ /* 0x040fe200078208ff */
[----:B------:R-:W0:Y:S03]  /*39100*/  LDC R21, c[0x0][0x278] ;  /* 0x00009e00ff157b82 */ /* 0x000e260000000800 */
[----:B------:R-:W-:-:S02]  /*39110*/  LEA.HI.X.SX32 R9, R2, R20, 0x1, P1 ;  /* 0x0000001402097211 */ /* 0x000fc400008f0eff */
[----:B------:R-:W-:Y:S01]  /*39120*/  LEA R10, P1, R0, R3, 0x1 ;  /* 0x00000003000a7211 */ /* 0x000fe200078208ff */
[----:B------:R2:W-:Y:S01]  /*39130*/  STG.E.U16 desc[UR56][R12.64], R7 ;  /* 0x000000070c007986 */ /* 0x0005e2000c101538 */
[----:B------:R-:W-:-:S03]  /*39140*/  LEA R2, R137, R0, 0x1 ;  /* 0x0000000089027211 */ /* 0x000fc600078e08ff */
[----:B------:R5:W-:Y:S04]  /*39150*/  STG.E.U16 desc[UR56][R4.64], R11 ;  /* 0x0000000b04007986 */ /* 0x000be8000c101538 */
[----:B------:R4:W-:Y:S01]  /*39160*/  STG.E.U16 desc[UR56][R8.64], R15 ;  /* 0x0000000f08007986 */ /* 0x0009e2000c101538 */
[----:B--2---:R-:W2:Y:S01]  /*39170*/  LDC R13, c[0x0][0x278] ;  /* 0x00009e00ff0d7b82 */ /* 0x004ea20000000800 */
[----:B-----5:R-:W-:Y:S02]  /*39180*/  LEA.HI.X.SX32 R11, R0, R20, 0x1, P1 ;  /* 0x00000014000b7211 */ /* 0x020fe400008f0eff */
[----:B------:R-:W-:Y:S02]  /*39190*/  LEA R14, P1, R2, R3, 0x1 ;  /* 0x00000003020e7211 */ /* 0x000fe400078208ff */
[----:B---3--:R-:W-:-:S02]  /*391a0*/  LEA R0, R17, R2, 0x1 ;  /* 0x0000000211007211 */ /* 0x008fc400078e08ff */
[----:B----4-:R-:W-:Y:S01]  /*391b0*/  LEA.HI.X.SX32 R15, R2, R20, 0x1, P1 ;  /* 0x00000014020f7211 */ /* 0x010fe200008f0eff */
[----:B------:R-:W3:Y:S01]  /*391c0*/  LDC R17, c[0x0][0x278] ;  /* 0x00009e00ff117b82 */ /* 0x000ee20000000800 */
[----:B-1----:R-:W-:Y:S02]  /*391d0*/  LEA R2, R19, R0, 0x1 ;  /* 0x0000000013027211 */ /* 0x002fe400078e08ff */
[----:B------:R-:W-:Y:S02]  /*391e0*/  LEA R4, P1, R0, R3, 0x1 ;  /* 0x0000000300047211 */ /* 0x000fe400078208ff */
[----:B------:R-:W-:-:S03]  /*391f0*/  LEA R12, R53, R2, 0x1 ;  /* 0x00000002350c7211 */ /* 0x000fc600078e08ff */
[----:B------:R-:W1:Y:S01]  /*39200*/  LDC R19, c[0x0][0x278] ;  /* 0x00009e00ff137b82 */ /* 0x000e620000000800 */
[----:B------:R-:W-:Y:S02]  /*39210*/  PRMT R16, R6, 0x7632, R16 ;  /* 0x0000763206107816 */ /* 0x000fe40000000010 */
[-C--:B------:R-:W-:Y:S02]  /*39220*/  LEA.HI.X.SX32 R5, R0, R20.reuse, 0x1, P1 ;  /* 0x0000001400057211 */ /* 0x080fe400008f0eff */
[----:B------:R-:W-:Y:S02]  /*39230*/  PRMT R18, R7, 0x7632, R18 ;  /* 0x0000763207127816 */ /* 0x000fe40000000012 */
[C---:B------:R-:W-:Y:S01]  /*39240*/  LEA R8, P1, R12.reuse, R3, 0x1 ;  /* 0x000000030c087211 */ /* 0x040fe200078208ff */
[----:B------:R-:W4:Y:S01]  /*39250*/  LDC R53, c[0x0][0x278] ;  /* 0x00009e00ff357b82 */ /* 0x000f220000000800 */
[----:B------:R5:W-:Y:S02]  /*39260*/  STG.E.U16 desc[UR56][R10.64], R16 ;  /* 0x000000100a007986 */ /* 0x000be4000c101538 */
[----:B------:R-:W-:-:S02]  /*39270*/  LEA.HI.X.SX32 R9, R12, R20, 0x1, P1 ;  /* 0x000000140c097211 */ /* 0x000fc400008f0eff */
[----:B------:R5:W-:Y:S01]  /*39280*/  STG.E.U16 desc[UR56][R14.64], R18 ;  /* 0x000000120e007986 */ /* 0x000be2000c101538 */
[----:B0-----:R-:W-:Y:S02]  /*39290*/  LEA R12, R21, R12, 0x1 ;  /* 0x0000000c150c7211 */ /* 0x001fe400078e08ff */
[-C--:B------:R-:W-:Y:S01]  /*392a0*/  LEA R6, P3, R2, R3.reuse, 0x1 ;  /* 0x0000000302067211 */ /* 0x080fe200078608ff */
[----:B------:R-:W0:Y:S02]  /*392b0*/  LDC R21, c[0x0][0x278] ;  /* 0x00009e00ff157b82 */ /* 0x000e240000000800 */
[----:B--2---:R-:W-:Y:S01]  /*392c0*/  IMAD R0, R13, 0x2, R12 ;  /* 0x000000020d007824 */ /* 0x004fe200078e020c */
[----:B-----5:R-:W-:-:S05]  /*392d0*/  LEA R10, P1, R12, R3, 0x1 ;  /* 0x000000030c0a7211 */ /* 0x020fca00078208ff */
[----:B------:R-:W2:Y:S01]  /*392e0*/  LDC R15, c[0x0][0x278] ;  /* 0x00009e00ff0f7b82 */ /* 0x000ea20000000800 */
[-C--:B------:R-:W-:Y:S01]  /*392f0*/  LEA.HI.X.SX32 R7, R2, R20.reuse, 0x1, P3 ;  /* 0x0000001402077211 */ /* 0x080fe200018f0eff */
[----:B------:R5:W-:Y:S01]  /*39300*/  STG.E.U16 desc[UR56][R4.64], R60 ;  /* 0x0000003c04007986 */ /* 0x000be2000c101538 */
[----:B------:R-:W-:Y:S02]  /*39310*/  LEA.HI.X.SX32 R11, R12, R20, 0x1, P1 ;  /* 0x000000140c0b7211 */ /* 0x000fe400008f0eff */
[----:B---3--:R-:W-:Y:S01]  /*39320*/  LEA R2, R17, R0, 0x1 ;  /* 0x0000000011027211 */ /* 0x008fe200078e08ff */
[----:B------:R3:W-:Y:S02]  /*39330*/  STG.E.U16 desc[UR56][R6.64], R61 ;  /* 0x0000003d06007986 */ /* 0x0007e4000c101538 */
[----:B------:R-:W0:Y:S01]  /*39340*/  LDC R17, c[0x0][0x278] ;  /* 0x00009e00ff117b82 */ /* 0x000e220000000800 */
[C---:B-----5:R-:W-:Y:S01]  /*39350*/  LEA R4, P1, R0.reuse, R3, 0x1 ;  /* 0x0000000300047211 */ /* 0x060fe200078208ff */
[----:B------:R5:W-:Y:S03]  /*39360*/  STG.E.U16 desc[UR56][R8.64], R62 ;  /* 0x0000003e08007986 */ /* 0x000be6000c101538 */
[----:B------:R-:W-:-:S02]  /*39370*/  LEA.HI.X.SX32 R5, R0, R20, 0x1, P1 ;  /* 0x0000001400057211 */ /* 0x000fc400008f0eff */
[CC--:B---3--:R-:W-:Y:S02]  /*39380*/  LEA R6, P1, R2.reuse, R3.reuse, 0x1 ;  /* 0x0000000302067211 */ /* 0x0c8fe400078208ff */
[----:B-1----:R-:W-:Y:S02]  /*39390*/  LEA R0, R19, R2, 0x1 ;  /* 0x0000000213007211 */ /* 0x002fe400078e08ff */
[----:B------:R-:W-:Y:S02]  /*393a0*/  LEA.HI.X.SX32 R7, R2, R20, 0x1, P1 ;  /* 0x0000001402077211 */ /* 0x000fe400008f0eff */
[----:B-----5:R-:W-:Y:S01]  /*393b0*/  PRMT R9, R60, 0x7632, R9 ;  /* 0x000076323c097816 */ /* 0x020fe20000000009 */
[----:B------:R-:W-:Y:S01]  /*393c0*/  STG.E.U16 desc[UR56][R10.64], R63 ;  /* 0x0000003f0a007986 */ /* 0x000fe2000c101538 */
[----:B------:R-:W-:Y:S01]  /*393d0*/  LEA R8, P1, R0, R3, 0x1 ;  /* 0x0000000300087211 */ /* 0x000fe200078208ff */
[----:B------:R-:W1:Y:S01]  /*393e0*/  LDC R19, c[0x0][0x278] ;  /* 0x00009e00ff137b82 */ /* 0x000e620000000800 */
[----:B----4-:R-:W-:Y:S01]  /*393f0*/  LEA R2, R53, R0, 0x1 ;  /* 0x0000000035027211 */ /* 0x010fe200078e08ff */
[----:B------:R3:W-:Y:S01]  /*39400*/  STG.E.U16 desc[UR56][R4.64], R9 ;  /* 0x0000000904007986 */ /* 0x0007e2000c101538 */
[----:B------:R-:W-:-:S02]  /*39410*/  PRMT R16, R61, 0x7632, R16 ;  /* 0x000076323d107816 */ /* 0x000fc40000000010 */
[----:B------:R-:W-:-:S03]  /*39420*/  PRMT R13, R62, 0x7632, R13 ;  /* 0x000076323e0d7816 */ /* 0x000fc6000000000d */
[----:B------:R-:W-:Y:S01]  /*39430*/  STG.E.U16 desc[UR56][R6.64], R16 ;  /* 0x0000001006007986 */ /* 0x000fe2000c101538 */
[----:B------:R-:W-:Y:S01]  /*39440*/  PRMT R18, R63, 0x7632, R18 ;  /* 0x000076323f127816 */ /* 0x000fe20000000012 */
[----:B------:R-:W4:Y:S01]  /*39450*/  LDC R53, c[0x0][0x278] ;  /* 0x00009e00ff357b82 */ /* 0x000f220000000800 */
[----:B---3--:R-:W-:Y:S02]  /*39460*/  LEA.HI.X.SX32 R9, R0, R20, 0x1, P1 ;  /* 0x0000001400097211 */ /* 0x008fe400008f0eff */
[----:B--2---:R-:W-:Y:S02]  /*39470*/  LEA R0, R15, R2, 0x1 ;  /* 0x000000020f007211 */ /* 0x004fe400078e08ff */
[----:B------:R-:W-:-:S03]  /*39480*/  LEA R12, P1, R2, R3, 0x1 ;  /* 0x00000003020c7211 */ /* 0x000fc600078208ff */
[----:B------:R-:W2:Y:S01]  /*39490*/  LDC R15, c[0x0][0x278] ;  /* 0x00009e00ff0f7b82 */ /* 0x000ea20000000800 */
[----:B------:R3:W-:Y:S02]  /*394a0*/  STG.E.U16 desc[UR56][R8.64], R13 ;  /* 0x0000000d08007986 */ /* 0x0007e4000c101538 */
[----:B---3--:R-:W-:Y:S02]  /*394b0*/  LEA.HI.X.SX32 R13, R2, R20, 0x1, P1 ;  /* 0x00000014020d7211 */ /* 0x008fe400008f0eff */
[----:B0-----:R-:W-:-:S03]  /*394c0*/  LEA R2, R21, R0, 0x1 ;  /* 0x0000000015027211 */ /* 0x001fc600078e08ff */
[----:B------:R-:W0:Y:S01]  /*394d0*/  LDC R21, c[0x0][0x278] ;  /* 0x00009e00ff157b82 */ /* 0x000e220000000800 */
[----:B------:R-:W-:Y:S01]  /*394e0*/  LEA R4, P1, R0, R3, 0x1 ;  /* 0x0000000300047211 */ /* 0x000fe200078208ff */
[----:B------:R-:W-:-:S03]  /*394f0*/  IMAD R14, R17, 0x2, R2 ;  /* 0x00000002110e7824 */ /* 0x000fc600078e0202 */
[----:B------:R-:W-:-:S03]  /*39500*/  LEA.HI.X.SX32 R5, R0, R20, 0x1, P1 ;  /* 0x0000001400057211 */ /* 0x000fc600008f0eff */
[----:B------:R-:W3:Y:S01]  /*39510*/  LDC R17, c[0x0][0x278] ;  /* 0x00009e00ff117b82 */ /* 0x000ee20000000800 */
[CC--:B------:R-:W-:Y:S01]  /*39520*/  LEA R10, P1, R14.reuse, R3.reuse, 0x1 ;  /* 0x000000030e0a7211 */ /* 0x0c0fe200078208ff */
[----:B------:R5:W-:Y:S03]  /*39530*/  STG.E.U16 desc[UR56][R12.64], R18 ;  /* 0x000000120c007986 */ /* 0x000be6000c101538 */
[----:B------:R-:W-:Y:S02]  /*39540*/  LEA.HI.X.SX32 R11, R14, R20, 0x1, P1 ;  /* 0x000000140e0b7211 */ /* 0x000fe400008f0eff */
[----:B-1----:R-:W-:Y:S02]  /*39550*/  LEA R14, R19, R14, 0x1 ;  /* 0x0000000e130e7211 */ /* 0x002fe400078e08ff */
[-C--:B------:R-:W-:Y:S01]  /*39560*/  LEA R6, P3, R2, R3.reuse, 0x1 ;  /* 0x0000000302067211 */ /* 0x080fe200078608ff */
[----:B-----5:R-:W1:Y:S01]  /*39570*/  LDC R13, c[0x0][0x278] ;  /* 0x00009e00ff0d7b82 */ /* 0x020e620000000800 */
[----:B------:R-:W-:-:S02]  /*39580*/  LEA R8, P1, R14, R3, 0x1 ;  /* 0x000000030e087211 */ /* 0x000fc400078208ff */
[----:B--2---:R-:W-:Y:S01]  /*39590*/  LEA R0, R15, R14, 0x1 ;  /* 0x0000000e0f007211 */ /* 0x004fe200078e08ff */
[----:B------:R2:W-:Y:S01]  /*395a0*/  STG.E.U16 desc[UR56][R4.64], R64 ;  /* 0x0000004004007986 */ /* 0x0005e2000c101538 */
[----:B------:R-:W-:-:S03]  /*395b0*/  LEA.HI.X.SX32 R7, R2, R20, 0x1, P3 ;  /* 0x0000001402077211 */ /* 0x000fc600018f0eff */
[----:B------:R-:W5:Y:S01]  /*395c0*/  LDC R15, c[0x0][0x278] ;  /* 0x00009e00ff0f7b82 */ /* 0x000f620000000800 */
[----:B------:R-:W-:Y:S02]  /*395d0*/  LEA.HI.X.SX32 R9, R14, R20, 0x1, P1 ;  /* 0x000000140e097211 */ /* 0x000fe400008f0eff */
[----:B0-----:R-:W-:Y:S01]  /*395e0*/  LEA R2, R21, R0, 0x1 ;  /* 0x0000000015027211 */ /* 0x001fe200078e08ff */
[----:B------:R0:W-:Y:S01]  /*395f0*/  STG.E.U16 desc[UR56][R6.64], R65 ;  /* 0x0000004106007986 */ /* 0x0001e2000c101538 */
[----:B--2---:R-:W-:-:S03]  /*39600*/  LEA R4, P1, R0, R3, 0x1 ;  /* 0x0000000300047211 */ /* 0x004fc600078208ff */
[----:B------:R-:W2:Y:S01]  /*39610*/  LDC R19, c[0x0][0x278] ;  /* 0x00009e00ff137b82 */ /* 0x000ea20000000800 */
[----:B------:R-:W-:Y:S01]  /*39620*/  LEA.HI.X.SX32 R5, R0, R20, 0x1, P1 ;  /* 0x0000001400057211 */ /* 0x000fe200008f0eff */
[----:B------:R4:W-:Y:S01]  /*39630*/  STG.E.U16 desc[UR56][R10.64], R66 ;  /* 0x000000420a007986 */ /* 0x0009e2000c101538 */
[----:B---3--:R-:W-:Y:S02]  /*39640*/  LEA R0, R17, R2, 0x1 ;  /* 0x0000000211007211 */ /* 0x008fe400078e08ff */
[C---:B0-----:R-:W-:Y:S01]  /*39650*/  LEA R6, P1, R2.reuse, R3, 0x1 ;  /* 0x0000000302067211 */ /* 0x041fe200078208ff */
[----:B------:R-:W-:Y:S02]  /*39660*/  STG.E.U16 desc[UR56][R8.64], R67 ;  /* 0x0000004308007986 */ /* 0x000fe4000c101538 */
[----:B------:R-:W0:Y:S01]  /*39670*/  LDC R17, c[0x0][0x278] ;  /* 0x00009e00ff117b82 */ /* 0x000e220000000800 */
[----:B------:R-:W-:Y:S02]  /*39680*/  LEA.HI.X.SX32 R7, R2, R20, 0x1, P1 ;  /* 0x0000001402077211 */ /* 0x000fe400008f0eff */
[----:B----4-:R-:W-:-:S02]  /*39690*/  LEA R2, R53, R0, 0x1 ;  /* 0x0000000035027211 */ /* 0x010fc400078e08ff */
[----:B------:R-:W-:-:S03]  /*396a0*/  PRMT R11, R64, 0x7632, R11 ;  /* 0x00007632400b7816 */ /* 0x000fc6000000000b */
[----:B------:R-:W3:Y:S01]  /*396b0*/  LDC R21, c[0x0][0x278] ;  /* 0x00009e00ff157b82 */ /* 0x000ee20000000800 */
[----:B------:R-:W-:Y:S01]  /*396c0*/  LEA R10, P1, R0, R3, 0x1 ;  /* 0x00000003000a7211 */ /* 0x000fe200078208ff */
[----:B------:R4:W-:Y:S01]  /*396d0*/  STG.E.U16 desc[UR56][R4.64], R11 ;  /* 0x0000000b04007986 */ /* 0x0009e2000c101538 */
[----:B------:R-:W-:Y:S02]  /*396e0*/  PRMT R16, R65, 0x7632, R16 ;  /* 0x0000763241107816 */ /* 0x000fe40000000010 */
[----:B------:R-:W-:-:S03]  /*396f0*/  PRMT R18, R66, 0x7632, R18 ;  /* 0x0000763242127816 */ /* 0x000fc60000000012 */
[----:B------:R-:W3:Y:S01]  /*39700*/  LDC R53, c[0x0][0x278] ;  /* 0x00009e00ff357b82 */ /* 0x000ee20000000800 */
[----:B----4-:R-:W-:Y:S01]  /*39710*/  LEA.HI.X.SX32 R11, R0, R20, 0x1, P1 ;  /* 0x00000014000b7211 */ /* 0x010fe200008f0eff */
[----:B-1----:R-:W-:Y:S01]  /*39720*/  IMAD R0, R13, 0x2, R2 ;  /* 0x000000020d007824 */ /* 0x002fe200078e0202 */
[----:B------:R-:W-:-:S04]  /*39730*/  LEA R12, P1, R2, R3, 0x1 ;  /* 0x00000003020c7211 */ /* 0x000fc800078208ff */
[----:B------:R-:W-:Y:S02]  /*39740*/  LEA.HI.X.SX32 R13, R2, R20, 0x1, P1 ;  /* 0x00000014020d7211 */ /* 0x000fe400008f0eff */
[----:B-----5:R-:W-:Y:S02]  /*39750*/  LEA R2, R15, R0, 0x1 ;  /* 0x000000000f027211 */ /* 0x020fe400078e08ff */
[----:B------:R-:W1:Y:S01]  /*39760*/  LDC R15, c[0x0][0x278] ;  /* 0x00009e00ff0f7b82 */ /* 0x000e620000000800 */
[----:B------:R-:W-:Y:S02]  /*39770*/  LEA R4, P1, R0, R3, 0x1 ;  /* 0x0000000300047211 */ /* 0x000fe400078208ff */
[----:B--2---:R-:W-:-:S05]  /*39780*/  LEA R14, R19, R2, 0x1 ;  /* 0x00000002130e7211 */ /* 0x004fca00078e08ff */
[----:B------:R-:W2:Y:S01]  /*39790*/  LDC R19, c[0x0][0x278] ;  /* 0x00009e00ff137b82 */ /* 0x000ea20000000800 */
[-C--:B------:R-:W-:Y:S02]  /*397a0*/  LEA.HI.X.SX32 R5, R0, R20.reuse, 0x1, P1 ;  /* 0x0000001400057211 */ /* 0x080fe400008f0eff */
[----:B------:R-:W-:Y:S02]  /*397b0*/  PRMT R22, R67, 0x7632, R22 ;  /* 0x0000763243167816 */ /* 0x000fe40000000016 */
[C---:B------:R-:W-:Y:S01]  /*397c0*/  LEA R8, P1, R14.reuse, R3, 0x1 ;  /* 0x000000030e087211 */ /* 0x040fe200078208ff */
[----:B------:R4:W-:Y:S03]  /*397d0*/  STG.E.U16 desc[UR56][R6.64], R16 ;  /* 0x0000001006007986 */ /* 0x0009e6000c101538 */
[----:B------:R-:W-:Y:S01]  /*397e0*/  LEA.HI.X.SX32 R9, R14, R20, 0x1, P1 ;  /* 0x000000140e097211 */ /* 0x000fe200008f0eff */
[----:B------:R5:W-:Y:S01]  /*397f0*/  STG.E.U16 desc[UR56][R10.64], R18 ;  /* 0x000000120a007986 */ /* 0x000be2000c101538 */
[----:B0-----:R-:W-:-:S02]  /*39800*/  LEA R14, R17, R14, 0x1 ;  /* 0x0000000e110e7211 */ /* 0x001fc400078e08ff */
[----:B------:R-:W0:Y:S01]  /*39810*/  LDC R17, c[0x0][0x278] ;  /* 0x00009e00ff117b82 */ /* 0x000e220000000800 */
[----:B------:R5:W-:Y:S01]  /*39820*/  STG.E.U16 desc[UR56][R12.64], R22 ;  /* 0x000000160c007986 */ /* 0x000be2000c101538 */
[----:B---3--:R-:W-:Y:S02]  /*39830*/  LEA R0, R21, R14, 0x1 ;  /* 0x0000000e15007211 */ /* 0x008fe400078e08ff */
[-C--:B----4-:R-:W-:Y:S02]  /*39840*/  LEA R6, P3, R2, R3.reuse, 0x1 ;  /* 0x0000000302067211 */ /* 0x090fe400078608ff */
[----:B-----5:R-:W-:Y:S02]  /*39850*/  LEA R10, P1, R14, R3, 0x1 ;  /* 0x000000030e0a7211 */ /* 0x020fe400078208ff */
[----:B------:R-:W3:Y:S01]  /*39860*/  LDC R13, c[0x0][0x278] ;  /* 0x00009e00ff0d7b82 */ /* 0x000ee20000000800 */
[-C--:B------:R-:W-:Y:S01]  /*39870*/  LEA.HI.X.SX32 R7, R2, R20.reuse, 0x1, P3 ;  /* 0x0000001402077211 */ /* 0x080fe200018f0eff */
[----:B------:R4:W-:Y:S01]  /*39880*/  STG.E.U16 desc[UR56][R4.64], R68 ;  /* 0x0000004404007986 */ /* 0x0009e2000c101538 */
[----:B------:R-:W-:-:S02]  /*39890*/  LEA.HI.X.SX32 R11, R14, R20, 0x1, P1 ;  /* 0x000000140e0b7211 */ /* 0x000fc400008f0eff */
[----:B-1----:R-:W-:-:S03]  /*398a0*/  LEA R2, R15, R0, 0x1 ;  /* 0x000000000f027211 */ /* 0x002fc600078e08ff */
[----:B------:R-:W1:Y:S01]  /*398b0*/  LDC R15, c[0x0][0x278] ;  /* 0x00009e00ff0f7b82 */ /* 0x000e620000000800 */
[----:B------:R5:W-:Y:S01]  /*398c0*/  STG.E.U16 desc[UR56][R6.64], R69 ;  /* 0x0000004506007986 */ /* 0x000be2000c101538 */
[----:B----4-:R-:W-:-:S03]  /*398d0*/  LEA R4, P1, R0, R3, 0x1 ;  /* 0x0000000300047211 */ /* 0x010fc600078208ff */
[----:B------:R4:W-:Y:S03]  /*398e0*/  STG.E.U16 desc[UR56][R8.64], R70 ;  /* 0x0000004608007986 */ /* 0x0009e6000c101538 */
[----:B------:R-:W1:Y:S01]  /*398f0*/  LDC R21, c[0x0][0x278] ;  /* 0x00009e00ff157b82 */ /* 0x000e620000000800 */
[-C--:B------:R-:W-:Y:S01]  /*39900*/  LEA.HI.X.SX32 R5, R0, R20.reuse, 0x1, P1 ;  /* 0x0000001400057211 */ /* 0x080fe200008f0eff */
[----:B--2---:R-:W-:Y:S01]  /*39910*/  IMAD R0, R19, 0x2, R2 ;  /* 0x0000000213007824 */ /* 0x004fe200078e0202 */
[C---:B-----5:R-:W-:Y:S01]  /*39920*/  LEA R6, P1, R2.reuse, R3, 0x1 ;  /* 0x0000000302067211 */ /* 0x060fe200078208ff */
[----:B------:R-:W-:Y:S04]  /*39930*/  STG.E.U16 desc[UR56][R10.64], R71 ;  /* 0x000000470a007986 */ /* 0x000fe8000c101538 */
[----:B------:R-:W2:Y:S01]  /*39940*/  LDC R19, c[0x0][0x278] ;  /* 0x00009e00ff137b82 */ /* 0x000ea20000000800 */
[----:B------:R-:W-:-:S02]  /*39950*/  LEA.HI.X.SX32 R7, R2, R20, 0x1, P1 ;  /* 0x0000001402077211 */ /* 0x000fc400008f0eff */
[----:B----4-:R-:W-:Y:S02]  /*39960*/  PRMT R9, R68, 0x7632, R9 ;  /* 0x0000763244097816 */ /* 0x010fe40000000009 */
[CC--:B------:R-:W-:Y:S02]  /*39970*/  LEA R8, P1, R0.reuse, R3.reuse, 0x1 ;  /* 0x0000000300087211 */ /* 0x0c0fe400078208ff */
[----:B------:R-:W-:Y:S01]  /*39980*/  LEA R2, R53, R0, 0x1 ;  /* 0x0000000035027211 */ /* 0x000fe200078e08ff */
[----:B------:R4:W-:Y:S01]  /*39990*/  STG.E.U16 desc[UR56][R4.64], R9 ;  /* 0x0000000904007986 */ /* 0x0009e2000c101538 */
[----:B------:R-:W-:Y:S01]  /*399a0*/  PRMT R16, R69, 0x7632, R16 ;  /* 0x0000763245107816 */ /* 0x000fe20000000010 */
[----:B------:R-:W5:Y:S01]  /*399b0*/  LDC R53, c[0x0][0x278] ;  /* 0x00009e00ff357b82 */ /* 0x000f620000000800 */
[----:B----4-:R-:W-:Y:S02]  /*399c0*/  LEA.HI.X.SX32 R9, R0, R20, 0x1, P1 ;  /* 0x0000001400097211 */ /* 0x010fe400008f0eff */
[----:B------:R-:W-:-:S02]  /*399d0*/  LEA R12, P1, R2, R3, 0x1 ;  /* 0x00000003020c7211 */ /* 0x000fc400078208ff */
[----:B---3--:R-:W-:Y:S02]  /*399e0*/  LEA R0, R13, R2, 0x1 ;  /* 0x000000020d007211 */ /* 0x008fe400078e08ff */
[----:B------:R-:W-:Y:S02]  /*399f0*/  LEA.HI.X.SX32 R13, R2, R20, 0x1, P1 ;  /* 0x00000014020d7211 */ /* 0x000fe400008f0eff */
[----:B0-----:R-:W-:Y:S02]  /*39a00*/  LEA R2, R17, R0, 0x1 ;  /* 0x0000000011027211 */ /* 0x001fe400078e08ff */
[----:B------:R-:W0:Y:S01]  /*39a10*/  LDC R17, c[0x0][0x278] ;  /* 0x00009e00ff117b82 */ /* 0x000e220000000800 */
[C---:B------:R-:W-:Y:S02]  /*39a20*/  LEA R4, P1, R0.reuse, R3, 0x1 ;  /* 0x0000000300047211 */ /* 0x040fe400078208ff */
[----:B-1----:R-:W-:Y:S02]  /*39a30*/  LEA R14, R15, R2, 0x1 ;  /* 0x000000020f0e7211 */ /* 0x002fe400078e08ff */
[----:B------:R-:W-:-:S03]  /*39a40*/  LEA.HI.X.SX32 R5, R0, R20, 0x1, P1 ;  /* 0x0000001400057211 */ /* 0x000fc600008f0eff */
[----:B------:R-:W1:Y:S01]  /*39a50*/  LDC R15, c[0x0][0x278] ;  /* 0x00009e00ff0f7b82 */ /* 0x000e620000000800 */
[----:B------:R-:W-:Y:S02]  /*39a60*/  PRMT R18, R70, 0x7632, R18 ;  /* 0x0000763246127816 */ /* 0x000fe40000000012 */
[CC--:B------:R-:W-:Y:S02]  /*39a70*/  LEA R10, P1, R14.reuse, R3.reuse, 0x1 ;  /* 0x000000030e0a7211 */ /* 0x0c0fe400078208ff */
[----:B------:R-:W-:Y:S01]  /*39a80*/  PRMT R22, R71, 0x7632, R22 ;  /* 0x0000763247167816 */ /* 0x000fe20000000016 */
[----:B------:R3:W-:Y:S01]  /*39a90*/  STG.E.U16 desc[UR56][R6.64], R16 ;  /* 0x0000001006007986 */ /* 0x0007e2000c101538 */
[----:B------:R-:W-:Y:S02]  /*39aa0*/  LEA.HI.X.SX32 R11, R14, R20, 0x1, P1 ;  /* 0x000000140e0b7211 */ /* 0x000fe400008f0eff */
[----:B--2---:R-:W-:Y:S01]  /*39ab0*/  LEA R14, R19, R14, 0x1 ;  /* 0x0000000e130e7211 */ /* 0x004fe200078e08ff */
[----:B------:R2:W-:Y:S01]  /*39ac0*/  STG.E.U16 desc[UR56][R8.64], R18 ;  /* 0x0000001208007986 */ /* 0x0005e2000c101538 */
[----:B------:R-:W4:Y:S03]  /*39ad0*/  LDC R19, c[0x0][0x278] ;  /* 0x00009e00ff137b82 */ /* 0x000f260000000800 */
[----:B------:R5:W-:Y:S01]  /*39ae0*/  STG.E.U16 desc[UR56][R12.64], R22 ;  /* 0x000000160c007986 */ /* 0x000be2000c101538 */
[----:B------:R-:W-:Y:S01]  /*39af0*/  IMAD R0, R21, 0x2, R14 ;  /* 0x0000000215007824 */ /* 0x000fe200078e020e */
[----:B---3--:R-:W-:-:S02]  /*39b00*/  LEA R6, P3, R2, R3, 0x1 ;  /* 0x0000000302067211 */ /* 0x008fc400078608ff */
[-C--:B--2---:R-:W-:Y:S01]  /*39b10*/  LEA R8, P1, R14, R3.reuse, 0x1 ;  /* 0x000000030e087211 */ /* 0x084fe200078208ff */
[----:B-----5:R-:W2:Y:S01]  /*39b20*/  LDC R13, c[0x0][0x278] ;  /* 0x00009e00ff0d7b82 */ /* 0x020ea20000000800 */
[-C--:B------:R-:W-:Y:S01]  /*39b30*/  LEA.HI.X.SX32 R7, R2, R20.reuse, 0x1, P3 ;  /* 0x0000001402077211 */ /* 0x080fe200018f0eff */
[----:B------:R3:W-:Y:S01]  /*39b40*/  STG.E.U16 desc[UR56][R4.64], R72 ;  /* 0x0000004804007986 */ /* 0x0007e2000c101538 */
[----:B------:R-:W-:Y:S02]  /*39b50*/  LEA.HI.X.SX32 R9, R14, R20, 0x1, P1 ;  /* 0x000000140e097211 */ /* 0x000fe400008f0eff */
[----:B0-----:R-:W-:Y:S01]  /*39b60*/  LEA R2, R17, R0, 0x1 ;  /* 0x0000000011027211 */ /* 0x001fe200078e08ff */
[----:B------:R0:W-:Y:S02]  /*39b70*/  STG.E.U16 desc[UR56][R6.64], R73 ;  /* 0x0000004906007986 */ /* 0x0001e4000c101538 */
[----:B------:R-:W5:Y:S01]  /*39b80*/  LDC R17, c[0x0][0x278] ;  /* 0x00009e00ff117b82 */ /* 0x000f620000000800 */
[C---:B---3--:R-:W-:Y:S01]  /*39b90*/  LEA R4, P1, R0.reuse, R3, 0x1 ;  /* 0x0000000300047211 */ /* 0x048fe200078208ff */
[----:B------:R3:W-:Y:S06]  /*39ba0*/  STG.E.U16 desc[UR56][R10.64], R74 ;  /* 0x0000004a0a007986 */ /* 0x0007ec000c101538 */
[----:B------:R-:W5:Y:S01]  /*39bb0*/  LDC R21, c[0x0][0x278] ;  /* 0x00009e00ff157b82 */ /* 0x000f620000000800 */
[----:B------:R-:W-:-:S02]  /*39bc0*/  LEA.HI.X.SX32 R5, R0, R20, 0x1, P1 ;  /* 0x0000001400057211 */ /* 0x000fc400008f0eff */
[CC--:B0-----:R-:W-:Y:S02]  /*39bd0*/  LEA R6, P1, R2.reuse, R3.reuse, 0x1 ;  /* 0x0000000302067211 */ /* 0x0c1fe400078208ff */
[----:B-1----:R-:W-:Y:S02]  /*39be0*/  LEA R0, R15, R2, 0x1 ;  /* 0x000000020f007211 */ /* 0x002fe400078e08ff */
[----:B------:R-:W-:Y:S02]  /*39bf0*/  LEA.HI.X.SX32 R7, R2, R20, 0x1, P1 ;  /* 0x0000001402077211 */ /* 0x000fe400008f0eff */
[----:B---3--:R-:W-:Y:S01]  /*39c00*/  PRMT R11, R72, 0x7632, R11 ;  /* 0x00007632480b7816 */ /* 0x008fe2000000000b */
[----:B------:R-:W-:Y:S01]  /*39c10*/  STG.E.U16 desc[UR56][R8.64], R75 ;  /* 0x0000004b08007986 */ /* 0x000fe2000c101538 */
[----:B------:R-:W-:Y:S01]  /*39c20*/  LEA R10, P1, R0, R3, 0x1 ;  /* 0x00000003000a7211 */ /* 0x000fe200078208ff */
[----:B------:R-:W0:Y:S01]  /*39c30*/  LDC R15, c[0x0][0x278] ;  /* 0x00009e00ff0f7b82 */ /* 0x000e220000000800 */
[----:B------:R-:W-:Y:S01]  /*39c40*/  LEA R2, R53, R0, 0x1 ;  /* 0x0000000035027211 */ /* 0x000fe200078e08ff */
[----:B------:R1:W-:Y:S01]  /*39c50*/  STG.E.U16 desc[UR56][R4.64], R11 ;  /* 0x0000000b04007986 */ /* 0x0003e2000c101538 */
[----:B------:R-:W-:-:S02]  /*39c60*/  PRMT R16, R73, 0x7632, R16 ;  /* 0x0000763249107816 */ /* 0x000fc40000000010 */
[----:B------:R-:W-:Y:S02]  /*39c70*/  PRMT R18, R74, 0x7632, R18 ;  /* 0x000076324a127816 */ /* 0x000fe40000000012 */
[----:B------:R-:W-:Y:S01]  /*39c80*/  PRMT R22, R75, 0x7632, R22 ;  /* 0x000076324b167816 */ /* 0x000fe20000000016 */
[----:B------:R-:W3:Y:S01]  /*39c90*/  LDC R53, c[0x0][0x278] ;  /* 0x00009e00ff357b82 */ /* 0x000ee20000000800 */
[----:B-1----:R-:W-:Y:S02]  /*39ca0*/  LEA.HI.X.SX32 R11, R0, R20, 0x1, P1 ;  /* 0x00000014000b7211 */ /* 0x002fe400008f0eff */
[C---:B------:R-:W-:Y:S02]  /*39cb0*/  LEA R12, P1, R2.reuse, R3, 0x1 ;  /* 0x00000003020c7211 */ /* 0x040fe400078208ff */
[----:B--2---:R-:W-:Y:S02]  /*39cc0*/  LEA R0, R13, R2, 0x1 ;  /* 0x000000020d007211 */ /* 0x004fe400078e08ff */
[----:B------:R-:W-:-:S02]  /*39cd0*/  LEA.HI.X.SX32 R13, R2, R20, 0x1, P1 ;  /* 0x00000014020d7211 */ /* 0x000fc400008f0eff */
[----:B----4-:R-:W-:Y:S02]  /*39ce0*/  LEA R2, R19, R0, 0x1 ;  /* 0x0000000013027211 */ /* 0x010fe400078e08ff */
[----:B------:R-:W1:Y:S01]  /*39cf0*/  LDC R19, c[0x0][0x278] ;  /* 0x00009e00ff137b82 */ /* 0x000e620000000800 */
[C---:B------:R-:W-:Y:S02]  /*39d00*/  LEA R4, P1, R0.reuse, R3, 0x1 ;  /* 0x0000000300047211 */ /* 0x040fe400078208ff */
[----:B-----5:R-:W-:Y:S02]  /*39d10*/  IMAD R14, R17, 0x2, R2 ;  /* 0x00000002110e7824 */ /* 0x020fe400078e0202 */
[----:B------:R-:W-:-:S03]  /*39d20*/  LEA.HI.X.SX32 R5, R0, R20, 0x1, P1 ;  /* 0x0000001400057211 */ /* 0x000fc600008f0eff */
[----:B------:R-:W2:Y:S01]  /*39d30*/  LDC R17, c[0x0][0x278] ;  /* 0x00009e00ff117b82 */ /* 0x000ea20000000800 */
[C---:B------:R-:W-:Y:S01]  /*39d40*/  LEA R8, P1, R14.reuse, R3, 0x1 ;  /* 0x000000030e087211 */ /* 0x040fe200078208ff */
[----:B------:R4:W-:Y:S03]  /*39d50*/  STG.E.U16 desc[UR56][R6.64], R16 ;  /* 0x0000001006007986 */ /* 0x0009e6000c101538 */
[----:B------:R-:W-:Y:S01]  /*39d60*/  LEA.HI.X.SX32 R9, R14, R20, 0x1, P1 ;  /* 0x000000140e097211 */ /* 0x000fe200008f0eff */
[----:B------:R5:W-:Y:S01]  /*39d70*/  STG.E.U16 desc[UR56][R10.64], R18 ;  /* 0x000000120a007986 */ /* 0x000be2000c101538 */
[----:B0-----:R-:W-:Y:S02]  /*39d80*/  LEA R14, R15, R14, 0x1 ;  /* 0x0000000e0f0e7211 */ /* 0x001fe400078e08ff */
[----:B------:R-:W0:Y:S01]  /*39d90*/  LDC R15, c[0x0][0x278] ;  /* 0x00009e00ff0f7b82 */ /* 0x000e220000000800 */
[----:B------:R3:W-:Y:S01]  /*39da0*/  STG.E.U16 desc[UR56][R12.64], R22 ;  /* 0x000000160c007986 */ /* 0x0007e2000c101538 */
[----:B------:R-:W-:-:S02]  /*39db0*/  LEA R0, R21, R14, 0x1 ;  /* 0x0000000e15007211 */ /* 0x000fc400078e08ff */
[-C--:B----4-:R-:W-:Y:S02]  /*39dc0*/  LEA R6, P3, R2, R3.reuse, 0x1 ;  /* 0x0000000302067211 */ /* 0x090fe400078608ff */
[----:B-----5:R-:W-:Y:S02]  /*39dd0*/  LEA R10, P1, R14, R3, 0x1 ;  /* 0x000000030e0a7211 */ /* 0x020fe400078208ff */
[----:B---3--:R-:W3:Y:S01]  /*39de0*/  LDC R13, c[0x0][0x278] ;  /* 0x00009e00ff0d7b82 */ /* 0x008ee20000000800 */
[-C--:B------:R-:W-:Y:S01]  /*39df0*/  LEA.HI.X.SX32 R7, R2, R20.reuse, 0x1, P3 ;  /* 0x0000001402077211 */ /* 0x080fe200018f0eff */
[----:B------:R4:W-:Y:S01]  /*39e00*/  STG.E.U16 desc[UR56][R4.64], R76 ;  /* 0x0000004c04007986 */ /* 0x0009e2000c101538 */
[----:B------:R-:W-:Y:S02]  /*39e10*/  LEA.HI.X.SX32 R11, R14, R20, 0x1, P1 ;  /* 0x000000140e0b7211 */ /* 0x000fe400008f0eff */
[----:B-1----:R-:W-:-:S03]  /*39e20*/  LEA R2, R19, R0, 0x1 ;  /* 0x0000000013027211 */ /* 0x002fc600078e08ff */
[----:B------:R-:W1:Y:S01]  /*39e30*/  LDC R19, c[0x0][0x278] ;  /* 0x00009e00ff137b82 */ /* 0x000e620000000800 */
[----:B------:R5:W-:Y:S01]  /*39e40*/  STG.E.U16 desc[UR56][R6.64], R77 ;  /* 0x0000004d06007986 */ /* 0x000be2000c101538 */
[----:B----4-:R-:W-:-:S03]  /*39e50*/  LEA R4, P1, R0, R3, 0x1 ;  /* 0x0000000300047211 */ /* 0x010fc600078208ff */
[----:B------:R4:W-:Y:S03]  /*39e60*/  STG.E.U16 desc[UR56][R8.64], R78 ;  /* 0x0000004e08007986 */ /* 0x0009e6000c101538 */
[----:B------:R-:W1:Y:S01]  /*39e70*/  LDC R21, c[0x0][0x278] ;  /* 0x00009e00ff157b82 */ /* 0x000e620000000800 */
[----:B------:R-:W-:Y:S02]  /*39e80*/  LEA.HI.X.SX32 R5, R0, R20, 0x1, P1 ;  /* 0x0000001400057211 */ /* 0x000fe400008f0eff */
[----:B--2---:R-:W-:Y:S02]  /*39e90*/  LEA R0, R17, R2, 0x1 ;  /* 0x0000000211007211 */ /* 0x004fe400078e08ff */
[C---:B-----5:R-:W-:Y:S01]  /*39ea0*/  LEA R6, P1, R2.reuse, R3, 0x1 ;  /* 0x0000000302067211 */ /* 0x060fe200078208ff */
[----:B------:R-:W-:Y:S02]  /*39eb0*/  STG.E.U16 desc[UR56][R10.64], R79 ;  /* 0x0000004f0a007986 */ /* 0x000fe4000c101538 */
        /* <DEDUP_REMOVED lines=8> */
[----:B----4-:R-:W-:Y:S01]  /*39f40*/  LEA.HI.X.SX32 R9, R0, R20, 0x1, P1 ;  /* 0x0000001400097211 */ /* 0x010fe200008f0eff */
[----:B---3--:R-:W-:Y:S01]  /*39f50*/  IMAD R0, R13, 0x2, R2 ;  /* 0x000000020d007824 */ /* 0x008fe200078e0202 */
[----:B------:R-:W-:-:S04]  /*39f60*/  LEA R12, P1, R2, R3, 0x1 ;  /* 0x00000003020c7211 */ /* 0x000fc800078208ff */
[----:B------:R-:W-:Y:S02]  /*39f70*/  LEA.HI.X.SX32 R13, R2, R20, 0x1, P1 ;  /* 0x00000014020d7211 */ /* 0x000fe400008f0eff */
[----:B0-----:R-:W-:Y:S02]  /*39f80*/  LEA R2, R15, R0, 0x1 ;  /* 0x000000000f027211 */ /* 0x001fe400078e08ff */
[----:B------:R-:W0:Y:S01]  /*39f90*/  LDC R15, c[0x0][0x278] ;  /* 0x00009e00ff0f7b82 */ /* 0x000e220000000800 */
[----:B------:R-:W-:Y:S02]  /*39fa0*/  LEA R4, P1, R0, R3, 0x1 ;  /* 0x0000000300047211 */ /* 0x000fe400078208ff */
[----:B-1----:R-:W-:-:S05]  /*39fb0*/  LEA R14, R19, R2, 0x1 ;  /* 0x00000002130e7211 */ /* 0x002fca00078e08ff */
[----:B------:R-:W1:Y:S01]  /*39fc0*/  LDC R19, c[0x0][0x278] ;  /* 0x00009e00ff137b82 */ /* 0x000e620000000800 */
[----:B------:R-:W-:Y:S02]  /*39fd0*/  PRMT R18, R78, 0x7632, R18 ;  /* 0x000076324e127816 */ /* 0x000fe40000000012 */
[-C--:B------:R-:W-:Y:S02]  /*39fe0*/  LEA.HI.X.SX32 R5, R0, R20.reuse, 0x1, P1 ;  /* 0x0000001400057211 */ /* 0x080fe400008f0eff */
[----:B------:R-:W-:Y:S02]  /*39ff0*/  PRMT R22, R79, 0x7632, R22 ;  /* 0x000076324f167816 */ /* 0x000fe40000000016 */
[C---:B------:R-:W-:Y:S01]  /*3a000*/  LEA R10, P1, R14.reuse, R3, 0x1 ;  /* 0x000000030e0a7211 */ /* 0x040fe200078208ff */
[----:B------:R3:W-:Y:S03]  /*3a010*/  STG.E.U16 desc[UR56][R6.64], R16 ;  /* 0x0000001006007986 */ /* 0x0007e6000c101538 */
[----:B------:R-:W-:Y:S01]  /*3a020*/  LEA.HI.X.SX32 R11, R14, R20, 0x1, P1 ;  /* 0x000000140e0b7211 */ /* 0x000fe200008f0eff */
[----:B------:R4:W-:Y:S01]  /*3a030*/  STG.E.U16 desc[UR56][R8.64], R18 ;  /* 0x0000001208007986 */ /* 0x0009e2000c101538 */
[----:B--2---:R-:W-:-:S02]  /*3a040*/  LEA R14, R17, R14, 0x1 ;  /* 0x0000000e110e7211 */ /* 0x004fc400078e08ff */
[----:B------:R-:W2:Y:S01]  /*3a050*/  LDC R17, c[0x0][0x278] ;  /* 0x00009e00ff117b82 */ /* 0x000ea20000000800 */
[----:B------:R5:W-:Y:S01]  /*3a060*/  STG.E.U16 desc[UR56][R12.64], R22 ;  /* 0x000000160c007986 */ /* 0x000be2000c101538 */
[----:B------:R-:W-:Y:S02]  /*3a070*/  LEA R0, R21, R14, 0x1 ;  /* 0x0000000e15007211 */ /* 0x000fe400078e08ff */
[-C--:B---3--:R-:W-:Y:S02]  /*3a080*/  LEA R6, P3, R2, R3.reuse, 0x1 ;  /* 0x0000000302067211 */ /* 0x088fe400078608ff */
[----:B----4-:R-:W-:Y:S02]  /*3a090*/  LEA R8, P1, R14, R3, 0x1 ;  /* 0x000000030e087211 */ /* 0x010fe400078208ff */
[----:B-----5:R-:W3:Y:S01]  /*3a0a0*/  LDC R13, c[0x0][0x278] ;  /* 0x00009e00ff0d7b82 */ /* 0x020ee20000000800 */
[-C--:B------:R-:W-:Y:S01]  /*3a0b0*/  LEA.HI.X.SX32 R7, R2, R20.reuse, 0x1, P3 ;  /* 0x0000001402077211 */ /* 0x080fe200018f0eff */
[----:B------:R4:W-:Y:S01]  /*3a0c0*/  STG.E.U16 desc[UR56][R4.64], R80 ;  /* 0x0000005004007986 */ /* 0x0009e2000c101538 */
[----:B------:R-:W-:-:S02]  /*3a0d0*/  LEA.HI.X.SX32 R9, R14, R20, 0x1, P1 ;  /* 0x000000140e097211 */ /* 0x000fc400008f0eff */
[----:B0-----:R-:W-:-:S03]  /*3a0e0*/  LEA R2, R15, R0, 0x1 ;  /* 0x000000000f027211 */ /* 0x001fc600078e08ff */
[----:B------:R-:W0:Y:S01]  /*3a0f0*/  LDC R15, c[0x0][0x278] ;  /* 0x00009e00ff0f7b82 */ /* 0x000e220000000800 */
[----:B------:R5:W-:Y:S01]  /*3a100*/  STG.E.U16 desc[UR56][R6.64], R81 ;  /* 0x0000005106007986 */ /* 0x000be2000c101538 */
[----:B----4-:R-:W-:-:S03]  /*3a110*/  LEA R4, P1, R0, R3, 0x1 ;  /* 0x0000000300047211 */ /* 0x010fc600078208ff */
[----:B------:R4:W-:Y:S03]  /*3a120*/  STG.E.U16 desc[UR56][R10.64], R82 ;  /* 0x000000520a007986 */ /* 0x0009e6000c101538 */
[----:B------:R-:W0:Y:S01]  /*3a130*/  LDC R21, c[0x0][0x278] ;  /* 0x00009e00ff157b82 */ /* 0x000e220000000800 */
[-C--:B------:R-:W-:Y:S01]  /*3a140*/  LEA.HI.X.SX32 R5, R0, R20.reuse, 0x1, P1 ;  /* 0x0000001400057211 */ /* 0x080fe200008f0eff */
[----:B-1----:R-:W-:Y:S01]  /*3a150*/  IMAD R0, R19, 0x2, R2 ;  /* 0x0000000213007824 */ /* 0x002fe200078e0202 */
[C---:B-----5:R-:W-:Y:S01]  /*3a160*/  LEA R6, P1, R2.reuse, R3, 0x1 ;  /* 0x0000000302067211 */ /* 0x060fe200078208ff */
[----:B------:R-:W-:Y:S04]  /*3a170*/  STG.E.U16 desc[UR56][R8.64], R83 ;  /* 0x0000005308007986 */ /* 0x000fe8000c101538 */
[----:B------:R-:W1:Y:S01]  /*3a180*/  LDC R19, c[0x0][0x278] ;  /* 0x00009e00ff137b82 */ /* 0x000e620000000800 */
        /* <DEDUP_REMOVED lines=11> */
[----:B--2---:R-:W-:Y:S02]  /*3a240*/  LEA R2, R17, R0, 0x1 ;  /* 0x0000000011027211 */ /* 0x004fe400078e08ff */
[----:B------:R-:W2:Y:S01]  /*3a250*/  LDC R17, c[0x0][0x278] ;  /* 0x00009e00ff117b82 */ /* 0x000ea20000000800 */
[C---:B------:R-:W-:Y:S02]  /*3a260*/  LEA R4, P1, R0.reuse, R3, 0x1 ;  /* 0x0000000300047211 */ /* 0x040fe400078208ff */
[----:B0-----:R-:W-:Y:S02]  /*3a270*/  LEA R14, R15, R2, 0x1 ;  /* 0x000000020f0e7211 */ /* 0x001fe400078e08ff */
[----:B------:R-:W-:-:S03]  /*3a280*/  LEA.HI.X.SX32 R5, R0, R20, 0x1, P1 ;  /* 0x0000001400057211 */ /* 0x000fc600008f0eff */
[----:B------:R-:W0:Y:S01]  /*3a290*/  LDC R15, c[0x0][0x278] ;  /* 0x00009e00ff0f7b82 */ /* 0x000e220000000800 */
[----:B------:R-:W-:Y:S02]  /*3a2a0*/  PRMT R18, R82, 0x7632, R18 ;  /* 0x0000763252127816 */ /* 0x000fe40000000012 */
[CC--:B------:R-:W-:Y:S02]  /*3a2b0*/  LEA R8, P1, R14.reuse, R3.reuse, 0x1 ;  /* 0x000000030e087211 */ /* 0x0c0fe400078208ff */
[----:B------:R-:W-:Y:S01]  /*3a2c0*/  PRMT R22, R83, 0x7632, R22 ;  /* 0x0000763253167816 */ /* 0x000fe20000000016 */
[----:B------:R3:W-:Y:S01]  /*3a2d0*/  STG.E.U16 desc[UR56][R6.64], R16 ;  /* 0x0000001006007986 */ /* 0x0007e2000c101538 */
[----:B------:R-:W-:Y:S02]  /*3a2e0*/  LEA.HI.X.SX32 R9, R14, R20, 0x1, P1 ;  /* 0x000000140e097211 */ /* 0x000fe400008f0eff */
[----:B-1----:R-:W-:Y:S01]  /*3a2f0*/  LEA R14, R19, R14, 0x1 ;  /* 0x0000000e130e7211 */ /* 0x002fe200078e08ff */
[----:B------:R1:W-:Y:S01]  /*3a300*/  STG.E.U16 desc[UR56][R10.64], R18 ;  /* 0x000000120a007986 */ /* 0x0003e2000c101538 */
[----:B------:R-:W4:Y:S03]  /*3a310*/  LDC R19, c[0x0][0x278] ;  /* 0x00009e00ff137b82 */ /* 0x000f260000000800 */
[----:B------:R5:W-:Y:S01]  /*3a320*/  STG.E.U16 desc[UR56][R12.64], R22 ;  /* 0x000000160c007986 */ /* 0x000be2000c101538 */
[----:B------:R-:W-:Y:S01]  /*3a330*/  IMAD R0, R21, 0x2, R14 ;  /* 0x0000000215007824 */ /* 0x000fe200078e020e */
[----:B---3--:R-:W-:-:S02]  /*3a340*/  LEA R6, P3, R2, R3, 0x1 ;  /* 0x0000000302067211 */ /* 0x008fc400078608ff */
[-C--:B-1----:R-:W-:Y:S01]  /*3a350*/  LEA R10, P1, R14, R3.reuse, 0x1 ;  /* 0x000000030e0a7211 */ /* 0x082fe200078208ff */
[----:B-----5:R-:W1:Y:S01]  /*3a360*/  LDC R13, c[0x0][0x278] ;  /* 0x00009e00ff0d7b82 */ /* 0x020e620000000800 */
[-C--:B------:R-:W-:Y:S01]  /*3a370*/  LEA.HI.X.SX32 R7, R2, R20.reuse, 0x1, P3 ;  /* 0x0000001402077211 */ /* 0x080fe200018f0eff */
[----:B------:R3:W-:Y:S01]  /*3a380*/  STG.E.U16 desc[UR56][R4.64], R84 ;  /* 0x0000005404007986 */ /* 0x0007e2000c101538 */
[----:B------:R-:W-:Y:S02]  /*3a390*/  LEA.HI.X.SX32 R11, R14, R20, 0x1, P1 ;  /* 0x000000140e0b7211 */ /* 0x000fe400008f0eff */
[----:B--2---:R-:W-:Y:S01]  /*3a3a0*/  LEA R2, R17, R0, 0x1 ;  /* 0x0000000011027211 */ /* 0x004fe200078e08ff */
[----:B------:R2:W-:Y:S02]  /*3a3b0*/  STG.E.U16 desc[UR56][R6.64], R85 ;  /* 0x0000005506007986 */ /* 0x0005e4000c101538 */
[----:B------:R-:W5:Y:S01]  /*3a3c0*/  LDC R17, c[0x0][0x278] ;  /* 0x00009e00ff117b82 */ /* 0x000f620000000800 */
[C---:B---3--:R-:W-:Y:S01]  /*3a3d0*/  LEA R4, P1, R0.reuse, R3, 0x1 ;  /* 0x0000000300047211 */ /* 0x048fe200078208ff */
[----:B------:R3:W-:Y:S06]  /*3a3e0*/  STG.E.U16 desc[UR56][R8.64], R86 ;  /* 0x0000005608007986 */ /* 0x0007ec000c101538 */
[----:B------:R-:W5:Y:S01]  /*3a3f0*/  LDC R21, c[0x0][0x278] ;  /* 0x00009e00ff157b82 */ /* 0x000f620000000800 */
[----:B------:R-:W-:-:S02]  /*3a400*/  LEA.HI.X.SX32 R5, R0, R20, 0x1, P1 ;  /* 0x0000001400057211 */ /* 0x000fc400008f0eff */
[CC--:B--2---:R-:W-:Y:S02]  /*3a410*/  LEA R6, P1, R2.reuse, R3.reuse, 0x1 ;  /* 0x0000000302067211 */ /* 0x0c4fe400078208ff */
[----:B0-----:R-:W-:Y:S02]  /*3a420*/  LEA R0, R15, R2, 0x1 ;  /* 0x000000020f007211 */ /* 0x001fe400078e08ff */
        /* <DEDUP_REMOVED lines=11> */
[----:B--2---:R-:W-:Y:S02]  /*3a4e0*/  LEA.HI.X.SX32 R9, R0, R20, 0x1, P1 ;  /* 0x0000001400097211 */ /* 0x004fe400008f0eff */
[C---:B------:R-:W-:Y:S02]  /*3a4f0*/  LEA R12, P1, R2.reuse, R3, 0x1 ;  /* 0x00000003020c7211 */ /* 0x040fe400078208ff */
[----:B-1----:R-:W-:Y:S02]  /*3a500*/  LEA R0, R13, R2, 0x1 ;  /* 0x000000020d007211 */ /* 0x002fe400078e08ff */
        /* <DEDUP_REMOVED lines=517> */
[C---:B------:R-:W-:Y:S01]  /*3c560*/  LEA R8, P1, R0.reuse, R3, 0x1 ;  /* 0x0000000300087211 */ /* 0x040fe200078208ff */
[----:B------:R-:W0:Y:S01]  /*3c570*/  LDC R15, c[0x0][0x278] ;  /* 0x00009e00ff0f7b82 */ /* 0x000e220000000800 */
[----:B------:R-:W-:Y:S01]  /*3c580*/  LEA R2, R53, R0, 0x1 ;  /* 0x0000000035027211 */ /* 0x000fe200078e08ff */
[----:B------:R2:W-:Y:S02]  /*3c590*/  STG.E.U16 desc[UR56][R4.64], R9 ;  /* 0x0000000904007986 */ /* 0x0005e4000c101538 */
[----:B--2---:R-:W-:-:S02]  /*3c5a0*/  LEA.HI.X.SX32 R9, R0, R20, 0x1, P1 ;  /* 0x0000001400097211 */ /* 0x004fc400008f0eff */
[CC--:B------:R-:W-:Y:S02]  /*3c5b0*/  LEA R12, P1, R2.reuse, R3.reuse, 0x1 ;  /* 0x00000003020c7211 */ /* 0x0c0fe400078208ff */
[----:B-1----:R-:W-:Y:S02]  /*3c5c0*/  LEA R0, R13, R2, 0x1 ;  /* 0x000000020d007211 */ /* 0x002fe400078e08ff */
[----:B------:R-:W-:Y:S02]  /*3c5d0*/  LEA.HI.X.SX32 R13, R2, R20, 0x1, P1 ;  /* 0x00000014020d7211 */ /* 0x000fe400008f0eff */
[----:B----4-:R-:W-:Y:S02]  /*3c5e0*/  LEA R2, R19, R0, 0x1 ;  /* 0x0000000013027211 */ /* 0x010fe400078e08ff */
[----:B------:R-:W1:Y:S01]  /*3c5f0*/  LDC R19, c[0x0][0x278] ;  /* 0x00009e00ff137b82 */ /* 0x000e620000000800 */
[----:B------:R-:W-:Y:S02]  /*3c600*/  LEA R4, P1, R0, R3, 0x1 ;  /* 0x0000000300047211 */ /* 0x000fe400078208ff */
[----:B-----5:R-:W-:Y:S01]  /*3c610*/  IMAD R14, R17, 0x2, R2 ;  /* 0x00000002110e7824 */ /* 0x020fe200078e0202 */
[----:B------:R-:W-:-:S02]  /*3c620*/  PRMT R16, R25, 0x7632, R16 ;  /* 0x0000763219107816 */ /* 0x000fc40000000010 */
[----:B------:R-:W-:Y:S02]  /*3c630*/  PRMT R18, R26, 0x7632, R18 ;  /* 0x000076321a127816 */ /* 0x000fe40000000012 */
[----:B------:R-:W2:Y:S01]  /*3c640*/  LDC R17, c[0x0][0x278] ;  /* 0x00009e00ff117b82 */ /* 0x000ea20000000800 */
[----:B------:R-:W-:Y:S02]  /*3c650*/  PRMT R22, R27, 0x7632, R22 ;  /* 0x000076321b167816 */ /* 0x000fe40000000016 */
[-C--:B------:R-:W-:Y:S02]  /*3c660*/  LEA.HI.X.SX32 R5, R0, R20.reuse, 0x1, P1 ;  /* 0x0000001400057211 */ /* 0x080fe400008f0eff */
[C---:B------:R-:W-:Y:S01]  /*3c670*/  LEA R10, P1, R14.reuse, R3, 0x1 ;  /* 0x000000030e0a7211 */ /* 0x040fe200078208ff */
[----:B------:R3:W-:Y:S02]  /*3c680*/  STG.E.U16 desc[UR56][R6.64], R16 ;  /* 0x0000001006007986 */ /* 0x0007e4000c101538 */
[----:B------:R-:W4:Y:S01]  /*3c690*/  LDC R25, c[0x0][0x278] ;  /* 0x00009e00ff197b82 */ /* 0x000f220000000800 */
[----:B------:R-:W-:Y:S01]  /*3c6a0*/  LEA.HI.X.SX32 R11, R14, R20, 0x1, P1 ;  /* 0x000000140e0b7211 */ /* 0x000fe200008f0eff */
[----:B------:R5:W-:Y:S01]  /*3c6b0*/  STG.E.U16 desc[UR56][R8.64], R18 ;  /* 0x0000001208007986 */ /* 0x000be2000c101538 */
[----:B0-----:R-:W-:-:S03]  /*3c6c0*/  LEA R14, R15, R14, 0x1 ;  /* 0x0000000e0f0e7211 */ /* 0x001fc600078e08ff */
[----:B------:R0:W-:Y:S01]  /*3c6d0*/  STG.E.U16 desc[UR56][R12.64], R22 ;  /* 0x000000160c007986 */ /* 0x0001e2000c101538 */
[----:B------:R-:W-:Y:S01]  /*3c6e0*/  LEA R0, R21, R14, 0x1 ;  /* 0x0000000e15007211 */ /* 0x000fe200078e08ff */
[----:B------:R-:W4:Y:S01]  /*3c6f0*/  LDC R15, c[0x0][0x278] ;  /* 0x00009e00ff0f7b82 */ /* 0x000f220000000800 */
[-C--:B---3--:R-:W-:Y:S02]  /*3c700*/  LEA R6, P3, R2, R3.reuse, 0x1 ;  /* 0x0000000302067211 */ /* 0x088fe400078608ff */
[----:B-----5:R-:W-:-:S05]  /*3c710*/  LEA R8, P1, R14, R3, 0x1 ;  /* 0x000000030e087211 */ /* 0x020fca00078208ff */
[----:B------:R-:W3:Y:S08]  /*3c720*/  LDC R27, c[0x0][0x278] ;  /* 0x00009e00ff1b7b82 */ /* 0x000ef00000000800 */
[----:B0-----:R-:W0:Y:S01]  /*3c730*/  LDC R13, c[0x0][0x278] ;  /* 0x00009e00ff0d7b82 */ /* 0x001e220000000800 */
[-C--:B------:R-:W-:Y:S01]  /*3c740*/  LEA.HI.X.SX32 R7, R2, R20.reuse, 0x1, P3 ;  /* 0x0000001402077211 */ /* 0x080fe200018f0eff */
[----:B------:R5:W-:Y:S01]  /*3c750*/  STG.E.U16 desc[UR56][R4.64], R128 ;  /* 0x0000008004007986 */ /* 0x000be2000c101538 */
[----:B------:R-:W-:-:S02]  /*3c760*/  LEA.HI.X.SX32 R9, R14, R20, 0x1, P1 ;  /* 0x000000140e097211 */ /* 0x000fc400008f0eff */
[----:B-1----:R-:W-:-:S03]  /*3c770*/  LEA R2, R19, R0, 0x1 ;  /* 0x0000000013027211 */ /* 0x002fc600078e08ff */
[----:B------:R-:W1:Y:S01]  /*3c780*/  LDC R19, c[0x0][0x278] ;  /* 0x00009e00ff137b82 */ /* 0x000e620000000800 */
[----:B------:R2:W-:Y:S01]  /*3c790*/  STG.E.U16 desc[UR56][R6.64], R129 ;  /* 0x0000008106007986 */ /* 0x0005e2000c101538 */
[----:B-----5:R-:W-:-:S03]  /*3c7a0*/  LEA R4, P1, R0, R3, 0x1 ;  /* 0x0000000300047211 */ /* 0x020fc600078208ff */
[----:B------:R5:W-:Y:S03]  /*3c7b0*/  STG.E.U16 desc[UR56][R10.64], R130 ;  /* 0x000000820a007986 */ /* 0x000be6000c101538 */
[----:B------:R-:W3:Y:S01]  /*3c7c0*/  LDC R21, c[0x0][0x278] ;  /* 0x00009e00ff157b82 */ /* 0x000ee20000000800 */
[----:B------:R-:W-:Y:S02]  /*3c7d0*/  LEA.HI.X.SX32 R5, R0, R20, 0x1, P1 ;  /* 0x0000001400057211 */ /* 0x000fe400008f0eff */
[----:B--2---:R-:W-:Y:S02]  /*3c7e0*/  LEA R0, R17, R2, 0x1 ;  /* 0x0000000211007211 */ /* 0x004fe400078e08ff */
[C---:B------:R-:W-:Y:S01]  /*3c7f0*/  LEA R6, P1, R2.reuse, R3, 0x1 ;  /* 0x0000000302067211 */ /* 0x040fe200078208ff */
[----:B------:R-:W-:Y:S02]  /*3c800*/  STG.E.U16 desc[UR56][R8.64], R131 ;  /* 0x0000008308007986 */ /* 0x000fe4000c101538 */
[----:B------:R-:W2:Y:S01]  /*3c810*/  LDC R17, c[0x0][0x278] ;  /* 0x00009e00ff117b82 */ /* 0x000ea20000000800 */
[----:B------:R-:W-:-:S02]  /*3c820*/  LEA.HI.X.SX32 R7, R2, R20, 0x1, P1 ;  /* 0x0000001402077211 */ /* 0x000fc400008f0eff */
[----:B-----5:R-:W-:Y:S02]  /*3c830*/  PRMT R11, R128, 0x7632, R11 ;  /* 0x00007632800b7816 */ /* 0x020fe4000000000b */
[CC--:B------:R-:W-:Y:S02]  /*3c840*/  LEA R10, P1, R0.reuse, R3.reuse, 0x1 ;  /* 0x00000003000a7211 */ /* 0x0c0fe400078208ff */
[----:B----4-:R-:W-:Y:S01]  /*3c850*/  LEA R2, R25, R0, 0x1 ;  /* 0x0000000019027211 */ /* 0x010fe200078e08ff */
[----:B------:R4:W-:Y:S01]  /*3c860*/  STG.E.U16 desc[UR56][R4.64], R11 ;  /* 0x0000000b04007986 */ /* 0x0009e2000c101538 */
[----:B------:R-:W-:Y:S01]  /*3c870*/  PRMT R16, R129, 0x7632, R16 ;  /* 0x0000763281107816 */ /* 0x000fe20000000010 */
[----:B------:R-:W5:Y:S01]  /*3c880*/  LDC R25, c[0x0][0x278] ;  /* 0x00009e00ff197b82 */ /* 0x000f620000000800 */
[----:B----4-:R-:W-:Y:S01]  /*3c890*/  LEA.HI.X.SX32 R11, R0, R20, 0x1, P1 ;  /* 0x00000014000b7211 */ /* 0x010fe200008f0eff */
[----:B0-----:R-:W-:Y:S01]  /*3c8a0*/  IMAD R0, R13, 0x2, R2 ;  /* 0x000000020d007824 */ /* 0x001fe200078e0202 */
[----:B------:R-:W-:-:S04]  /*3c8b0*/  LEA R12, P1, R2, R3, 0x1 ;  /* 0x00000003020c7211 */ /* 0x000fc800078208ff */
[----:B------:R-:W-:Y:S02]  /*3c8c0*/  LEA.HI.X.SX32 R13, R2, R20, 0x1, P1 ;  /* 0x00000014020d7211 */ /* 0x000fe400008f0eff */
[----:B------:R-:W-:Y:S02]  /*3c8d0*/  LEA R2, R15, R0, 0x1 ;  /* 0x000000000f027211 */ /* 0x000fe400078e08ff */
        /* <DEDUP_REMOVED lines=129> */
[----:B------:R-:W-:-:S05]  /*3d0f0*/  LEA R12, P1, R2, R3, 0x1 ;  /* 0x00000003020c7211 */ /* 0x000fca00078208ff */
[----:B------:R-:W3:Y:S01]  /*3d100*/  LDC R29, c[0x0][0x278] ;  /* 0x00009e00ff1d7b82 */ /* 0x000ee20000000800 */
[----:B------:R-:W-:Y:S02]  /*3d110*/  LEA.HI.X.SX32 R13, R2, R20, 0x1, P1 ;  /* 0x00000014020d7211 */ /* 0x000fe400008f0eff */
[----:B0-----:R-:W-:-:S05]  /*3d120*/  LEA R2, R15, R0, 0x1 ;  /* 0x000000000f027211 */ /* 0x001fca00078e08ff */
[----:B------:R-:W0:Y:S01]  /*3d130*/  LDC R15, c[0x0][0x278] ;  /* 0x00009e00ff0f7b82 */ /* 0x000e220000000800 */
[----:B-1----:R-:W-:Y:S02]  /*3d140*/  LEA R14, R19, R2, 0x1 ;  /* 0x00000002130e7211 */ /* 0x002fe400078e08ff */
[----:B------:R-:W-:-:S05]  /*3d150*/  LEA R4, P1, R0, R3, 0x1 ;  /* 0x0000000300047211 */ /* 0x000fca00078208ff */
        /* <DEDUP_REMOVED lines=12> */
[-C--:B----4-:R-:W-:Y:S02]  /*3d220*/  LEA R6, P3, R2, R3.reuse, 0x1 ;  /* 0x0000000302067211 */ /* 0x090fe400078608ff */
[----:B-----5:R-:W-:Y:S02]  /*3d230*/  LEA R8, P1, R14, R3, 0x1 ;  /* 0x000000030e087211 */ /* 0x020fe400078208ff */
[----:B---3--:R-:W3:Y:S01]  /*3d240*/  LDC R13, c[0x0][0x278] ;  /* 0x00009e00ff0d7b82 */ /* 0x008ee20000000800 */
        /* <DEDUP_REMOVED lines=73> */
[----:B------:R-:W-:Y:S01]  /*3d6e0*/  STG.E.U16 desc[UR56][R6.64], R16 ;  /* 0x0000001006007986 */ /* 0x000fe2000c101538 */
[CC--:B------:R-:W-:Y:S01]  /*3d6f0*/  LEA R4, P1, R0.reuse, R3.reuse, 0x1 ;  /* 0x0000000300047211 */ /* 0x0c0fe200078208ff */
[----:B-----5:R-:W-:Y:S02]  /*3d700*/  IMAD R14, R17, 0x2, R2 ;  /* 0x00000002110e7824 */ /* 0x020fe400078e0202 */
[----:B------:R2:W-:Y:S01]  /*3d710*/  STG.E.U16 desc[UR56][R8.64], R18 ;  /* 0x0000001208007986 */ /* 0x0005e2000c101538 */
[----:B------:R-:W-:Y:S02]  /*3d720*/  LEA.HI.X.SX32 R5, R0, R20, 0x1, P1 ;  /* 0x0000001400057211 */ /* 0x000fe400008f0eff */
[----:B------:R-:W4:Y:S01]  /*3d730*/  LDC R17, c[0x0][0x278] ;  /* 0x00009e00ff117b82 */ /* 0x000f220000000800 */
[----:B------:R-:W-:-:S07]  /*3d740*/  LEA R10, P1, R14, R3, 0x1 ;  /* 0x000000030e0a7211 */ /* 0x000fce00078208ff */
[----:B--2---:R-:W2:Y:S01]  /*3d750*/  LDC R9, c[0x0][0x278] ;  /* 0x00009e00ff097b82 */ /* 0x004ea20000000800 */
[----:B------:R-:W-:Y:S01]  /*3d760*/  LEA R6, P3, R2, R3, 0x1 ;  /* 0x0000000302067211 */ /* 0x000fe200078608ff */
[----:B------:R5:W-:Y:S01]  /*3d770*/  STG.E.U16 desc[UR56][R12.64], R22 ;  /* 0x000000160c007986 */ /* 0x000be2000c101538 */
[----:B------:R-:W-:Y:S02]  /*3d780*/  LEA.HI.X.SX32 R11, R14, R20, 0x1, P1 ;  /* 0x000000140e0b7211 */ /* 0x000fe400008f0eff */
[----:B0-----:R-:W-:Y:S02]  /*3d790*/  LEA R14, R15, R14, 0x1 ;  /* 0x0000000e0f0e7211 */ /* 0x001fe400078e08ff */
[----:B------:R-:W-:Y:S01]  /*3d7a0*/  LEA.HI.X.SX32 R7, R2, R20, 0x1, P3 ;  /* 0x0000001402077211 */ /* 0x000fe200018f0eff */
[----:B------:R-:W0:Y:S01]  /*3d7b0*/  LDC R15, c[0x0][0x278] ;  /* 0x00009e00ff0f7b82 */ /* 0x000e220000000800 */
[----:B------:R-:W-:Y:S01]  /*3d7c0*/  LEA R0, R21, R14, 0x1 ;  /* 0x0000000e15007211 */ /* 0x000fe200078e08ff */
[----:B------:R3:W-:Y:S06]  /*3d7d0*/  STG.E.U16 desc[UR56][R4.64], R36 ;  /* 0x0000002404007986 */ /* 0x0007ec000c101538 */
[----:B-----5:R-:W5:Y:S01]  /*3d7e0*/  LDC R13, c[0x0][0x278] ;  /* 0x00009e00ff0d7b82 */ /* 0x020f620000000800 */
[----:B------:R3:W-:Y:S01]  /*3d7f0*/  STG.E.U16 desc[UR56][R6.64], R37 ;  /* 0x0000002506007986 */ /* 0x0007e2000c101538 */
[----:B-1----:R-:W-:-:S02]  /*3d800*/  LEA R2, R19, R0, 0x1 ;  /* 0x0000000013027211 */ /* 0x002fc400078e08ff */
[----:B---3--:R-:W-:-:S04]  /*3d810*/  LEA R4, P1, R14, R3, 0x1 ;  /* 0x000000030e047211 */ /* 0x008fc800078208ff */
[----:B------:R-:W1:Y:S01]  /*3d820*/  LDC R21, c[0x0][0x278] ;  /* 0x00009e00ff157b82 */ /* 0x000e620000000800 */
[-C--:B------:R-:W-:Y:S02]  /*3d830*/  LEA.HI.X.SX32 R5, R14, R20.reuse, 0x1, P1 ;  /* 0x000000140e057211 */ /* 0x080fe400008f0eff */
[-C--:B------:R-:W-:Y:S02]  /*3d840*/  LEA R6, P3, R0, R3.reuse, 0x1 ;  /* 0x0000000300067211 */ /* 0x080fe400078608ff */
[----:B------:R-:W-:Y:S01]  /*3d850*/  LEA R8, P1, R2, R3, 0x1 ;  /* 0x0000000302087211 */ /* 0x000fe200078208ff */
[----:B------:R3:W-:Y:S01]  /*3d860*/  STG.E.U16 desc[UR56][R10.64], R38 ;  /* 0x000000260a007986 */ /* 0x0007e2000c101538 */
[----:B------:R-:W-:Y:S01]  /*3d870*/  LEA.HI.X.SX32 R7, R0, R20, 0x1, P3 ;  /* 0x0000001400077211 */ /* 0x000fe200018f0eff */
[----:B------:R-:W1:Y:S01]  /*3d880*/  LDC R19, c[0x0][0x278] ;  /* 0x00009e00ff137b82 */ /* 0x000e620000000800 */
[----:B--2---:R-:W-:Y:S02]  /*3d890*/  LEA R0, R9, R2, 0x1 ;  /* 0x0000000209007211 */ /* 0x004fe400078e08ff */
[----:B------:R-:W-:-:S02]  /*3d8a0*/  LEA.HI.X.SX32 R9, R2, R20, 0x1, P1 ;  /* 0x0000001402097211 */ /* 0x000fc400008f0eff */
[----:B----4-:R-:W-:-:S03]  /*3d8b0*/  LEA R2, R17, R0, 0x1 ;  /* 0x0000000011027211 */ /* 0x010fc600078e08ff */
[----:B------:R-:W2:Y:S01]  /*3d8c0*/  LDC R17, c[0x0][0x278] ;  /* 0x00009e00ff117b82 */ /* 0x000ea20000000800 */
[----:B---3--:R-:W-:Y:S02]  /*3d8d0*/  PRMT R11, R36, 0x7632, R11 ;  /* 0x00007632240b7816 */ /* 0x008fe4000000000b */
[CC--:B------:R-:W-:Y:S01]  /*3d8e0*/  LEA R10, P1, R0.reuse, R3.reuse, 0x1 ;  /* 0x00000003000a7211 */ /* 0x0c0fe200078208ff */
[----:B------:R-:W-:Y:S04]  /*3d8f0*/  STG.E.U16 desc[UR56][R4.64], R39 ;  /* 0x0000002704007986 */ /* 0x000fe8000c101538 */
[----:B------:R3:W-:Y:S01]  /*3d900*/  STG.E.U16 desc[UR56][R6.64], R11 ;  /* 0x0000000b06007986 */ /* 0x0007e2000c101538 */
[----:B------:R-:W-:Y:S02]  /*3d910*/  PRMT R16, R37, 0x7632, R16 ;  /* 0x0000763225107816 */ /* 0x000fe40000000010 */
[----:B---3--:R-:W-:Y:S01]  /*3d920*/  LEA.HI.X.SX32 R11, R0, R20, 0x1, P1 ;  /* 0x00000014000b7211 */ /* 0x008fe200008f0eff */
[----:B-----5:R-:W-:Y:S01]  /*3d930*/  IMAD R0, R13, 0x2, R2 ;  /* 0x000000020d007824 */ /* 0x020fe200078e0202 */
[----:B------:R-:W-:-:S04]  /*3d940*/  LEA R12, P1, R2, R3, 0x1 ;  /* 0x00000003020c7211 */ /* 0x000fc800078208ff */
[----:B0-----:R-:W-:Y:S02]  /*3d950*/  LEA R14, R15, R0, 0x1 ;  /* 0x000000000f0e7211 */ /* 0x001fe400078e08ff */
[----:B------:R-:W-:Y:S01]  /*3d960*/  LEA R4, P3, R0, R3, 0x1 ;  /* 0x0000000300047211 */ /* 0x000fe200078608ff */
[----:B------:R0:W-:Y:S01]  /*3d970*/  STG.E.U16 desc[UR56][R8.64], R16 ;  /* 0x0000001008007986 */ /* 0x0001e2000c101538 */
[----:B------:R-:W-:Y:S01]  /*3d980*/  LEA.HI.X.SX32 R13, R2, R20, 0x1, P1 ;  /* 0x00000014020d7211 */ /* 0x000fe200008f0eff */
[----:B------:R-:W3:Y:S01]  /*3d990*/  LDC R15, c[0x0][0x278] ;  /* 0x00009e00ff0f7b82 */ /* 0x000ee20000000800 */
[----:B-1----:R-:W-:Y:S02]  /*3d9a0*/  LEA R2, R21, R14, 0x1 ;  /* 0x0000000e15027211 */ /* 0x002fe400078e08ff */
[----:B------:R-:W-:Y:S02]  /*3d9b0*/  LEA.HI.X.SX32 R5, R0, R20, 0x1, P3 ;  /* 0x0000001400057211 */ /* 0x000fe400018f0eff */
[----:B------:R-:W-:-:S03]  /*3d9c0*/  PRMT R18, R38, 0x7632, R18 ;  /* 0x0000763226127816 */ /* 0x000fc60000000012 */
[----:B------:R-:W1:Y:S01]  /*3d9d0*/  LDC R21, c[0x0][0x278] ;  /* 0x00009e00ff157b82 */ /* 0x000e620000000800 */
[----:B0-----:R-:W-:-:S04]  /*3d9e0*/  LEA R8, P3, R2, R3, 0x1 ;  /* 0x0000000302087211 */ /* 0x001fc800078608ff */
[----:B------:R-:W-:Y:S02]  /*3d9f0*/  LEA.HI.X.SX32 R9, R2, R20, 0x1, P3 ;  /* 0x0000001402097211 */ /* 0x000fe400018f0eff */
[----:B--2---:R-:W-:Y:S01]  /*3da00*/  LEA R2, R17, R2, 0x1 ;  /* 0x0000000211027211 */ /* 0x004fe200078e08ff */
[----:B------:R-:W-:Y:S03]  /*3da10*/  STG.E.U16 desc[UR56][R10.64], R18 ;  /* 0x000000120a007986 */ /* 0x000fe6000c101538 */
[----:B------:R-:W-:Y:S02]  /*3da20*/  LEA R0, R19, R2, 0x1 ;  /* 0x0000000213007211 */ /* 0x000fe400078e08ff */
[----:B------:R0:W2:Y:S04]  /*3da30*/  LDS.128 R16, [R149] ;  /* 0x0000000095107984 */ /* 0x0000a80000000c00 */
[----:B0-----:R-:W4:Y:S01]  /*3da40*/  LDL.LU R149, [R1+0x20c] ;  /* 0x00020c0001957983 */ /* 0x001f220000300800 */
[----:B------:R-:W-:-:S02]  /*3da50*/  PRMT R22, R39, 0x7632, R22 ;  /* 0x0000763227167816 */ /* 0x000fc40000000016 */
[----:B------:R-:W-:-:S03]  /*3da60*/  LEA R6, P1, R14, R3, 0x1 ;  /* 0x000000030e067211 */ /* 0x000fc600078208ff */
[----:B------:R0:W-:Y:S01]  /*3da70*/  STG.E.U16 desc[UR56][R12.64], R22 ;  /* 0x000000160c007986 */ /* 0x0001e2000c101538 */
[-C--:B------:R-:W-:Y:S02]  /*3da80*/  LEA.HI.X.SX32 R7, R14, R20.reuse, 0x1, P1 ;  /* 0x000000140e077211 */ /* 0x080fe400008f0eff */
[CC--:B------:R-:W-:Y:S01]  /*3da90*/  LEA R10, P1, R2.reuse, R3.reuse, 0x1 ;  /* 0x00000003020a7211 */ /* 0x0c0fe200078208ff */
[----:B------:R5:W-:Y:S01]  /*3daa0*/  STG.E.U16 desc[UR56][R4.64], R48 ;  /* 0x0000003004007986 */ /* 0x000be2000c101538 */
[----:B0-----:R-:W0:Y:S02]  /*3dab0*/  LDC R13, c[0x0][0x278] ;  /* 0x00009e00ff0d7b82 */ /* 0x001e240000000800 */
[----:B------:R-:W-:Y:S02]  /*3dac0*/  LEA.HI.X.SX32 R11, R2, R20, 0x1, P1 ;  /* 0x00000014020b7211 */ /* 0x000fe400008f0eff */
[----:B---3--:R-:W-:Y:S02]  /*3dad0*/  LEA R2, R15, R0, 0x1 ;  /* 0x000000000f027211 */ /* 0x008fe400078e08ff */
[C---:B-----5:R-:W-:Y:S01]  /*3dae0*/  LEA R4, P1, R0.reuse, R3, 0x1 ;  /* 0x0000000300047211 */ /* 0x060fe200078208ff */
[----:B------:R3:W-:Y:S01]  /*3daf0*/  STG.E.U16 desc[UR56][R6.64], R49 ;  /* 0x0000003106007986 */ /* 0x0007e2000c101538 */
[----:B------:R-:W5:Y:S02]  /*3db00*/  LDC R15, c[0x0][0x278] ;  /* 0x00009e00ff0f7b82 */ /* 0x000f640000000800 */
[----:B------:R-:W-:Y:S01]  /*3db10*/  LEA.HI.X.SX32 R5, R0, R20, 0x1, P1 ;  /* 0x0000001400057211 */ /* 0x000fe200008f0eff */
[----:B-1----:R-:W-:Y:S01]  /*3db20*/  IMAD R0, R21, 0x2, R2 ;  /* 0x0000000215007824 */ /* 0x002fe200078e0202 */
[----:B------:R1:W-:Y:S01]  /*3db30*/  STG.E.U16 desc[UR56][R8.64], R50 ;  /* 0x0000003208007986 */ /* 0x0003e2000c101538 */
[----:B------:R-:W-:-:S03]  /*3db40*/  PRMT R24, R49, 0x7632, R24 ;  /* 0x0000763231187816 */ /* 0x000fc60000000018 */
[----:B------:R-:W2:Y:S01]  /*3db50*/  LDC R22, c[0x0][0x278] ;  /* 0x00009e00ff167b82 */ /* 0x000ea20000000800 */
[CC--:B---3--:R-:W-:Y:S01]  /*3db60*/  LEA R6, P1, R2.reuse, R3.reuse, 0x1 ;  /* 0x0000000302067211 */ /* 0x0c8fe200078208ff */
[----:B------:R-:W-:Y:S03]  /*3db70*/  STG.E.U16 desc[UR56][R10.64], R51 ;  /* 0x000000330a007986 */ /* 0x000fe6000c101538 */
[----:B------:R-:W-:Y:S02]  /*3db80*/  LEA.HI.X.SX32 R7, R2, R20, 0x1, P1 ;  /* 0x0000001402077211 */ /* 0x000fe400008f0eff */
[----:B-1----:R-:W-:Y:S01]  /*3db90*/  PRMT R9, R48, 0x7632, R9 ;  /* 0x0000763230097816 */ /* 0x002fe20000000009 */
[----:B------:R-:W1:Y:S01]  /*3dba0*/  LDC R21, c[0x0][0x278] ;  /* 0x00009e00ff157b82 */ /* 0x000e620000000800 */
[C---:B------:R-:W-:Y:S02]  /*3dbb0*/  LEA R8, P1, R0.reuse, R3, 0x1 ;  /* 0x0000000300087211 */ /* 0x040fe400078208ff */
[----:B------:R-:W-:Y:S01]  /*3dbc0*/  LEA R2, R25, R0, 0x1 ;  /* 0x0000000019027211 */ /* 0x000fe200078e08ff */
[----:B------:R3:W-:Y:S04]  /*3dbd0*/  STG.E.U16 desc[UR56][R4.64], R9 ;  /* 0x0000000904007986 */ /* 0x0007e8000c101538 */
[----:B------:R-:W2:Y:S01]  /*3dbe0*/  LDC R25, c[0x0][0x278] ;  /* 0x00009e00ff197b82 */ /* 0x000ea20000000800 */
[----:B---3--:R-:W-:-:S02]  /*3dbf0*/  LEA.HI.X.SX32 R9, R0, R20, 0x1, P1 ;  /* 0x0000001400097211 */ /* 0x008fc400008f0eff */
[C---:B------:R-:W-:Y:S02]  /*3dc00*/  LEA R12, P1, R2.reuse, R3, 0x1 ;  /* 0x00000003020c7211 */ /* 0x040fe400078208ff */
[----:B0-----:R-:W-:Y:S02]  /*3dc10*/  LEA R0, R13, R2, 0x1 ;  /* 0x000000020d007211 */ /* 0x001fe400078e08ff */
[----:B------:R-:W-:Y:S02]  /*3dc20*/  LEA.HI.X.SX32 R13, R2, R20, 0x1, P1 ;  /* 0x00000014020d7211 */ /* 0x000fe400008f0eff */
[----:B------:R-:W-:Y:S02]  /*3dc30*/  LEA R2, R27, R0, 0x1 ;  /* 0x000000001b027211 */ /* 0x000fe400078e08ff */
[----:B------:R-:W0:Y:S02]  /*3dc40*/  LDC R27, c[0x0][0x278] ;  /* 0x00009e00ff1b7b82 */ /* 0x000e240000000800 */
[----:B------:R-:W-:-:S02]  /*3dc50*/  LEA R14, R29, R2, 0x1 ;  /* 0x000000021d0e7211 */ /* 0x000fc400078e08ff */
[-C--:B------:R-:W-:Y:S02]  /*3dc60*/  LEA R4, P1, R0, R3.reuse, 0x1 ;  /* 0x0000000300047211 */ /* 0x080fe400078208ff */
[-C--:B------:R-:W-:Y:S01]  /*3dc70*/  LEA R10, P3, R14, R3.reuse, 0x1 ;  /* 0x000000030e0a7211 */ /* 0x080fe200078608ff */
[----:B------:R3:W-:Y:S01]  /*3dc80*/  STG.E.U16 desc[UR56][R6.64], R24 ;  /* 0x0000001806007986 */ /* 0x0007e2000c101538 */
[----:B------:R-:W-:Y:S02]  /*3dc90*/  PRMT R26, R50, 0x7632, R26 ;  /* 0x00007632321a7816 */ /* 0x000fe4000000001a */
[-C--:B------:R-:W-:Y:S02]  /*3dca0*/  LEA.HI.X.SX32 R5, R0, R20.reuse, 0x1, P1 ;  /* 0x0000001400057211 */ /* 0x080fe400008f0eff */
[----:B------:R-:W-:Y:S02]  /*3dcb0*/  LEA.HI.X.SX32 R11, R14, R20, 0x1, P3 ;  /* 0x000000140e0b7211 */ /* 0x000fe400018f0eff */
[----:B-----5:R-:W-:Y:S01]  /*3dcc0*/  LEA R14, R15, R14, 0x1 ;  /* 0x0000000e0f0e7211 */ /* 0x020fe200078e08ff */
[----:B------:R5:W-:Y:S01]  /*3dcd0*/  STG.E.U16 desc[UR56][R8.64], R26 ;  /* 0x0000001a08007986 */ /* 0x000be2000c101538 */
[----:B---3--:R-:W-:-:S03]  /*3dce0*/  LEA R6, P1, R2, R3, 0x1 ;  /* 0x0000000302067211 */ /* 0x008fc600078208ff */
[----:B-1----:R-:W-:Y:S01]  /*3dcf0*/  IMAD R0, R21, 0x2, R14 ;  /* 0x0000000215007824 */ /* 0x002fe200078e020e */
[----:B------:R-:W-:Y:S02]  /*3dd00*/  PRMT R28, R51, 0x7632, R28 ;  /* 0x00007632331c7816 */ /* 0x000fe4000000001c */
[----:B------:R-:W-:Y:S02]  /*3dd10*/  LEA.HI.X.SX32 R7, R2, R20, 0x1, P1 ;  /* 0x0000001402077211 */ /* 0x000fe400008f0eff */
[CC--:B-----5:R-:W-:Y:S01]  /*3dd20*/  LEA R8, P1, R14.reuse, R3.reuse, 0x1 ;  /* 0x000000030e087211 */ /* 0x0e0fe200078208ff */
[----:B------:R1:W-:Y:S01]  /*3dd30*/  STG.E.U16 desc[UR56][R12.64], R28 ;  /* 0x0000001c0c007986 */ /* 0x0003e2000c101538 */
[----:B--2---:R-:W-:Y:S02]  /*3dd40*/  LEA R2, R25, R0, 0x1 ;  /* 0x0000000019027211 */ /* 0x004fe400078e08ff */
[----:B------:R-:W-:Y:S01]  /*3dd50*/  LEA.HI.X.SX32 R9, R14, R20, 0x1, P1 ;  /* 0x000000140e097211 */ /* 0x000fe200008f0eff */
[----:B------:R2:W-:Y:S04]  /*3dd60*/  STG.E.U16 desc[UR56][R4.64], R16 ;  /* 0x0000001004007986 */ /* 0x0005e8000c101538 */
[----:B------:R0:W-:Y:S01]  /*3dd70*/  STG.E.U16 desc[UR56][R6.64], R17 ;  /* 0x0000001106007986 */ /* 0x0001e2000c101538 */
[----:B-1----:R-:W-:-:S03]  /*3dd80*/  LEA R12, P1, R0, R3, 0x1 ;  /* 0x00000003000c7211 */ /* 0x002fc600078208ff */
[----:B------:R1:W-:Y:S01]  /*3dd90*/  STG.E.U16 desc[UR56][R10.64], R18 ;  /* 0x000000120a007986 */ /* 0x0003e2000c101538 */
[----:B--2---:R-:W-:Y:S02]  /*3dda0*/  PRMT R5, R16, 0x7632, R5 ;  /* 0x0000763210057816 */ /* 0x004fe40000000005 */
[----:B------:R-:W-:Y:S02]  /*3ddb0*/  LEA.HI.X.SX32 R13, R0, R20, 0x1, P1 ;  /* 0x00000014000d7211 */ /* 0x000fe400008f0eff */
[----:B0-----:R-:W-:Y:S02]  /*3ddc0*/  LEA R7, R27, R2, 0x1 ;  /* 0x000000021b077211 */ /* 0x001fe400078e08ff */
[----:B------:R-:W-:Y:S01]  /*3ddd0*/  LEA R4, P1, R2, R3, 0x1 ;  /* 0x0000000302047211 */ /* 0x000fe200078208ff */
[----:B------:R-:W-:Y:S01]  /*3dde0*/  STG.E.U16 desc[UR56][R8.64], R19 ;  /* 0x0000001308007986 */ /* 0x000fe2000c101538 */
[----:B-1----:R-:W-:-:S03]  /*3ddf0*/  LEA R10, R22, R7, 0x1 ;  /* 0x00000007160a7211 */ /* 0x002fc600078e08ff */
[----:B------:R0:W-:Y:S01]  /*3de00*/  STG.E.U16 desc[UR56][R12.64], R5 ;  /* 0x000000050c007986 */ /* 0x0001e2000c101538 */
[----:B------:R-:W-:Y:S02]  /*3de10*/  FSEL R0, R155, -INF , P2 ;  /* 0xff8000009b007808 */ /* 0x000fe40001000000 */
[-C--:B------:R-:W-:Y:S02]  /*3de20*/  LEA R6, P2, R10, R3.reuse, 0x1 ;  /* 0x000000030a067211 */ /* 0x080fe400078408ff */
[----:B------:R-:W-:Y:S02]  /*3de30*/  PRMT R15, R17, 0x7632, R15 ;  /* 0x00007632110f7816 */ /* 0x000fe4000000000f */
[----:B------:R-:W-:Y:S02]  /*3de40*/  PRMT R14, R18, 0x7632, R14 ;  /* 0x00007632120e7816 */ /* 0x000fe4000000000e */
[----:B0-----:R-:W-:Y:S02]  /*3de50*/  LEA.HI.X.SX32 R5, R2, R20, 0x1, P1 ;  /* 0x0000001402057211 */ /* 0x001fe400008f0eff */
[----:B------:R-:W-:-:S02]  /*3de60*/  LEA R2, P1, R7, R3, 0x1 ;  /* 0x0000000307027211 */ /* 0x000fc400078208ff */
[----:B------:R-:W-:Y:S02]  /*3de70*/  PRMT R16, R19, 0x7632, R16 ;  /* 0x0000763213107816 */ /* 0x000fe40000000010 */
[-C--:B------:R-:W-:Y:S02]  /*3de80*/  LEA.HI.X.SX32 R3, R7, R20.reuse, 0x1, P1 ;  /* 0x0000001407037211 */ /* 0x080fe400008f0eff */
[----:B------:R-:W-:Y:S01]  /*3de90*/  LEA.HI.X.SX32 R7, R10, R20, 0x1, P2 ;  /* 0x000000140a077211 */ /* 0x000fe200010f0eff */
[----:B------:R0:W-:Y:S04]  /*3dea0*/  STG.E.U16 desc[UR56][R4.64], R15 ;  /* 0x0000000f04007986 */ /* 0x0001e8000c101538 */
[----:B------:R0:W-:Y:S04]  /*3deb0*/  STG.E.U16 desc[UR56][R2.64], R14 ;  /* 0x0000000e02007986 */ /* 0x0001e8000c101538 */
[----:B------:R0:W-:Y:S01]  /*3dec0*/  STG.E.U16 desc[UR56][R6.64], R16 ;  /* 0x0000001006007986 */ /* 0x0001e2000c101538 */
[----:B------:R-:W-:Y:S01]  /*3ded0*/  FSEL R11, R154, -INF , P5 ;  /* 0xff8000009a0b7808 */ /* 0x000fe20002800000 */
[----:B------:R-:W-:-:S02]  /*3dee0*/  FFMA R10, R0, 0.69314718246459960938, R23 ;  /* 0x3f317218000a7823 */ /* 0x000fc40000000017 */
[----:B------:R-:W1:Y:S02]  /*3def0*/  LDC R0, c[0x0][0x27c] ;  /* 0x00009f00ff007b82 */ /* 0x000e640000000800 */
[----:B------:R-:W-:-:S06]  /*3df00*/  FFMA R11, R11, 0.69314718246459960938, R152 ;  /* 0x3f3172180b0b7823 */ /* 0x000fcc0000000098 */
[----:B------:R-:W-:Y:S06]  /*3df10*/  BAR.SYNC.DEFER_BLOCKING 0x0 ;  /* 0x0000000000007b1d */ /* 0x000fec0000010000 */
[----:B----4-:R0:W-:Y:S02]  /*3df20*/  STS.64 [R149], R10 ;  /* 0x0000000a95007388 */ /* 0x0101e40000000a00 */
[----:B------:R-:W-:Y:S06]  /*3df30*/  BAR.SYNC.DEFER_BLOCKING 0x0 ;  /* 0x0000000000007b1d */ /* 0x000fec0000010000 */
[----:B-1----:R-:W-:Y:S05]  /*3df40*/  @P0 EXIT ;  /* 0x000000000000094d */ /* 0x002fea0003800000 */
[----:B0-----:R-:W2:Y:S01]  /*3df50*/  LDL.LU R149, [R1+0x208] ;  /* 0x0002080001957983 */ /* 0x001ea20000300800 */
[----:B------:R-:W0:Y:S01]  /*3df60*/  LDC.64 R6, c[0x0][0x230] ;  /* 0x00008c00ff067b82 */ /* 0x000e220000000a00 */
[----:B------:R-:W-:Y:S01]  /*3df70*/  IMAD R0, R148, R0, RZ ;  /* 0x0000000094007224 */ /* 0x000fe200078e02ff */
[C---:B------:R-:W-:Y:S01]  /*3df80*/  SHF.L.U32 R2, R146.reuse, 0x2, RZ ;  /* 0x0000000292027819 */ /* 0x040fe200000006ff */
[----:B------:R-:W-:-:S03]  /*3df90*/  IMAD.HI R4, R146, 0x4, RZ ;  /* 0x0000000492047827 */ /* 0x000fc600078e02ff */
[C---:B------:R-:W-:Y:S01]  /*3dfa0*/  SHF.L.U32 R3, R0.reuse, 0x2, RZ ;  /* 0x0000000200037819 */ /* 0x040fe200000006ff */
[----:B------:R-:W-:-:S03]  /*3dfb0*/  IMAD.HI R0, R0, 0x4, RZ ;  /* 0x0000000400007827 */ /* 0x000fc600078e02ff */
[----:B0-----:R-:W-:-:S04]  /*3dfc0*/  IADD3 R2, P0, P1, R2, R6, R3 ;  /* 0x0000000602027210 */ /* 0x001fc8000791e003 */
[----:B------:R-:W-:Y:S01]  /*3dfd0*/  IADD3.X R3, R4, R7, R0, P0, P1 ;  /* 0x0000000704037210 */ /* 0x000fe200007e2400 */
[----:B--2---:R-:W0:Y:S04]  /*3dfe0*/  LDS R5, [R149] ;  /* 0x0000000095057984 */ /* 0x004e280000000800 */
[----:B0-----:R-:W-:Y:S01]  /*3dff0*/  STG.E desc[UR56][R2.64], R5 ;  /* 0x0000000502007986 */ /* 0x001fe2000c101938 */
[----:B------:R-:W-:Y:S05]  /*3e000*/  EXIT ;  /* 0x000000000000794d */ /* 0x000fea0003800000 */
.L_x_2:
[----:B------:R-:W-:-:S00]  /*3e010*/  BRA `(.L_x_2) ;  /* 0xfffffffc00fc7947 */ /* 0x000fc0000383ffff */
[----:B------:R-:W-:-:S00]  /*3e020*/  NOP ;  /* 0x0000000000007918 */ /* 0x000fc00000000000 */
        /* <DEDUP_REMOVED lines=13> */
.L_x_3:


//--------------------- .nv.global.init           --------------------------
	.section	.nv.global.init,"aw",@progbits
.nv.global.init:
	.type		_$_str,@object
	.size		_$_str,(.L_0 - _$_str)
_$_str:
        /*0000*/ 	.byte	0x5f, 0x5f, 0x43, 0x55, 0x44, 0x41, 0x5f, 0x46, 0x54, 0x5a, 0x00
.L_0:


//--------------------- .nv.shared.attn_fwd       --------------------------
	.section	.nv.shared.attn_fwd,"aw",@nobits
	.sectionflags	@""
	.align	16
	.zero		1024


//--------------------- .nv.shared.reserved.0     --------------------------
	.section	.nv.shared.reserved.0,"aw",@nobits
	.weak		__nv_reservedSMEM_offset_0_alias
	.size		__nv_reservedSMEM_offset_0_alias, 0, 0
	.other		__nv_reservedSMEM_offset_0_alias,@"STO_CUDA_RESERVED_SHARED STV_DEFAULT"
__nv_reservedSMEM_offset_0_alias:
	.zero		0


//--------------------- .nv.constant0.attn_fwd    --------------------------
	.section	.nv.constant0.attn_fwd,"a",@progbits
	.sectionflags	@""
	.align	4
.nv.constant0.attn_fwd:
	.zero		664


//--------------------- SYMBOLS --------------------------

	.type		.nv.reservedSmem.offset0,@object
	.size		.nv.reservedSmem.offset0,0x4
